//
// Generated by NVIDIA NVVM Compiler
//
// Compiler Build ID: CL-36424714
// Cuda compilation tools, release 13.0, V13.0.88
// Based on NVVM 20.0.0
//

.version 9.0
.target sm_100
.address_size 64

	// .globl	_Z23quark_jh512_gpu_hash_64ijPmPj
.const .align 4 .b8 pTarget[32];
.const .align 4 .b8 c_INIT_bitslice[128];
.const .align 4 .b8 c_E8_bitslice_roundconstant[1344];

.visible .entry _Z23quark_jh512_gpu_hash_64ijPmPj(
	.param .u32 _Z23quark_jh512_gpu_hash_64ijPmPj_param_0,
	.param .u32 _Z23quark_jh512_gpu_hash_64ijPmPj_param_1,
	.param .u64 .ptr .align 1 _Z23quark_jh512_gpu_hash_64ijPmPj_param_2,
	.param .u64 .ptr .align 1 _Z23quark_jh512_gpu_hash_64ijPmPj_param_3
)
{
	.reg .pred 	%p<5>;
	.reg .b32 	%r<4034>;
	.reg .b64 	%rd<24>;

	ld.param.u32 	%r204, [_Z23quark_jh512_gpu_hash_64ijPmPj_param_0];
	ld.param.u64 	%rd6, [_Z23quark_jh512_gpu_hash_64ijPmPj_param_3];
	mov.u32 	%r205, %ntid.x;
	mov.u32 	%r206, %ctaid.x;
	mov.u32 	%r207, %tid.x;
	mad.lo.s32 	%r1, %r205, %r206, %r207;
	setp.ge.s32 	%p1, %r1, %r204;
	@%p1 bra 	$L__BB0_9;
	setp.eq.s64 	%p2, %rd6, 0;
	@%p2 bra 	$L__BB0_3;
	cvta.to.global.u64 	%rd7, %rd6;
	mul.wide.s32 	%rd8, %r1, 4;
	add.s64 	%rd9, %rd7, %rd8;
	ld.global.u32 	%r3967, [%rd9];
	bra.uni 	$L__BB0_4;
$L__BB0_3:
	ld.param.u32 	%r3964, [_Z23quark_jh512_gpu_hash_64ijPmPj_param_1];
	add.s32 	%r3967, %r3964, %r1;
$L__BB0_4:
	ld.param.u64 	%rd20, [_Z23quark_jh512_gpu_hash_64ijPmPj_param_2];
	ld.param.u32 	%r3965, [_Z23quark_jh512_gpu_hash_64ijPmPj_param_1];
	sub.s32 	%r209, %r3967, %r3965;
	shl.b32 	%r210, %r209, 3;
	cvta.to.global.u64 	%rd11, %rd20;
	mul.wide.s32 	%rd12, %r210, 8;
	add.s64 	%rd13, %rd11, %rd12;
	ld.const.u32 	%r211, [c_INIT_bitslice];
	ld.const.u32 	%r212, [c_INIT_bitslice+4];
	ld.const.u32 	%r213, [c_INIT_bitslice+8];
	ld.const.u32 	%r214, [c_INIT_bitslice+12];
	ld.const.u32 	%r215, [c_INIT_bitslice+16];
	ld.const.u32 	%r216, [c_INIT_bitslice+20];
	ld.const.u32 	%r217, [c_INIT_bitslice+24];
	ld.const.u32 	%r218, [c_INIT_bitslice+28];
	ld.const.u32 	%r219, [c_INIT_bitslice+32];
	ld.const.u32 	%r220, [c_INIT_bitslice+36];
	ld.const.u32 	%r221, [c_INIT_bitslice+40];
	ld.const.u32 	%r222, [c_INIT_bitslice+44];
	ld.const.u32 	%r223, [c_INIT_bitslice+48];
	ld.const.u32 	%r224, [c_INIT_bitslice+52];
	ld.const.u32 	%r225, [c_INIT_bitslice+56];
	ld.const.u32 	%r226, [c_INIT_bitslice+60];
	ld.const.u32 	%r3983, [c_INIT_bitslice+64];
	ld.const.u32 	%r3982, [c_INIT_bitslice+68];
	ld.const.u32 	%r3981, [c_INIT_bitslice+72];
	ld.const.u32 	%r3980, [c_INIT_bitslice+76];
	ld.const.u32 	%r3979, [c_INIT_bitslice+80];
	ld.const.u32 	%r3978, [c_INIT_bitslice+84];
	ld.const.u32 	%r3977, [c_INIT_bitslice+88];
	ld.const.u32 	%r3976, [c_INIT_bitslice+92];
	ld.const.u32 	%r3975, [c_INIT_bitslice+96];
	ld.const.u32 	%r3974, [c_INIT_bitslice+100];
	ld.const.u32 	%r3973, [c_INIT_bitslice+104];
	ld.const.u32 	%r3972, [c_INIT_bitslice+108];
	ld.const.u32 	%r3971, [c_INIT_bitslice+112];
	ld.const.u32 	%r3970, [c_INIT_bitslice+116];
	ld.const.u32 	%r3969, [c_INIT_bitslice+120];
	ld.const.u32 	%r3968, [c_INIT_bitslice+124];
	ld.global.u32 	%r21, [%rd13];
	ld.global.u32 	%r22, [%rd13+4];
	ld.global.u32 	%r23, [%rd13+8];
	ld.global.u32 	%r24, [%rd13+12];
	ld.global.u32 	%r25, [%rd13+16];
	ld.global.u32 	%r26, [%rd13+20];
	ld.global.u32 	%r27, [%rd13+24];
	ld.global.u32 	%r28, [%rd13+28];
	ld.global.u32 	%r29, [%rd13+32];
	ld.global.u32 	%r30, [%rd13+36];
	ld.global.u32 	%r31, [%rd13+40];
	ld.global.u32 	%r32, [%rd13+44];
	ld.global.u32 	%r33, [%rd13+48];
	ld.global.u32 	%r34, [%rd13+52];
	ld.global.u32 	%r35, [%rd13+56];
	ld.global.u32 	%r36, [%rd13+60];
	xor.b32  	%r3999, %r211, %r21;
	xor.b32  	%r4031, %r212, %r22;
	xor.b32  	%r4030, %r213, %r23;
	xor.b32  	%r4029, %r214, %r24;
	xor.b32  	%r4028, %r215, %r25;
	xor.b32  	%r4027, %r216, %r26;
	xor.b32  	%r4026, %r217, %r27;
	xor.b32  	%r4025, %r218, %r28;
	xor.b32  	%r4024, %r219, %r29;
	xor.b32  	%r4023, %r220, %r30;
	xor.b32  	%r4022, %r221, %r31;
	xor.b32  	%r4021, %r222, %r32;
	xor.b32  	%r4020, %r223, %r33;
	xor.b32  	%r4019, %r224, %r34;
	xor.b32  	%r4018, %r225, %r35;
	xor.b32  	%r3984, %r226, %r36;
	mov.u64 	%rd14, c_E8_bitslice_roundconstant;
	add.s64 	%rd22, %rd14, 112;
	mov.b32 	%r4000, 0;
$L__BB0_5:
	not.b32 	%r227, %r3975;
	not.b32 	%r228, %r3983;
	ld.const.u32 	%r229, [%rd22+-112];
	and.b32  	%r230, %r229, %r228;
	xor.b32  	%r231, %r3999, %r230;
	and.b32  	%r232, %r4024, %r231;
	xor.b32  	%r233, %r232, %r229;
	and.b32  	%r234, %r3983, %r227;
	xor.b32  	%r235, %r231, %r234;
	not.b32 	%r236, %r4024;
	and.b32  	%r237, %r3983, %r236;
	xor.b32  	%r238, %r237, %r227;
	and.b32  	%r239, %r235, %r3983;
	xor.b32  	%r240, %r4024, %r239;
	xor.b32  	%r241, %r237, %r3975;
	and.b32  	%r242, %r235, %r241;
	xor.b32  	%r243, %r3983, %r242;
	or.b32  	%r244, %r238, %r240;
	xor.b32  	%r245, %r235, %r244;
	and.b32  	%r246, %r243, %r240;
	xor.b32  	%r247, %r238, %r246;
	and.b32  	%r248, %r245, %r233;
	xor.b32  	%r249, %r240, %r248;
	xor.b32  	%r250, %r243, %r233;
	not.b32 	%r251, %r3971;
	not.b32 	%r252, %r3979;
	ld.const.u32 	%r253, [%rd22+-96];
	and.b32  	%r254, %r253, %r252;
	xor.b32  	%r255, %r4028, %r254;
	and.b32  	%r256, %r4020, %r255;
	xor.b32  	%r257, %r256, %r253;
	and.b32  	%r258, %r3979, %r251;
	xor.b32  	%r259, %r255, %r258;
	not.b32 	%r260, %r4020;
	and.b32  	%r261, %r3979, %r260;
	xor.b32  	%r262, %r261, %r251;
	and.b32  	%r263, %r259, %r3979;
	xor.b32  	%r264, %r4020, %r263;
	xor.b32  	%r265, %r261, %r3971;
	and.b32  	%r266, %r259, %r265;
	xor.b32  	%r267, %r3979, %r266;
	or.b32  	%r268, %r262, %r264;
	xor.b32  	%r269, %r259, %r268;
	and.b32  	%r270, %r267, %r264;
	xor.b32  	%r271, %r262, %r270;
	and.b32  	%r272, %r269, %r257;
	xor.b32  	%r273, %r264, %r272;
	xor.b32  	%r274, %r267, %r257;
	xor.b32  	%r275, %r247, %r274;
	xor.b32  	%r276, %r275, %r245;
	xor.b32  	%r277, %r273, %r250;
	xor.b32  	%r278, %r269, %r249;
	xor.b32  	%r279, %r271, %r245;
	xor.b32  	%r280, %r249, %r276;
	xor.b32  	%r281, %r247, %r278;
	xor.b32  	%r282, %r279, %r278;
	xor.b32  	%r283, %r282, %r250;
	not.b32 	%r284, %r3974;
	not.b32 	%r285, %r3982;
	ld.const.u32 	%r286, [%rd22+-108];
	and.b32  	%r287, %r286, %r285;
	xor.b32  	%r288, %r4031, %r287;
	and.b32  	%r289, %r4023, %r288;
	xor.b32  	%r290, %r289, %r286;
	and.b32  	%r291, %r3982, %r284;
	xor.b32  	%r292, %r288, %r291;
	not.b32 	%r293, %r4023;
	and.b32  	%r294, %r3982, %r293;
	xor.b32  	%r295, %r294, %r284;
	and.b32  	%r296, %r292, %r3982;
	xor.b32  	%r297, %r4023, %r296;
	xor.b32  	%r298, %r294, %r3974;
	and.b32  	%r299, %r292, %r298;
	xor.b32  	%r300, %r3982, %r299;
	or.b32  	%r301, %r295, %r297;
	xor.b32  	%r302, %r292, %r301;
	and.b32  	%r303, %r300, %r297;
	xor.b32  	%r304, %r295, %r303;
	and.b32  	%r305, %r302, %r290;
	xor.b32  	%r306, %r297, %r305;
	xor.b32  	%r307, %r300, %r290;
	not.b32 	%r308, %r3970;
	not.b32 	%r309, %r3978;
	ld.const.u32 	%r310, [%rd22+-92];
	and.b32  	%r311, %r310, %r309;
	xor.b32  	%r312, %r4027, %r311;
	and.b32  	%r313, %r4019, %r312;
	xor.b32  	%r314, %r313, %r310;
	and.b32  	%r315, %r3978, %r308;
	xor.b32  	%r316, %r312, %r315;
	not.b32 	%r317, %r4019;
	and.b32  	%r318, %r3978, %r317;
	xor.b32  	%r319, %r318, %r308;
	and.b32  	%r320, %r316, %r3978;
	xor.b32  	%r321, %r4019, %r320;
	xor.b32  	%r322, %r318, %r3970;
	and.b32  	%r323, %r316, %r322;
	xor.b32  	%r324, %r3978, %r323;
	or.b32  	%r325, %r319, %r321;
	xor.b32  	%r326, %r316, %r325;
	and.b32  	%r327, %r324, %r321;
	xor.b32  	%r328, %r319, %r327;
	and.b32  	%r329, %r326, %r314;
	xor.b32  	%r330, %r321, %r329;
	xor.b32  	%r331, %r324, %r314;
	xor.b32  	%r332, %r304, %r331;
	xor.b32  	%r333, %r332, %r302;
	xor.b32  	%r334, %r330, %r307;
	xor.b32  	%r335, %r326, %r306;
	xor.b32  	%r336, %r328, %r302;
	xor.b32  	%r337, %r306, %r333;
	xor.b32  	%r338, %r304, %r335;
	xor.b32  	%r339, %r336, %r335;
	xor.b32  	%r340, %r339, %r307;
	not.b32 	%r341, %r3973;
	not.b32 	%r342, %r3981;
	ld.const.u32 	%r343, [%rd22+-104];
	and.b32  	%r344, %r343, %r342;
	xor.b32  	%r345, %r4030, %r344;
	and.b32  	%r346, %r4022, %r345;
	xor.b32  	%r347, %r346, %r343;
	and.b32  	%r348, %r3981, %r341;
	xor.b32  	%r349, %r345, %r348;
	not.b32 	%r350, %r4022;
	and.b32  	%r351, %r3981, %r350;
	xor.b32  	%r352, %r351, %r341;
	and.b32  	%r353, %r349, %r3981;
	xor.b32  	%r354, %r4022, %r353;
	xor.b32  	%r355, %r351, %r3973;
	and.b32  	%r356, %r349, %r355;
	xor.b32  	%r357, %r3981, %r356;
	or.b32  	%r358, %r352, %r354;
	xor.b32  	%r359, %r349, %r358;
	and.b32  	%r360, %r357, %r354;
	xor.b32  	%r361, %r352, %r360;
	and.b32  	%r362, %r359, %r347;
	xor.b32  	%r363, %r354, %r362;
	xor.b32  	%r364, %r357, %r347;
	not.b32 	%r365, %r3969;
	not.b32 	%r366, %r3977;
	ld.const.u32 	%r367, [%rd22+-88];
	and.b32  	%r368, %r367, %r366;
	xor.b32  	%r369, %r4026, %r368;
	and.b32  	%r370, %r4018, %r369;
	xor.b32  	%r371, %r370, %r367;
	and.b32  	%r372, %r3977, %r365;
	xor.b32  	%r373, %r369, %r372;
	not.b32 	%r374, %r4018;
	and.b32  	%r375, %r3977, %r374;
	xor.b32  	%r376, %r375, %r365;
	and.b32  	%r377, %r373, %r3977;
	xor.b32  	%r378, %r4018, %r377;
	xor.b32  	%r379, %r375, %r3969;
	and.b32  	%r380, %r373, %r379;
	xor.b32  	%r381, %r3977, %r380;
	or.b32  	%r382, %r376, %r378;
	xor.b32  	%r383, %r373, %r382;
	and.b32  	%r384, %r381, %r378;
	xor.b32  	%r385, %r376, %r384;
	and.b32  	%r386, %r383, %r371;
	xor.b32  	%r387, %r378, %r386;
	xor.b32  	%r388, %r381, %r371;
	xor.b32  	%r389, %r361, %r388;
	xor.b32  	%r390, %r389, %r359;
	xor.b32  	%r391, %r387, %r364;
	xor.b32  	%r392, %r383, %r363;
	xor.b32  	%r393, %r385, %r359;
	xor.b32  	%r394, %r363, %r390;
	xor.b32  	%r395, %r361, %r392;
	xor.b32  	%r396, %r393, %r392;
	xor.b32  	%r397, %r396, %r364;
	not.b32 	%r398, %r3972;
	not.b32 	%r399, %r3980;
	ld.const.u32 	%r400, [%rd22+-100];
	and.b32  	%r401, %r400, %r399;
	xor.b32  	%r402, %r4029, %r401;
	and.b32  	%r403, %r4021, %r402;
	xor.b32  	%r404, %r403, %r400;
	and.b32  	%r405, %r3980, %r398;
	xor.b32  	%r406, %r402, %r405;
	not.b32 	%r407, %r4021;
	and.b32  	%r408, %r3980, %r407;
	xor.b32  	%r409, %r408, %r398;
	and.b32  	%r410, %r406, %r3980;
	xor.b32  	%r411, %r4021, %r410;
	xor.b32  	%r412, %r408, %r3972;
	and.b32  	%r413, %r406, %r412;
	xor.b32  	%r414, %r3980, %r413;
	or.b32  	%r415, %r409, %r411;
	xor.b32  	%r416, %r406, %r415;
	and.b32  	%r417, %r414, %r411;
	xor.b32  	%r418, %r409, %r417;
	and.b32  	%r419, %r416, %r404;
	xor.b32  	%r420, %r411, %r419;
	xor.b32  	%r421, %r414, %r404;
	not.b32 	%r422, %r3968;
	not.b32 	%r423, %r3976;
	ld.const.u32 	%r424, [%rd22+-84];
	and.b32  	%r425, %r424, %r423;
	xor.b32  	%r426, %r4025, %r425;
	and.b32  	%r427, %r3984, %r426;
	xor.b32  	%r428, %r427, %r424;
	and.b32  	%r429, %r3976, %r422;
	xor.b32  	%r430, %r426, %r429;
	not.b32 	%r431, %r3984;
	and.b32  	%r432, %r3976, %r431;
	xor.b32  	%r433, %r432, %r422;
	and.b32  	%r434, %r430, %r3976;
	xor.b32  	%r435, %r3984, %r434;
	xor.b32  	%r436, %r432, %r3968;
	and.b32  	%r437, %r430, %r436;
	xor.b32  	%r438, %r3976, %r437;
	or.b32  	%r439, %r433, %r435;
	xor.b32  	%r440, %r430, %r439;
	and.b32  	%r441, %r438, %r435;
	xor.b32  	%r442, %r433, %r441;
	and.b32  	%r443, %r440, %r428;
	xor.b32  	%r444, %r435, %r443;
	xor.b32  	%r445, %r438, %r428;
	xor.b32  	%r446, %r418, %r445;
	xor.b32  	%r447, %r446, %r416;
	xor.b32  	%r448, %r444, %r421;
	xor.b32  	%r449, %r440, %r420;
	xor.b32  	%r450, %r442, %r416;
	xor.b32  	%r451, %r420, %r447;
	xor.b32  	%r452, %r418, %r449;
	xor.b32  	%r453, %r450, %r449;
	xor.b32  	%r454, %r453, %r421;
	shl.b32 	%r455, %r278, 1;
	and.b32  	%r456, %r455, -1431655766;
	shr.u32 	%r457, %r278, 1;
	and.b32  	%r458, %r457, 1431655765;
	or.b32  	%r459, %r456, %r458;
	shl.b32 	%r460, %r335, 1;
	and.b32  	%r461, %r460, -1431655766;
	shr.u32 	%r462, %r335, 1;
	and.b32  	%r463, %r462, 1431655765;
	or.b32  	%r464, %r461, %r463;
	shl.b32 	%r465, %r392, 1;
	and.b32  	%r466, %r465, -1431655766;
	shr.u32 	%r467, %r392, 1;
	and.b32  	%r468, %r467, 1431655765;
	or.b32  	%r469, %r466, %r468;
	shl.b32 	%r470, %r449, 1;
	and.b32  	%r471, %r470, -1431655766;
	shr.u32 	%r472, %r449, 1;
	and.b32  	%r473, %r472, 1431655765;
	or.b32  	%r474, %r471, %r473;
	shl.b32 	%r475, %r277, 1;
	and.b32  	%r476, %r475, -1431655766;
	shr.u32 	%r477, %r277, 1;
	and.b32  	%r478, %r477, 1431655765;
	or.b32  	%r479, %r476, %r478;
	shl.b32 	%r480, %r334, 1;
	and.b32  	%r481, %r480, -1431655766;
	shr.u32 	%r482, %r334, 1;
	and.b32  	%r483, %r482, 1431655765;
	or.b32  	%r484, %r481, %r483;
	shl.b32 	%r485, %r391, 1;
	and.b32  	%r486, %r485, -1431655766;
	shr.u32 	%r487, %r391, 1;
	and.b32  	%r488, %r487, 1431655765;
	or.b32  	%r489, %r486, %r488;
	shl.b32 	%r490, %r448, 1;
	and.b32  	%r491, %r490, -1431655766;
	shr.u32 	%r492, %r448, 1;
	and.b32  	%r493, %r492, 1431655765;
	or.b32  	%r494, %r491, %r493;
	shl.b32 	%r495, %r276, 1;
	and.b32  	%r496, %r495, -1431655766;
	shr.u32 	%r497, %r276, 1;
	and.b32  	%r498, %r497, 1431655765;
	or.b32  	%r499, %r496, %r498;
	shl.b32 	%r500, %r333, 1;
	and.b32  	%r501, %r500, -1431655766;
	shr.u32 	%r502, %r333, 1;
	and.b32  	%r503, %r502, 1431655765;
	or.b32  	%r504, %r501, %r503;
	shl.b32 	%r505, %r390, 1;
	and.b32  	%r506, %r505, -1431655766;
	shr.u32 	%r507, %r390, 1;
	and.b32  	%r508, %r507, 1431655765;
	or.b32  	%r509, %r506, %r508;
	shl.b32 	%r510, %r447, 1;
	and.b32  	%r511, %r510, -1431655766;
	shr.u32 	%r512, %r447, 1;
	and.b32  	%r513, %r512, 1431655765;
	or.b32  	%r514, %r511, %r513;
	shl.b32 	%r515, %r279, 1;
	and.b32  	%r516, %r515, -1431655766;
	shr.u32 	%r517, %r279, 1;
	and.b32  	%r518, %r517, 1431655765;
	or.b32  	%r519, %r516, %r518;
	shl.b32 	%r520, %r336, 1;
	and.b32  	%r521, %r520, -1431655766;
	shr.u32 	%r522, %r336, 1;
	and.b32  	%r523, %r522, 1431655765;
	or.b32  	%r524, %r521, %r523;
	shl.b32 	%r525, %r393, 1;
	and.b32  	%r526, %r525, -1431655766;
	shr.u32 	%r527, %r393, 1;
	and.b32  	%r528, %r527, 1431655765;
	or.b32  	%r529, %r526, %r528;
	shl.b32 	%r530, %r450, 1;
	and.b32  	%r531, %r530, -1431655766;
	shr.u32 	%r532, %r450, 1;
	and.b32  	%r533, %r532, 1431655765;
	or.b32  	%r534, %r531, %r533;
	not.b32 	%r535, %r281;
	not.b32 	%r536, %r283;
	ld.const.u32 	%r537, [%rd22+-80];
	and.b32  	%r538, %r537, %r536;
	xor.b32  	%r539, %r277, %r538;
	xor.b32  	%r540, %r539, %r245;
	and.b32  	%r541, %r280, %r540;
	xor.b32  	%r542, %r541, %r537;
	and.b32  	%r543, %r283, %r535;
	xor.b32  	%r544, %r540, %r543;
	not.b32 	%r545, %r280;
	and.b32  	%r546, %r283, %r545;
	xor.b32  	%r547, %r546, %r535;
	and.b32  	%r548, %r544, %r283;
	xor.b32  	%r549, %r280, %r548;
	xor.b32  	%r550, %r546, %r281;
	and.b32  	%r551, %r544, %r550;
	xor.b32  	%r552, %r283, %r551;
	or.b32  	%r553, %r547, %r549;
	xor.b32  	%r554, %r544, %r553;
	and.b32  	%r555, %r552, %r549;
	xor.b32  	%r556, %r547, %r555;
	and.b32  	%r557, %r554, %r542;
	xor.b32  	%r558, %r549, %r557;
	xor.b32  	%r559, %r552, %r542;
	not.b32 	%r560, %r519;
	not.b32 	%r561, %r499;
	ld.const.u32 	%r562, [%rd22+-64];
	and.b32  	%r563, %r562, %r561;
	xor.b32  	%r564, %r459, %r563;
	and.b32  	%r565, %r479, %r564;
	xor.b32  	%r566, %r565, %r562;
	and.b32  	%r567, %r499, %r560;
	xor.b32  	%r568, %r564, %r567;
	not.b32 	%r569, %r479;
	and.b32  	%r570, %r499, %r569;
	xor.b32  	%r571, %r570, %r560;
	and.b32  	%r572, %r568, %r499;
	xor.b32  	%r573, %r479, %r572;
	xor.b32  	%r574, %r570, %r519;
	and.b32  	%r575, %r568, %r574;
	xor.b32  	%r576, %r499, %r575;
	or.b32  	%r577, %r571, %r573;
	xor.b32  	%r578, %r568, %r577;
	and.b32  	%r579, %r576, %r573;
	xor.b32  	%r580, %r571, %r579;
	and.b32  	%r581, %r578, %r566;
	xor.b32  	%r582, %r573, %r581;
	xor.b32  	%r583, %r576, %r566;
	xor.b32  	%r584, %r556, %r583;
	xor.b32  	%r585, %r584, %r554;
	xor.b32  	%r586, %r582, %r559;
	xor.b32  	%r587, %r578, %r558;
	xor.b32  	%r588, %r580, %r554;
	xor.b32  	%r589, %r558, %r585;
	xor.b32  	%r590, %r556, %r587;
	xor.b32  	%r591, %r588, %r587;
	xor.b32  	%r592, %r591, %r559;
	not.b32 	%r593, %r338;
	not.b32 	%r594, %r340;
	ld.const.u32 	%r595, [%rd22+-76];
	and.b32  	%r596, %r595, %r594;
	xor.b32  	%r597, %r334, %r596;
	xor.b32  	%r598, %r597, %r302;
	and.b32  	%r599, %r337, %r598;
	xor.b32  	%r600, %r599, %r595;
	and.b32  	%r601, %r340, %r593;
	xor.b32  	%r602, %r598, %r601;
	not.b32 	%r603, %r337;
	and.b32  	%r604, %r340, %r603;
	xor.b32  	%r605, %r604, %r593;
	and.b32  	%r606, %r602, %r340;
	xor.b32  	%r607, %r337, %r606;
	xor.b32  	%r608, %r604, %r338;
	and.b32  	%r609, %r602, %r608;
	xor.b32  	%r610, %r340, %r609;
	or.b32  	%r611, %r605, %r607;
	xor.b32  	%r612, %r602, %r611;
	and.b32  	%r613, %r610, %r607;
	xor.b32  	%r614, %r605, %r613;
	and.b32  	%r615, %r612, %r600;
	xor.b32  	%r616, %r607, %r615;
	xor.b32  	%r617, %r610, %r600;
	not.b32 	%r618, %r524;
	not.b32 	%r619, %r504;
	ld.const.u32 	%r620, [%rd22+-60];
	and.b32  	%r621, %r620, %r619;
	xor.b32  	%r622, %r464, %r621;
	and.b32  	%r623, %r484, %r622;
	xor.b32  	%r624, %r623, %r620;
	and.b32  	%r625, %r504, %r618;
	xor.b32  	%r626, %r622, %r625;
	not.b32 	%r627, %r484;
	and.b32  	%r628, %r504, %r627;
	xor.b32  	%r629, %r628, %r618;
	and.b32  	%r630, %r626, %r504;
	xor.b32  	%r631, %r484, %r630;
	xor.b32  	%r632, %r628, %r524;
	and.b32  	%r633, %r626, %r632;
	xor.b32  	%r634, %r504, %r633;
	or.b32  	%r635, %r629, %r631;
	xor.b32  	%r636, %r626, %r635;
	and.b32  	%r637, %r634, %r631;
	xor.b32  	%r638, %r629, %r637;
	and.b32  	%r639, %r636, %r624;
	xor.b32  	%r640, %r631, %r639;
	xor.b32  	%r641, %r634, %r624;
	xor.b32  	%r642, %r614, %r641;
	xor.b32  	%r643, %r642, %r612;
	xor.b32  	%r644, %r640, %r617;
	xor.b32  	%r645, %r636, %r616;
	xor.b32  	%r646, %r638, %r612;
	xor.b32  	%r647, %r616, %r643;
	xor.b32  	%r648, %r614, %r645;
	xor.b32  	%r649, %r646, %r645;
	xor.b32  	%r650, %r649, %r617;
	not.b32 	%r651, %r395;
	not.b32 	%r652, %r397;
	ld.const.u32 	%r653, [%rd22+-72];
	and.b32  	%r654, %r653, %r652;
	xor.b32  	%r655, %r391, %r654;
	xor.b32  	%r656, %r655, %r359;
	and.b32  	%r657, %r394, %r656;
	xor.b32  	%r658, %r657, %r653;
	and.b32  	%r659, %r397, %r651;
	xor.b32  	%r660, %r656, %r659;
	not.b32 	%r661, %r394;
	and.b32  	%r662, %r397, %r661;
	xor.b32  	%r663, %r662, %r651;
	and.b32  	%r664, %r660, %r397;
	xor.b32  	%r665, %r394, %r664;
	xor.b32  	%r666, %r662, %r395;
	and.b32  	%r667, %r660, %r666;
	xor.b32  	%r668, %r397, %r667;
	or.b32  	%r669, %r663, %r665;
	xor.b32  	%r670, %r660, %r669;
	and.b32  	%r671, %r668, %r665;
	xor.b32  	%r672, %r663, %r671;
	and.b32  	%r673, %r670, %r658;
	xor.b32  	%r674, %r665, %r673;
	xor.b32  	%r675, %r668, %r658;
	not.b32 	%r676, %r529;
	not.b32 	%r677, %r509;
	ld.const.u32 	%r678, [%rd22+-56];
	and.b32  	%r679, %r678, %r677;
	xor.b32  	%r680, %r469, %r679;
	and.b32  	%r681, %r489, %r680;
	xor.b32  	%r682, %r681, %r678;
	and.b32  	%r683, %r509, %r676;
	xor.b32  	%r684, %r680, %r683;
	not.b32 	%r685, %r489;
	and.b32  	%r686, %r509, %r685;
	xor.b32  	%r687, %r686, %r676;
	and.b32  	%r688, %r684, %r509;
	xor.b32  	%r689, %r489, %r688;
	xor.b32  	%r690, %r686, %r529;
	and.b32  	%r691, %r684, %r690;
	xor.b32  	%r692, %r509, %r691;
	or.b32  	%r693, %r687, %r689;
	xor.b32  	%r694, %r684, %r693;
	and.b32  	%r695, %r692, %r689;
	xor.b32  	%r696, %r687, %r695;
	and.b32  	%r697, %r694, %r682;
	xor.b32  	%r698, %r689, %r697;
	xor.b32  	%r699, %r692, %r682;
	xor.b32  	%r700, %r672, %r699;
	xor.b32  	%r701, %r700, %r670;
	xor.b32  	%r702, %r698, %r675;
	xor.b32  	%r703, %r694, %r674;
	xor.b32  	%r704, %r696, %r670;
	xor.b32  	%r705, %r674, %r701;
	xor.b32  	%r706, %r672, %r703;
	xor.b32  	%r707, %r704, %r703;
	xor.b32  	%r708, %r707, %r675;
	not.b32 	%r709, %r452;
	not.b32 	%r710, %r454;
	ld.const.u32 	%r711, [%rd22+-68];
	and.b32  	%r712, %r711, %r710;
	xor.b32  	%r713, %r448, %r712;
	xor.b32  	%r714, %r713, %r416;
	and.b32  	%r715, %r451, %r714;
	xor.b32  	%r716, %r715, %r711;
	and.b32  	%r717, %r454, %r709;
	xor.b32  	%r718, %r714, %r717;
	not.b32 	%r719, %r451;
	and.b32  	%r720, %r454, %r719;
	xor.b32  	%r721, %r720, %r709;
	and.b32  	%r722, %r718, %r454;
	xor.b32  	%r723, %r451, %r722;
	xor.b32  	%r724, %r720, %r452;
	and.b32  	%r725, %r718, %r724;
	xor.b32  	%r726, %r454, %r725;
	or.b32  	%r727, %r721, %r723;
	xor.b32  	%r728, %r718, %r727;
	and.b32  	%r729, %r726, %r723;
	xor.b32  	%r730, %r721, %r729;
	and.b32  	%r731, %r728, %r716;
	xor.b32  	%r732, %r723, %r731;
	xor.b32  	%r733, %r726, %r716;
	not.b32 	%r734, %r534;
	not.b32 	%r735, %r514;
	ld.const.u32 	%r736, [%rd22+-52];
	and.b32  	%r737, %r736, %r735;
	xor.b32  	%r738, %r474, %r737;
	and.b32  	%r739, %r494, %r738;
	xor.b32  	%r740, %r739, %r736;
	and.b32  	%r741, %r514, %r734;
	xor.b32  	%r742, %r738, %r741;
	not.b32 	%r743, %r494;
	and.b32  	%r744, %r514, %r743;
	xor.b32  	%r745, %r744, %r734;
	and.b32  	%r746, %r742, %r514;
	xor.b32  	%r747, %r494, %r746;
	xor.b32  	%r748, %r744, %r534;
	and.b32  	%r749, %r742, %r748;
	xor.b32  	%r750, %r514, %r749;
	or.b32  	%r751, %r745, %r747;
	xor.b32  	%r752, %r742, %r751;
	and.b32  	%r753, %r750, %r747;
	xor.b32  	%r754, %r745, %r753;
	and.b32  	%r755, %r752, %r740;
	xor.b32  	%r756, %r747, %r755;
	xor.b32  	%r757, %r750, %r740;
	xor.b32  	%r758, %r730, %r757;
	xor.b32  	%r759, %r758, %r728;
	xor.b32  	%r760, %r756, %r733;
	xor.b32  	%r761, %r752, %r732;
	xor.b32  	%r762, %r754, %r728;
	xor.b32  	%r763, %r732, %r759;
	xor.b32  	%r764, %r730, %r761;
	xor.b32  	%r765, %r762, %r761;
	xor.b32  	%r766, %r765, %r733;
	shl.b32 	%r767, %r587, 2;
	and.b32  	%r768, %r767, -858993460;
	shr.u32 	%r769, %r587, 2;
	and.b32  	%r770, %r769, 858993459;
	or.b32  	%r771, %r768, %r770;
	shl.b32 	%r772, %r645, 2;
	and.b32  	%r773, %r772, -858993460;
	shr.u32 	%r774, %r645, 2;
	and.b32  	%r775, %r774, 858993459;
	or.b32  	%r776, %r773, %r775;
	shl.b32 	%r777, %r703, 2;
	and.b32  	%r778, %r777, -858993460;
	shr.u32 	%r779, %r703, 2;
	and.b32  	%r780, %r779, 858993459;
	or.b32  	%r781, %r778, %r780;
	shl.b32 	%r782, %r761, 2;
	and.b32  	%r783, %r782, -858993460;
	shr.u32 	%r784, %r761, 2;
	and.b32  	%r785, %r784, 858993459;
	or.b32  	%r786, %r783, %r785;
	shl.b32 	%r787, %r586, 2;
	and.b32  	%r788, %r787, -858993460;
	shr.u32 	%r789, %r586, 2;
	and.b32  	%r790, %r789, 858993459;
	or.b32  	%r791, %r788, %r790;
	shl.b32 	%r792, %r644, 2;
	and.b32  	%r793, %r792, -858993460;
	shr.u32 	%r794, %r644, 2;
	and.b32  	%r795, %r794, 858993459;
	or.b32  	%r796, %r793, %r795;
	shl.b32 	%r797, %r702, 2;
	and.b32  	%r798, %r797, -858993460;
	shr.u32 	%r799, %r702, 2;
	and.b32  	%r800, %r799, 858993459;
	or.b32  	%r801, %r798, %r800;
	shl.b32 	%r802, %r760, 2;
	and.b32  	%r803, %r802, -858993460;
	shr.u32 	%r804, %r760, 2;
	and.b32  	%r805, %r804, 858993459;
	or.b32  	%r806, %r803, %r805;
	shl.b32 	%r807, %r585, 2;
	and.b32  	%r808, %r807, -858993460;
	shr.u32 	%r809, %r585, 2;
	and.b32  	%r810, %r809, 858993459;
	or.b32  	%r811, %r808, %r810;
	shl.b32 	%r812, %r643, 2;
	and.b32  	%r813, %r812, -858993460;
	shr.u32 	%r814, %r643, 2;
	and.b32  	%r815, %r814, 858993459;
	or.b32  	%r816, %r813, %r815;
	shl.b32 	%r817, %r701, 2;
	and.b32  	%r818, %r817, -858993460;
	shr.u32 	%r819, %r701, 2;
	and.b32  	%r820, %r819, 858993459;
	or.b32  	%r821, %r818, %r820;
	shl.b32 	%r822, %r759, 2;
	and.b32  	%r823, %r822, -858993460;
	shr.u32 	%r824, %r759, 2;
	and.b32  	%r825, %r824, 858993459;
	or.b32  	%r826, %r823, %r825;
	shl.b32 	%r827, %r588, 2;
	and.b32  	%r828, %r827, -858993460;
	shr.u32 	%r829, %r588, 2;
	and.b32  	%r830, %r829, 858993459;
	or.b32  	%r831, %r828, %r830;
	shl.b32 	%r832, %r646, 2;
	and.b32  	%r833, %r832, -858993460;
	shr.u32 	%r834, %r646, 2;
	and.b32  	%r835, %r834, 858993459;
	or.b32  	%r836, %r833, %r835;
	shl.b32 	%r837, %r704, 2;
	and.b32  	%r838, %r837, -858993460;
	shr.u32 	%r839, %r704, 2;
	and.b32  	%r840, %r839, 858993459;
	or.b32  	%r841, %r838, %r840;
	shl.b32 	%r842, %r762, 2;
	and.b32  	%r843, %r842, -858993460;
	shr.u32 	%r844, %r762, 2;
	and.b32  	%r845, %r844, 858993459;
	or.b32  	%r846, %r843, %r845;
	not.b32 	%r847, %r590;
	not.b32 	%r848, %r592;
	ld.const.u32 	%r849, [%rd22+-48];
	and.b32  	%r850, %r849, %r848;
	xor.b32  	%r851, %r586, %r850;
	xor.b32  	%r852, %r851, %r554;
	and.b32  	%r853, %r589, %r852;
	xor.b32  	%r854, %r853, %r849;
	and.b32  	%r855, %r592, %r847;
	xor.b32  	%r856, %r852, %r855;
	not.b32 	%r857, %r589;
	and.b32  	%r858, %r592, %r857;
	xor.b32  	%r859, %r858, %r847;
	and.b32  	%r860, %r856, %r592;
	xor.b32  	%r861, %r589, %r860;
	xor.b32  	%r862, %r858, %r590;
	and.b32  	%r863, %r856, %r862;
	xor.b32  	%r864, %r592, %r863;
	or.b32  	%r865, %r859, %r861;
	xor.b32  	%r866, %r856, %r865;
	and.b32  	%r867, %r864, %r861;
	xor.b32  	%r868, %r859, %r867;
	and.b32  	%r869, %r866, %r854;
	xor.b32  	%r870, %r861, %r869;
	xor.b32  	%r871, %r864, %r854;
	not.b32 	%r872, %r831;
	not.b32 	%r873, %r811;
	ld.const.u32 	%r874, [%rd22+-32];
	and.b32  	%r875, %r874, %r873;
	xor.b32  	%r876, %r771, %r875;
	and.b32  	%r877, %r791, %r876;
	xor.b32  	%r878, %r877, %r874;
	and.b32  	%r879, %r811, %r872;
	xor.b32  	%r880, %r876, %r879;
	not.b32 	%r881, %r791;
	and.b32  	%r882, %r811, %r881;
	xor.b32  	%r883, %r882, %r872;
	and.b32  	%r884, %r880, %r811;
	xor.b32  	%r885, %r791, %r884;
	xor.b32  	%r886, %r882, %r831;
	and.b32  	%r887, %r880, %r886;
	xor.b32  	%r888, %r811, %r887;
	or.b32  	%r889, %r883, %r885;
	xor.b32  	%r890, %r880, %r889;
	and.b32  	%r891, %r888, %r885;
	xor.b32  	%r892, %r883, %r891;
	and.b32  	%r893, %r890, %r878;
	xor.b32  	%r894, %r885, %r893;
	xor.b32  	%r895, %r888, %r878;
	xor.b32  	%r896, %r868, %r895;
	xor.b32  	%r897, %r896, %r866;
	xor.b32  	%r898, %r894, %r871;
	xor.b32  	%r899, %r890, %r870;
	xor.b32  	%r900, %r892, %r866;
	xor.b32  	%r901, %r870, %r897;
	xor.b32  	%r902, %r868, %r899;
	xor.b32  	%r903, %r900, %r899;
	xor.b32  	%r904, %r903, %r871;
	not.b32 	%r905, %r648;
	not.b32 	%r906, %r650;
	ld.const.u32 	%r907, [%rd22+-44];
	and.b32  	%r908, %r907, %r906;
	xor.b32  	%r909, %r644, %r908;
	xor.b32  	%r910, %r909, %r612;
	and.b32  	%r911, %r647, %r910;
	xor.b32  	%r912, %r911, %r907;
	and.b32  	%r913, %r650, %r905;
	xor.b32  	%r914, %r910, %r913;
	not.b32 	%r915, %r647;
	and.b32  	%r916, %r650, %r915;
	xor.b32  	%r917, %r916, %r905;
	and.b32  	%r918, %r914, %r650;
	xor.b32  	%r919, %r647, %r918;
	xor.b32  	%r920, %r916, %r648;
	and.b32  	%r921, %r914, %r920;
	xor.b32  	%r922, %r650, %r921;
	or.b32  	%r923, %r917, %r919;
	xor.b32  	%r924, %r914, %r923;
	and.b32  	%r925, %r922, %r919;
	xor.b32  	%r926, %r917, %r925;
	and.b32  	%r927, %r924, %r912;
	xor.b32  	%r928, %r919, %r927;
	xor.b32  	%r929, %r922, %r912;
	not.b32 	%r930, %r836;
	not.b32 	%r931, %r816;
	ld.const.u32 	%r932, [%rd22+-28];
	and.b32  	%r933, %r932, %r931;
	xor.b32  	%r934, %r776, %r933;
	and.b32  	%r935, %r796, %r934;
	xor.b32  	%r936, %r935, %r932;
	and.b32  	%r937, %r816, %r930;
	xor.b32  	%r938, %r934, %r937;
	not.b32 	%r939, %r796;
	and.b32  	%r940, %r816, %r939;
	xor.b32  	%r941, %r940, %r930;
	and.b32  	%r942, %r938, %r816;
	xor.b32  	%r943, %r796, %r942;
	xor.b32  	%r944, %r940, %r836;
	and.b32  	%r945, %r938, %r944;
	xor.b32  	%r946, %r816, %r945;
	or.b32  	%r947, %r941, %r943;
	xor.b32  	%r948, %r938, %r947;
	and.b32  	%r949, %r946, %r943;
	xor.b32  	%r950, %r941, %r949;
	and.b32  	%r951, %r948, %r936;
	xor.b32  	%r952, %r943, %r951;
	xor.b32  	%r953, %r946, %r936;
	xor.b32  	%r954, %r926, %r953;
	xor.b32  	%r955, %r954, %r924;
	xor.b32  	%r956, %r952, %r929;
	xor.b32  	%r957, %r948, %r928;
	xor.b32  	%r958, %r950, %r924;
	xor.b32  	%r959, %r928, %r955;
	xor.b32  	%r960, %r926, %r957;
	xor.b32  	%r961, %r958, %r957;
	xor.b32  	%r962, %r961, %r929;
	not.b32 	%r963, %r706;
	not.b32 	%r964, %r708;
	ld.const.u32 	%r965, [%rd22+-40];
	and.b32  	%r966, %r965, %r964;
	xor.b32  	%r967, %r702, %r966;
	xor.b32  	%r968, %r967, %r670;
	and.b32  	%r969, %r705, %r968;
	xor.b32  	%r970, %r969, %r965;
	and.b32  	%r971, %r708, %r963;
	xor.b32  	%r972, %r968, %r971;
	not.b32 	%r973, %r705;
	and.b32  	%r974, %r708, %r973;
	xor.b32  	%r975, %r974, %r963;
	and.b32  	%r976, %r972, %r708;
	xor.b32  	%r977, %r705, %r976;
	xor.b32  	%r978, %r974, %r706;
	and.b32  	%r979, %r972, %r978;
	xor.b32  	%r980, %r708, %r979;
	or.b32  	%r981, %r975, %r977;
	xor.b32  	%r982, %r972, %r981;
	and.b32  	%r983, %r980, %r977;
	xor.b32  	%r984, %r975, %r983;
	and.b32  	%r985, %r982, %r970;
	xor.b32  	%r986, %r977, %r985;
	xor.b32  	%r987, %r980, %r970;
	not.b32 	%r988, %r841;
	not.b32 	%r989, %r821;
	ld.const.u32 	%r990, [%rd22+-24];
	and.b32  	%r991, %r990, %r989;
	xor.b32  	%r992, %r781, %r991;
	and.b32  	%r993, %r801, %r992;
	xor.b32  	%r994, %r993, %r990;
	and.b32  	%r995, %r821, %r988;
	xor.b32  	%r996, %r992, %r995;
	not.b32 	%r997, %r801;
	and.b32  	%r998, %r821, %r997;
	xor.b32  	%r999, %r998, %r988;
	and.b32  	%r1000, %r996, %r821;
	xor.b32  	%r1001, %r801, %r1000;
	xor.b32  	%r1002, %r998, %r841;
	and.b32  	%r1003, %r996, %r1002;
	xor.b32  	%r1004, %r821, %r1003;
	or.b32  	%r1005, %r999, %r1001;
	xor.b32  	%r1006, %r996, %r1005;
	and.b32  	%r1007, %r1004, %r1001;
	xor.b32  	%r1008, %r999, %r1007;
	and.b32  	%r1009, %r1006, %r994;
	xor.b32  	%r1010, %r1001, %r1009;
	xor.b32  	%r1011, %r1004, %r994;
	xor.b32  	%r1012, %r984, %r1011;
	xor.b32  	%r1013, %r1012, %r982;
	xor.b32  	%r1014, %r1010, %r987;
	xor.b32  	%r1015, %r1006, %r986;
	xor.b32  	%r1016, %r1008, %r982;
	xor.b32  	%r1017, %r986, %r1013;
	xor.b32  	%r1018, %r984, %r1015;
	xor.b32  	%r1019, %r1016, %r1015;
	xor.b32  	%r1020, %r1019, %r987;
	not.b32 	%r1021, %r764;
	not.b32 	%r1022, %r766;
	ld.const.u32 	%r1023, [%rd22+-36];
	and.b32  	%r1024, %r1023, %r1022;
	xor.b32  	%r1025, %r760, %r1024;
	xor.b32  	%r1026, %r1025, %r728;
	and.b32  	%r1027, %r763, %r1026;
	xor.b32  	%r1028, %r1027, %r1023;
	and.b32  	%r1029, %r766, %r1021;
	xor.b32  	%r1030, %r1026, %r1029;
	not.b32 	%r1031, %r763;
	and.b32  	%r1032, %r766, %r1031;
	xor.b32  	%r1033, %r1032, %r1021;
	and.b32  	%r1034, %r1030, %r766;
	xor.b32  	%r1035, %r763, %r1034;
	xor.b32  	%r1036, %r1032, %r764;
	and.b32  	%r1037, %r1030, %r1036;
	xor.b32  	%r1038, %r766, %r1037;
	or.b32  	%r1039, %r1033, %r1035;
	xor.b32  	%r1040, %r1030, %r1039;
	and.b32  	%r1041, %r1038, %r1035;
	xor.b32  	%r1042, %r1033, %r1041;
	and.b32  	%r1043, %r1040, %r1028;
	xor.b32  	%r1044, %r1035, %r1043;
	xor.b32  	%r1045, %r1038, %r1028;
	not.b32 	%r1046, %r846;
	not.b32 	%r1047, %r826;
	ld.const.u32 	%r1048, [%rd22+-20];
	and.b32  	%r1049, %r1048, %r1047;
	xor.b32  	%r1050, %r786, %r1049;
	and.b32  	%r1051, %r806, %r1050;
	xor.b32  	%r1052, %r1051, %r1048;
	and.b32  	%r1053, %r826, %r1046;
	xor.b32  	%r1054, %r1050, %r1053;
	not.b32 	%r1055, %r806;
	and.b32  	%r1056, %r826, %r1055;
	xor.b32  	%r1057, %r1056, %r1046;
	and.b32  	%r1058, %r1054, %r826;
	xor.b32  	%r1059, %r806, %r1058;
	xor.b32  	%r1060, %r1056, %r846;
	and.b32  	%r1061, %r1054, %r1060;
	xor.b32  	%r1062, %r826, %r1061;
	or.b32  	%r1063, %r1057, %r1059;
	xor.b32  	%r1064, %r1054, %r1063;
	and.b32  	%r1065, %r1062, %r1059;
	xor.b32  	%r1066, %r1057, %r1065;
	and.b32  	%r1067, %r1064, %r1052;
	xor.b32  	%r1068, %r1059, %r1067;
	xor.b32  	%r1069, %r1062, %r1052;
	xor.b32  	%r1070, %r1042, %r1069;
	xor.b32  	%r1071, %r1070, %r1040;
	xor.b32  	%r1072, %r1068, %r1045;
	xor.b32  	%r1073, %r1064, %r1044;
	xor.b32  	%r1074, %r1066, %r1040;
	xor.b32  	%r1075, %r1044, %r1071;
	xor.b32  	%r1076, %r1042, %r1073;
	xor.b32  	%r1077, %r1074, %r1073;
	xor.b32  	%r1078, %r1077, %r1045;
	shl.b32 	%r1079, %r899, 4;
	and.b32  	%r1080, %r1079, -252645136;
	shr.u32 	%r1081, %r899, 4;
	and.b32  	%r1082, %r1081, 252645135;
	or.b32  	%r1083, %r1080, %r1082;
	shl.b32 	%r1084, %r957, 4;
	and.b32  	%r1085, %r1084, -252645136;
	shr.u32 	%r1086, %r957, 4;
	and.b32  	%r1087, %r1086, 252645135;
	or.b32  	%r1088, %r1085, %r1087;
	shl.b32 	%r1089, %r1015, 4;
	and.b32  	%r1090, %r1089, -252645136;
	shr.u32 	%r1091, %r1015, 4;
	and.b32  	%r1092, %r1091, 252645135;
	or.b32  	%r1093, %r1090, %r1092;
	shl.b32 	%r1094, %r1073, 4;
	and.b32  	%r1095, %r1094, -252645136;
	shr.u32 	%r1096, %r1073, 4;
	and.b32  	%r1097, %r1096, 252645135;
	or.b32  	%r1098, %r1095, %r1097;
	shl.b32 	%r1099, %r898, 4;
	and.b32  	%r1100, %r1099, -252645136;
	shr.u32 	%r1101, %r898, 4;
	and.b32  	%r1102, %r1101, 252645135;
	or.b32  	%r1103, %r1100, %r1102;
	shl.b32 	%r1104, %r956, 4;
	and.b32  	%r1105, %r1104, -252645136;
	shr.u32 	%r1106, %r956, 4;
	and.b32  	%r1107, %r1106, 252645135;
	or.b32  	%r1108, %r1105, %r1107;
	shl.b32 	%r1109, %r1014, 4;
	and.b32  	%r1110, %r1109, -252645136;
	shr.u32 	%r1111, %r1014, 4;
	and.b32  	%r1112, %r1111, 252645135;
	or.b32  	%r1113, %r1110, %r1112;
	shl.b32 	%r1114, %r1072, 4;
	and.b32  	%r1115, %r1114, -252645136;
	shr.u32 	%r1116, %r1072, 4;
	and.b32  	%r1117, %r1116, 252645135;
	or.b32  	%r1118, %r1115, %r1117;
	shl.b32 	%r1119, %r897, 4;
	and.b32  	%r1120, %r1119, -252645136;
	shr.u32 	%r1121, %r897, 4;
	and.b32  	%r1122, %r1121, 252645135;
	or.b32  	%r1123, %r1120, %r1122;
	shl.b32 	%r1124, %r955, 4;
	and.b32  	%r1125, %r1124, -252645136;
	shr.u32 	%r1126, %r955, 4;
	and.b32  	%r1127, %r1126, 252645135;
	or.b32  	%r1128, %r1125, %r1127;
	shl.b32 	%r1129, %r1013, 4;
	and.b32  	%r1130, %r1129, -252645136;
	shr.u32 	%r1131, %r1013, 4;
	and.b32  	%r1132, %r1131, 252645135;
	or.b32  	%r1133, %r1130, %r1132;
	shl.b32 	%r1134, %r1071, 4;
	and.b32  	%r1135, %r1134, -252645136;
	shr.u32 	%r1136, %r1071, 4;
	and.b32  	%r1137, %r1136, 252645135;
	or.b32  	%r1138, %r1135, %r1137;
	shl.b32 	%r1139, %r900, 4;
	and.b32  	%r1140, %r1139, -252645136;
	shr.u32 	%r1141, %r900, 4;
	and.b32  	%r1142, %r1141, 252645135;
	or.b32  	%r1143, %r1140, %r1142;
	shl.b32 	%r1144, %r958, 4;
	and.b32  	%r1145, %r1144, -252645136;
	shr.u32 	%r1146, %r958, 4;
	and.b32  	%r1147, %r1146, 252645135;
	or.b32  	%r1148, %r1145, %r1147;
	shl.b32 	%r1149, %r1016, 4;
	and.b32  	%r1150, %r1149, -252645136;
	shr.u32 	%r1151, %r1016, 4;
	and.b32  	%r1152, %r1151, 252645135;
	or.b32  	%r1153, %r1150, %r1152;
	shl.b32 	%r1154, %r1074, 4;
	and.b32  	%r1155, %r1154, -252645136;
	shr.u32 	%r1156, %r1074, 4;
	and.b32  	%r1157, %r1156, 252645135;
	or.b32  	%r1158, %r1155, %r1157;
	not.b32 	%r1159, %r902;
	not.b32 	%r1160, %r904;
	ld.const.u32 	%r1161, [%rd22+-16];
	and.b32  	%r1162, %r1161, %r1160;
	xor.b32  	%r1163, %r898, %r1162;
	xor.b32  	%r1164, %r1163, %r866;
	and.b32  	%r1165, %r901, %r1164;
	xor.b32  	%r1166, %r1165, %r1161;
	and.b32  	%r1167, %r904, %r1159;
	xor.b32  	%r1168, %r1164, %r1167;
	not.b32 	%r1169, %r901;
	and.b32  	%r1170, %r904, %r1169;
	xor.b32  	%r1171, %r1170, %r1159;
	and.b32  	%r1172, %r1168, %r904;
	xor.b32  	%r1173, %r901, %r1172;
	xor.b32  	%r1174, %r1170, %r902;
	and.b32  	%r1175, %r1168, %r1174;
	xor.b32  	%r1176, %r904, %r1175;
	or.b32  	%r1177, %r1171, %r1173;
	xor.b32  	%r1178, %r1168, %r1177;
	and.b32  	%r1179, %r1176, %r1173;
	xor.b32  	%r1180, %r1171, %r1179;
	and.b32  	%r1181, %r1178, %r1166;
	xor.b32  	%r1182, %r1173, %r1181;
	xor.b32  	%r1183, %r1176, %r1166;
	not.b32 	%r1184, %r1143;
	not.b32 	%r1185, %r1123;
	ld.const.u32 	%r1186, [%rd22];
	and.b32  	%r1187, %r1186, %r1185;
	xor.b32  	%r1188, %r1083, %r1187;
	and.b32  	%r1189, %r1103, %r1188;
	xor.b32  	%r1190, %r1189, %r1186;
	and.b32  	%r1191, %r1123, %r1184;
	xor.b32  	%r1192, %r1188, %r1191;
	not.b32 	%r1193, %r1103;
	and.b32  	%r1194, %r1123, %r1193;
	xor.b32  	%r1195, %r1194, %r1184;
	and.b32  	%r1196, %r1192, %r1123;
	xor.b32  	%r1197, %r1103, %r1196;
	xor.b32  	%r1198, %r1194, %r1143;
	and.b32  	%r1199, %r1192, %r1198;
	xor.b32  	%r1200, %r1123, %r1199;
	or.b32  	%r1201, %r1195, %r1197;
	xor.b32  	%r1202, %r1192, %r1201;
	and.b32  	%r1203, %r1200, %r1197;
	xor.b32  	%r1204, %r1195, %r1203;
	and.b32  	%r1205, %r1202, %r1190;
	xor.b32  	%r1206, %r1197, %r1205;
	xor.b32  	%r1207, %r1200, %r1190;
	xor.b32  	%r1208, %r1180, %r1207;
	xor.b32  	%r1209, %r1208, %r1178;
	xor.b32  	%r1210, %r1206, %r1183;
	xor.b32  	%r1211, %r1202, %r1182;
	xor.b32  	%r1212, %r1204, %r1178;
	xor.b32  	%r1213, %r1182, %r1209;
	xor.b32  	%r1214, %r1180, %r1211;
	xor.b32  	%r1215, %r1212, %r1211;
	xor.b32  	%r1216, %r1215, %r1183;
	not.b32 	%r1217, %r960;
	not.b32 	%r1218, %r962;
	ld.const.u32 	%r1219, [%rd22+-12];
	and.b32  	%r1220, %r1219, %r1218;
	xor.b32  	%r1221, %r956, %r1220;
	xor.b32  	%r1222, %r1221, %r924;
	and.b32  	%r1223, %r959, %r1222;
	xor.b32  	%r1224, %r1223, %r1219;
	and.b32  	%r1225, %r962, %r1217;
	xor.b32  	%r1226, %r1222, %r1225;
	not.b32 	%r1227, %r959;
	and.b32  	%r1228, %r962, %r1227;
	xor.b32  	%r1229, %r1228, %r1217;
	and.b32  	%r1230, %r1226, %r962;
	xor.b32  	%r1231, %r959, %r1230;
	xor.b32  	%r1232, %r1228, %r960;
	and.b32  	%r1233, %r1226, %r1232;
	xor.b32  	%r1234, %r962, %r1233;
	or.b32  	%r1235, %r1229, %r1231;
	xor.b32  	%r1236, %r1226, %r1235;
	and.b32  	%r1237, %r1234, %r1231;
	xor.b32  	%r1238, %r1229, %r1237;
	and.b32  	%r1239, %r1236, %r1224;
	xor.b32  	%r1240, %r1231, %r1239;
	xor.b32  	%r1241, %r1234, %r1224;
	not.b32 	%r1242, %r1148;
	not.b32 	%r1243, %r1128;
	ld.const.u32 	%r1244, [%rd22+4];
	and.b32  	%r1245, %r1244, %r1243;
	xor.b32  	%r1246, %r1088, %r1245;
	and.b32  	%r1247, %r1108, %r1246;
	xor.b32  	%r1248, %r1247, %r1244;
	and.b32  	%r1249, %r1128, %r1242;
	xor.b32  	%r1250, %r1246, %r1249;
	not.b32 	%r1251, %r1108;
	and.b32  	%r1252, %r1128, %r1251;
	xor.b32  	%r1253, %r1252, %r1242;
	and.b32  	%r1254, %r1250, %r1128;
	xor.b32  	%r1255, %r1108, %r1254;
	xor.b32  	%r1256, %r1252, %r1148;
	and.b32  	%r1257, %r1250, %r1256;
	xor.b32  	%r1258, %r1128, %r1257;
	or.b32  	%r1259, %r1253, %r1255;
	xor.b32  	%r1260, %r1250, %r1259;
	and.b32  	%r1261, %r1258, %r1255;
	xor.b32  	%r1262, %r1253, %r1261;
	and.b32  	%r1263, %r1260, %r1248;
	xor.b32  	%r1264, %r1255, %r1263;
	xor.b32  	%r1265, %r1258, %r1248;
	xor.b32  	%r1266, %r1238, %r1265;
	xor.b32  	%r1267, %r1266, %r1236;
	xor.b32  	%r1268, %r1264, %r1241;
	xor.b32  	%r1269, %r1260, %r1240;
	xor.b32  	%r1270, %r1262, %r1236;
	xor.b32  	%r1271, %r1240, %r1267;
	xor.b32  	%r1272, %r1238, %r1269;
	xor.b32  	%r1273, %r1270, %r1269;
	xor.b32  	%r1274, %r1273, %r1241;
	not.b32 	%r1275, %r1018;
	not.b32 	%r1276, %r1020;
	ld.const.u32 	%r1277, [%rd22+-8];
	and.b32  	%r1278, %r1277, %r1276;
	xor.b32  	%r1279, %r1014, %r1278;
	xor.b32  	%r1280, %r1279, %r982;
	and.b32  	%r1281, %r1017, %r1280;
	xor.b32  	%r1282, %r1281, %r1277;
	and.b32  	%r1283, %r1020, %r1275;
	xor.b32  	%r1284, %r1280, %r1283;
	not.b32 	%r1285, %r1017;
	and.b32  	%r1286, %r1020, %r1285;
	xor.b32  	%r1287, %r1286, %r1275;
	and.b32  	%r1288, %r1284, %r1020;
	xor.b32  	%r1289, %r1017, %r1288;
	xor.b32  	%r1290, %r1286, %r1018;
	and.b32  	%r1291, %r1284, %r1290;
	xor.b32  	%r1292, %r1020, %r1291;
	or.b32  	%r1293, %r1287, %r1289;
	xor.b32  	%r1294, %r1284, %r1293;
	and.b32  	%r1295, %r1292, %r1289;
	xor.b32  	%r1296, %r1287, %r1295;
	and.b32  	%r1297, %r1294, %r1282;
	xor.b32  	%r1298, %r1289, %r1297;
	xor.b32  	%r1299, %r1292, %r1282;
	not.b32 	%r1300, %r1153;
	not.b32 	%r1301, %r1133;
	ld.const.u32 	%r1302, [%rd22+8];
	and.b32  	%r1303, %r1302, %r1301;
	xor.b32  	%r1304, %r1093, %r1303;
	and.b32  	%r1305, %r1113, %r1304;
	xor.b32  	%r1306, %r1305, %r1302;
	and.b32  	%r1307, %r1133, %r1300;
	xor.b32  	%r1308, %r1304, %r1307;
	not.b32 	%r1309, %r1113;
	and.b32  	%r1310, %r1133, %r1309;
	xor.b32  	%r1311, %r1310, %r1300;
	and.b32  	%r1312, %r1308, %r1133;
	xor.b32  	%r1313, %r1113, %r1312;
	xor.b32  	%r1314, %r1310, %r1153;
	and.b32  	%r1315, %r1308, %r1314;
	xor.b32  	%r1316, %r1133, %r1315;
	or.b32  	%r1317, %r1311, %r1313;
	xor.b32  	%r1318, %r1308, %r1317;
	and.b32  	%r1319, %r1316, %r1313;
	xor.b32  	%r1320, %r1311, %r1319;
	and.b32  	%r1321, %r1318, %r1306;
	xor.b32  	%r1322, %r1313, %r1321;
	xor.b32  	%r1323, %r1316, %r1306;
	xor.b32  	%r1324, %r1296, %r1323;
	xor.b32  	%r1325, %r1324, %r1294;
	xor.b32  	%r1326, %r1322, %r1299;
	xor.b32  	%r1327, %r1318, %r1298;
	xor.b32  	%r1328, %r1320, %r1294;
	xor.b32  	%r1329, %r1298, %r1325;
	xor.b32  	%r1330, %r1296, %r1327;
	xor.b32  	%r1331, %r1328, %r1327;
	xor.b32  	%r1332, %r1331, %r1299;
	not.b32 	%r1333, %r1076;
	not.b32 	%r1334, %r1078;
	ld.const.u32 	%r1335, [%rd22+-4];
	and.b32  	%r1336, %r1335, %r1334;
	xor.b32  	%r1337, %r1072, %r1336;
	xor.b32  	%r1338, %r1337, %r1040;
	and.b32  	%r1339, %r1075, %r1338;
	xor.b32  	%r1340, %r1339, %r1335;
	and.b32  	%r1341, %r1078, %r1333;
	xor.b32  	%r1342, %r1338, %r1341;
	not.b32 	%r1343, %r1075;
	and.b32  	%r1344, %r1078, %r1343;
	xor.b32  	%r1345, %r1344, %r1333;
	and.b32  	%r1346, %r1342, %r1078;
	xor.b32  	%r1347, %r1075, %r1346;
	xor.b32  	%r1348, %r1344, %r1076;
	and.b32  	%r1349, %r1342, %r1348;
	xor.b32  	%r1350, %r1078, %r1349;
	or.b32  	%r1351, %r1345, %r1347;
	xor.b32  	%r1352, %r1342, %r1351;
	and.b32  	%r1353, %r1350, %r1347;
	xor.b32  	%r1354, %r1345, %r1353;
	and.b32  	%r1355, %r1352, %r1340;
	xor.b32  	%r1356, %r1347, %r1355;
	xor.b32  	%r1357, %r1350, %r1340;
	not.b32 	%r1358, %r1158;
	not.b32 	%r1359, %r1138;
	ld.const.u32 	%r1360, [%rd22+12];
	and.b32  	%r1361, %r1360, %r1359;
	xor.b32  	%r1362, %r1098, %r1361;
	and.b32  	%r1363, %r1118, %r1362;
	xor.b32  	%r1364, %r1363, %r1360;
	and.b32  	%r1365, %r1138, %r1358;
	xor.b32  	%r1366, %r1362, %r1365;
	not.b32 	%r1367, %r1118;
	and.b32  	%r1368, %r1138, %r1367;
	xor.b32  	%r1369, %r1368, %r1358;
	and.b32  	%r1370, %r1366, %r1138;
	xor.b32  	%r1371, %r1118, %r1370;
	xor.b32  	%r1372, %r1368, %r1158;
	and.b32  	%r1373, %r1366, %r1372;
	xor.b32  	%r1374, %r1138, %r1373;
	or.b32  	%r1375, %r1369, %r1371;
	xor.b32  	%r1376, %r1366, %r1375;
	and.b32  	%r1377, %r1374, %r1371;
	xor.b32  	%r1378, %r1369, %r1377;
	and.b32  	%r1379, %r1376, %r1364;
	xor.b32  	%r1380, %r1371, %r1379;
	xor.b32  	%r1381, %r1374, %r1364;
	xor.b32  	%r1382, %r1354, %r1381;
	xor.b32  	%r1383, %r1382, %r1352;
	xor.b32  	%r1384, %r1380, %r1357;
	xor.b32  	%r1385, %r1376, %r1356;
	xor.b32  	%r1386, %r1378, %r1352;
	xor.b32  	%r1387, %r1356, %r1383;
	xor.b32  	%r1388, %r1354, %r1385;
	xor.b32  	%r1389, %r1386, %r1385;
	xor.b32  	%r1390, %r1389, %r1357;
	mov.b32 	%r1391, 8961;
	prmt.b32 	%r1392, %r1211, %r1211, %r1391;
	prmt.b32 	%r1393, %r1269, %r1269, %r1391;
	prmt.b32 	%r1394, %r1327, %r1327, %r1391;
	prmt.b32 	%r1395, %r1385, %r1385, %r1391;
	prmt.b32 	%r1396, %r1210, %r1210, %r1391;
	prmt.b32 	%r1397, %r1268, %r1268, %r1391;
	prmt.b32 	%r1398, %r1326, %r1326, %r1391;
	prmt.b32 	%r1399, %r1384, %r1384, %r1391;
	prmt.b32 	%r1400, %r1209, %r1209, %r1391;
	prmt.b32 	%r1401, %r1267, %r1267, %r1391;
	prmt.b32 	%r1402, %r1325, %r1325, %r1391;
	prmt.b32 	%r1403, %r1383, %r1383, %r1391;
	prmt.b32 	%r1404, %r1212, %r1212, %r1391;
	prmt.b32 	%r1405, %r1270, %r1270, %r1391;
	prmt.b32 	%r1406, %r1328, %r1328, %r1391;
	prmt.b32 	%r1407, %r1386, %r1386, %r1391;
	not.b32 	%r1408, %r1214;
	not.b32 	%r1409, %r1216;
	ld.const.u32 	%r1410, [%rd22+16];
	and.b32  	%r1411, %r1410, %r1409;
	xor.b32  	%r1412, %r1210, %r1411;
	xor.b32  	%r1413, %r1412, %r1178;
	and.b32  	%r1414, %r1213, %r1413;
	xor.b32  	%r1415, %r1414, %r1410;
	and.b32  	%r1416, %r1216, %r1408;
	xor.b32  	%r1417, %r1413, %r1416;
	not.b32 	%r1418, %r1213;
	and.b32  	%r1419, %r1216, %r1418;
	xor.b32  	%r1420, %r1419, %r1408;
	and.b32  	%r1421, %r1417, %r1216;
	xor.b32  	%r1422, %r1213, %r1421;
	xor.b32  	%r1423, %r1419, %r1214;
	and.b32  	%r1424, %r1417, %r1423;
	xor.b32  	%r1425, %r1216, %r1424;
	or.b32  	%r1426, %r1420, %r1422;
	xor.b32  	%r1427, %r1417, %r1426;
	and.b32  	%r1428, %r1425, %r1422;
	xor.b32  	%r1429, %r1420, %r1428;
	and.b32  	%r1430, %r1427, %r1415;
	xor.b32  	%r1431, %r1422, %r1430;
	xor.b32  	%r1432, %r1425, %r1415;
	not.b32 	%r1433, %r1404;
	not.b32 	%r1434, %r1400;
	ld.const.u32 	%r1435, [%rd22+32];
	and.b32  	%r1436, %r1435, %r1434;
	xor.b32  	%r1437, %r1392, %r1436;
	and.b32  	%r1438, %r1396, %r1437;
	xor.b32  	%r1439, %r1438, %r1435;
	and.b32  	%r1440, %r1400, %r1433;
	xor.b32  	%r1441, %r1437, %r1440;
	not.b32 	%r1442, %r1396;
	and.b32  	%r1443, %r1400, %r1442;
	xor.b32  	%r1444, %r1443, %r1433;
	and.b32  	%r1445, %r1441, %r1400;
	xor.b32  	%r1446, %r1396, %r1445;
	xor.b32  	%r1447, %r1443, %r1404;
	and.b32  	%r1448, %r1441, %r1447;
	xor.b32  	%r1449, %r1400, %r1448;
	or.b32  	%r1450, %r1444, %r1446;
	xor.b32  	%r1451, %r1441, %r1450;
	and.b32  	%r1452, %r1449, %r1446;
	xor.b32  	%r1453, %r1444, %r1452;
	and.b32  	%r1454, %r1451, %r1439;
	xor.b32  	%r1455, %r1446, %r1454;
	xor.b32  	%r1456, %r1449, %r1439;
	xor.b32  	%r1457, %r1429, %r1456;
	xor.b32  	%r1458, %r1457, %r1427;
	xor.b32  	%r1459, %r1455, %r1432;
	xor.b32  	%r1460, %r1451, %r1431;
	xor.b32  	%r1461, %r1453, %r1427;
	xor.b32  	%r1462, %r1431, %r1458;
	xor.b32  	%r1463, %r1429, %r1460;
	xor.b32  	%r1464, %r1461, %r1460;
	xor.b32  	%r1465, %r1464, %r1432;
	not.b32 	%r1466, %r1272;
	not.b32 	%r1467, %r1274;
	ld.const.u32 	%r1468, [%rd22+20];
	and.b32  	%r1469, %r1468, %r1467;
	xor.b32  	%r1470, %r1268, %r1469;
	xor.b32  	%r1471, %r1470, %r1236;
	and.b32  	%r1472, %r1271, %r1471;
	xor.b32  	%r1473, %r1472, %r1468;
	and.b32  	%r1474, %r1274, %r1466;
	xor.b32  	%r1475, %r1471, %r1474;
	not.b32 	%r1476, %r1271;
	and.b32  	%r1477, %r1274, %r1476;
	xor.b32  	%r1478, %r1477, %r1466;
	and.b32  	%r1479, %r1475, %r1274;
	xor.b32  	%r1480, %r1271, %r1479;
	xor.b32  	%r1481, %r1477, %r1272;
	and.b32  	%r1482, %r1475, %r1481;
	xor.b32  	%r1483, %r1274, %r1482;
	or.b32  	%r1484, %r1478, %r1480;
	xor.b32  	%r1485, %r1475, %r1484;
	and.b32  	%r1486, %r1483, %r1480;
	xor.b32  	%r1487, %r1478, %r1486;
	and.b32  	%r1488, %r1485, %r1473;
	xor.b32  	%r1489, %r1480, %r1488;
	xor.b32  	%r1490, %r1483, %r1473;
	not.b32 	%r1491, %r1405;
	not.b32 	%r1492, %r1401;
	ld.const.u32 	%r1493, [%rd22+36];
	and.b32  	%r1494, %r1493, %r1492;
	xor.b32  	%r1495, %r1393, %r1494;
	and.b32  	%r1496, %r1397, %r1495;
	xor.b32  	%r1497, %r1496, %r1493;
	and.b32  	%r1498, %r1401, %r1491;
	xor.b32  	%r1499, %r1495, %r1498;
	not.b32 	%r1500, %r1397;
	and.b32  	%r1501, %r1401, %r1500;
	xor.b32  	%r1502, %r1501, %r1491;
	and.b32  	%r1503, %r1499, %r1401;
	xor.b32  	%r1504, %r1397, %r1503;
	xor.b32  	%r1505, %r1501, %r1405;
	and.b32  	%r1506, %r1499, %r1505;
	xor.b32  	%r1507, %r1401, %r1506;
	or.b32  	%r1508, %r1502, %r1504;
	xor.b32  	%r1509, %r1499, %r1508;
	and.b32  	%r1510, %r1507, %r1504;
	xor.b32  	%r1511, %r1502, %r1510;
	and.b32  	%r1512, %r1509, %r1497;
	xor.b32  	%r1513, %r1504, %r1512;
	xor.b32  	%r1514, %r1507, %r1497;
	xor.b32  	%r1515, %r1487, %r1514;
	xor.b32  	%r1516, %r1515, %r1485;
	xor.b32  	%r1517, %r1513, %r1490;
	xor.b32  	%r1518, %r1509, %r1489;
	xor.b32  	%r1519, %r1511, %r1485;
	xor.b32  	%r1520, %r1489, %r1516;
	xor.b32  	%r1521, %r1487, %r1518;
	xor.b32  	%r1522, %r1519, %r1518;
	xor.b32  	%r1523, %r1522, %r1490;
	not.b32 	%r1524, %r1330;
	not.b32 	%r1525, %r1332;
	ld.const.u32 	%r1526, [%rd22+24];
	and.b32  	%r1527, %r1526, %r1525;
	xor.b32  	%r1528, %r1326, %r1527;
	xor.b32  	%r1529, %r1528, %r1294;
	and.b32  	%r1530, %r1329, %r1529;
	xor.b32  	%r1531, %r1530, %r1526;
	and.b32  	%r1532, %r1332, %r1524;
	xor.b32  	%r1533, %r1529, %r1532;
	not.b32 	%r1534, %r1329;
	and.b32  	%r1535, %r1332, %r1534;
	xor.b32  	%r1536, %r1535, %r1524;
	and.b32  	%r1537, %r1533, %r1332;
	xor.b32  	%r1538, %r1329, %r1537;
	xor.b32  	%r1539, %r1535, %r1330;
	and.b32  	%r1540, %r1533, %r1539;
	xor.b32  	%r1541, %r1332, %r1540;
	or.b32  	%r1542, %r1536, %r1538;
	xor.b32  	%r1543, %r1533, %r1542;
	and.b32  	%r1544, %r1541, %r1538;
	xor.b32  	%r1545, %r1536, %r1544;
	and.b32  	%r1546, %r1543, %r1531;
	xor.b32  	%r1547, %r1538, %r1546;
	xor.b32  	%r1548, %r1541, %r1531;
	not.b32 	%r1549, %r1406;
	not.b32 	%r1550, %r1402;
	ld.const.u32 	%r1551, [%rd22+40];
	and.b32  	%r1552, %r1551, %r1550;
	xor.b32  	%r1553, %r1394, %r1552;
	and.b32  	%r1554, %r1398, %r1553;
	xor.b32  	%r1555, %r1554, %r1551;
	and.b32  	%r1556, %r1402, %r1549;
	xor.b32  	%r1557, %r1553, %r1556;
	not.b32 	%r1558, %r1398;
	and.b32  	%r1559, %r1402, %r1558;
	xor.b32  	%r1560, %r1559, %r1549;
	and.b32  	%r1561, %r1557, %r1402;
	xor.b32  	%r1562, %r1398, %r1561;
	xor.b32  	%r1563, %r1559, %r1406;
	and.b32  	%r1564, %r1557, %r1563;
	xor.b32  	%r1565, %r1402, %r1564;
	or.b32  	%r1566, %r1560, %r1562;
	xor.b32  	%r1567, %r1557, %r1566;
	and.b32  	%r1568, %r1565, %r1562;
	xor.b32  	%r1569, %r1560, %r1568;
	and.b32  	%r1570, %r1567, %r1555;
	xor.b32  	%r1571, %r1562, %r1570;
	xor.b32  	%r1572, %r1565, %r1555;
	xor.b32  	%r1573, %r1545, %r1572;
	xor.b32  	%r1574, %r1573, %r1543;
	xor.b32  	%r1575, %r1571, %r1548;
	xor.b32  	%r1576, %r1567, %r1547;
	xor.b32  	%r1577, %r1569, %r1543;
	xor.b32  	%r1578, %r1547, %r1574;
	xor.b32  	%r1579, %r1545, %r1576;
	xor.b32  	%r1580, %r1577, %r1576;
	xor.b32  	%r1581, %r1580, %r1548;
	not.b32 	%r1582, %r1388;
	not.b32 	%r1583, %r1390;
	ld.const.u32 	%r1584, [%rd22+28];
	and.b32  	%r1585, %r1584, %r1583;
	xor.b32  	%r1586, %r1384, %r1585;
	xor.b32  	%r1587, %r1586, %r1352;
	and.b32  	%r1588, %r1387, %r1587;
	xor.b32  	%r1589, %r1588, %r1584;
	and.b32  	%r1590, %r1390, %r1582;
	xor.b32  	%r1591, %r1587, %r1590;
	not.b32 	%r1592, %r1387;
	and.b32  	%r1593, %r1390, %r1592;
	xor.b32  	%r1594, %r1593, %r1582;
	and.b32  	%r1595, %r1591, %r1390;
	xor.b32  	%r1596, %r1387, %r1595;
	xor.b32  	%r1597, %r1593, %r1388;
	and.b32  	%r1598, %r1591, %r1597;
	xor.b32  	%r1599, %r1390, %r1598;
	or.b32  	%r1600, %r1594, %r1596;
	xor.b32  	%r1601, %r1591, %r1600;
	and.b32  	%r1602, %r1599, %r1596;
	xor.b32  	%r1603, %r1594, %r1602;
	and.b32  	%r1604, %r1601, %r1589;
	xor.b32  	%r1605, %r1596, %r1604;
	xor.b32  	%r1606, %r1599, %r1589;
	not.b32 	%r1607, %r1407;
	not.b32 	%r1608, %r1403;
	ld.const.u32 	%r1609, [%rd22+44];
	and.b32  	%r1610, %r1609, %r1608;
	xor.b32  	%r1611, %r1395, %r1610;
	and.b32  	%r1612, %r1399, %r1611;
	xor.b32  	%r1613, %r1612, %r1609;
	and.b32  	%r1614, %r1403, %r1607;
	xor.b32  	%r1615, %r1611, %r1614;
	not.b32 	%r1616, %r1399;
	and.b32  	%r1617, %r1403, %r1616;
	xor.b32  	%r1618, %r1617, %r1607;
	and.b32  	%r1619, %r1615, %r1403;
	xor.b32  	%r1620, %r1399, %r1619;
	xor.b32  	%r1621, %r1617, %r1407;
	and.b32  	%r1622, %r1615, %r1621;
	xor.b32  	%r1623, %r1403, %r1622;
	or.b32  	%r1624, %r1618, %r1620;
	xor.b32  	%r1625, %r1615, %r1624;
	and.b32  	%r1626, %r1623, %r1620;
	xor.b32  	%r1627, %r1618, %r1626;
	and.b32  	%r1628, %r1625, %r1613;
	xor.b32  	%r1629, %r1620, %r1628;
	xor.b32  	%r1630, %r1623, %r1613;
	xor.b32  	%r1631, %r1603, %r1630;
	xor.b32  	%r1632, %r1631, %r1601;
	xor.b32  	%r1633, %r1629, %r1606;
	xor.b32  	%r1634, %r1625, %r1605;
	xor.b32  	%r1635, %r1627, %r1601;
	xor.b32  	%r1636, %r1605, %r1632;
	xor.b32  	%r1637, %r1603, %r1634;
	xor.b32  	%r1638, %r1635, %r1634;
	xor.b32  	%r1639, %r1638, %r1606;
	mov.b32 	%r1640, 4146;
	prmt.b32 	%r1641, %r1460, %r1460, %r1640;
	prmt.b32 	%r1642, %r1518, %r1518, %r1640;
	prmt.b32 	%r1643, %r1576, %r1576, %r1640;
	prmt.b32 	%r1644, %r1634, %r1634, %r1640;
	prmt.b32 	%r1645, %r1459, %r1459, %r1640;
	prmt.b32 	%r1646, %r1517, %r1517, %r1640;
	prmt.b32 	%r1647, %r1575, %r1575, %r1640;
	prmt.b32 	%r1648, %r1633, %r1633, %r1640;
	prmt.b32 	%r1649, %r1458, %r1458, %r1640;
	prmt.b32 	%r1650, %r1516, %r1516, %r1640;
	prmt.b32 	%r1651, %r1574, %r1574, %r1640;
	prmt.b32 	%r1652, %r1632, %r1632, %r1640;
	prmt.b32 	%r1653, %r1461, %r1461, %r1640;
	prmt.b32 	%r1654, %r1519, %r1519, %r1640;
	prmt.b32 	%r1655, %r1577, %r1577, %r1640;
	prmt.b32 	%r1656, %r1635, %r1635, %r1640;
	not.b32 	%r1657, %r1463;
	not.b32 	%r1658, %r1465;
	ld.const.u32 	%r1659, [%rd22+48];
	and.b32  	%r1660, %r1659, %r1658;
	xor.b32  	%r1661, %r1459, %r1660;
	xor.b32  	%r1662, %r1661, %r1427;
	and.b32  	%r1663, %r1462, %r1662;
	xor.b32  	%r1664, %r1663, %r1659;
	and.b32  	%r1665, %r1465, %r1657;
	xor.b32  	%r1666, %r1662, %r1665;
	not.b32 	%r1667, %r1462;
	and.b32  	%r1668, %r1465, %r1667;
	xor.b32  	%r1669, %r1668, %r1657;
	and.b32  	%r1670, %r1666, %r1465;
	xor.b32  	%r1671, %r1462, %r1670;
	xor.b32  	%r1672, %r1668, %r1463;
	and.b32  	%r1673, %r1666, %r1672;
	xor.b32  	%r1674, %r1465, %r1673;
	or.b32  	%r1675, %r1669, %r1671;
	xor.b32  	%r1676, %r1666, %r1675;
	and.b32  	%r1677, %r1674, %r1671;
	xor.b32  	%r1678, %r1669, %r1677;
	and.b32  	%r1679, %r1676, %r1664;
	xor.b32  	%r1680, %r1671, %r1679;
	xor.b32  	%r1681, %r1674, %r1664;
	not.b32 	%r1682, %r1653;
	not.b32 	%r1683, %r1649;
	ld.const.u32 	%r1684, [%rd22+64];
	and.b32  	%r1685, %r1684, %r1683;
	xor.b32  	%r1686, %r1641, %r1685;
	and.b32  	%r1687, %r1645, %r1686;
	xor.b32  	%r1688, %r1687, %r1684;
	and.b32  	%r1689, %r1649, %r1682;
	xor.b32  	%r1690, %r1686, %r1689;
	not.b32 	%r1691, %r1645;
	and.b32  	%r1692, %r1649, %r1691;
	xor.b32  	%r1693, %r1692, %r1682;
	and.b32  	%r1694, %r1690, %r1649;
	xor.b32  	%r1695, %r1645, %r1694;
	xor.b32  	%r1696, %r1692, %r1653;
	and.b32  	%r1697, %r1690, %r1696;
	xor.b32  	%r1698, %r1649, %r1697;
	or.b32  	%r1699, %r1693, %r1695;
	xor.b32  	%r1700, %r1690, %r1699;
	and.b32  	%r1701, %r1698, %r1695;
	xor.b32  	%r1702, %r1693, %r1701;
	and.b32  	%r1703, %r1700, %r1688;
	xor.b32  	%r1704, %r1695, %r1703;
	xor.b32  	%r1705, %r1698, %r1688;
	xor.b32  	%r1706, %r1678, %r1705;
	xor.b32  	%r1707, %r1706, %r1676;
	xor.b32  	%r1708, %r1704, %r1681;
	xor.b32  	%r1709, %r1700, %r1680;
	xor.b32  	%r1710, %r1702, %r1676;
	xor.b32  	%r1711, %r1680, %r1707;
	xor.b32  	%r1712, %r1678, %r1709;
	xor.b32  	%r1713, %r1710, %r1709;
	xor.b32  	%r1714, %r1713, %r1681;
	not.b32 	%r1715, %r1521;
	not.b32 	%r1716, %r1523;
	ld.const.u32 	%r1717, [%rd22+52];
	and.b32  	%r1718, %r1717, %r1716;
	xor.b32  	%r1719, %r1517, %r1718;
	xor.b32  	%r1720, %r1719, %r1485;
	and.b32  	%r1721, %r1520, %r1720;
	xor.b32  	%r1722, %r1721, %r1717;
	and.b32  	%r1723, %r1523, %r1715;
	xor.b32  	%r1724, %r1720, %r1723;
	not.b32 	%r1725, %r1520;
	and.b32  	%r1726, %r1523, %r1725;
	xor.b32  	%r1727, %r1726, %r1715;
	and.b32  	%r1728, %r1724, %r1523;
	xor.b32  	%r1729, %r1520, %r1728;
	xor.b32  	%r1730, %r1726, %r1521;
	and.b32  	%r1731, %r1724, %r1730;
	xor.b32  	%r1732, %r1523, %r1731;
	or.b32  	%r1733, %r1727, %r1729;
	xor.b32  	%r1734, %r1724, %r1733;
	and.b32  	%r1735, %r1732, %r1729;
	xor.b32  	%r1736, %r1727, %r1735;
	and.b32  	%r1737, %r1734, %r1722;
	xor.b32  	%r1738, %r1729, %r1737;
	xor.b32  	%r1739, %r1732, %r1722;
	not.b32 	%r1740, %r1654;
	not.b32 	%r1741, %r1650;
	ld.const.u32 	%r1742, [%rd22+68];
	and.b32  	%r1743, %r1742, %r1741;
	xor.b32  	%r1744, %r1642, %r1743;
	and.b32  	%r1745, %r1646, %r1744;
	xor.b32  	%r1746, %r1745, %r1742;
	and.b32  	%r1747, %r1650, %r1740;
	xor.b32  	%r1748, %r1744, %r1747;
	not.b32 	%r1749, %r1646;
	and.b32  	%r1750, %r1650, %r1749;
	xor.b32  	%r1751, %r1750, %r1740;
	and.b32  	%r1752, %r1748, %r1650;
	xor.b32  	%r1753, %r1646, %r1752;
	xor.b32  	%r1754, %r1750, %r1654;
	and.b32  	%r1755, %r1748, %r1754;
	xor.b32  	%r1756, %r1650, %r1755;
	or.b32  	%r1757, %r1751, %r1753;
	xor.b32  	%r1758, %r1748, %r1757;
	and.b32  	%r1759, %r1756, %r1753;
	xor.b32  	%r1760, %r1751, %r1759;
	and.b32  	%r1761, %r1758, %r1746;
	xor.b32  	%r1762, %r1753, %r1761;
	xor.b32  	%r1763, %r1756, %r1746;
	xor.b32  	%r1764, %r1736, %r1763;
	xor.b32  	%r1765, %r1764, %r1734;
	xor.b32  	%r1766, %r1762, %r1739;
	xor.b32  	%r1767, %r1758, %r1738;
	xor.b32  	%r1768, %r1760, %r1734;
	xor.b32  	%r1769, %r1738, %r1765;
	xor.b32  	%r1770, %r1736, %r1767;
	xor.b32  	%r1771, %r1768, %r1767;
	xor.b32  	%r1772, %r1771, %r1739;
	not.b32 	%r1773, %r1579;
	not.b32 	%r1774, %r1581;
	ld.const.u32 	%r1775, [%rd22+56];
	and.b32  	%r1776, %r1775, %r1774;
	xor.b32  	%r1777, %r1575, %r1776;
	xor.b32  	%r1778, %r1777, %r1543;
	and.b32  	%r1779, %r1578, %r1778;
	xor.b32  	%r1780, %r1779, %r1775;
	and.b32  	%r1781, %r1581, %r1773;
	xor.b32  	%r1782, %r1778, %r1781;
	not.b32 	%r1783, %r1578;
	and.b32  	%r1784, %r1581, %r1783;
	xor.b32  	%r1785, %r1784, %r1773;
	and.b32  	%r1786, %r1782, %r1581;
	xor.b32  	%r1787, %r1578, %r1786;
	xor.b32  	%r1788, %r1784, %r1579;
	and.b32  	%r1789, %r1782, %r1788;
	xor.b32  	%r1790, %r1581, %r1789;
	or.b32  	%r1791, %r1785, %r1787;
	xor.b32  	%r1792, %r1782, %r1791;
	and.b32  	%r1793, %r1790, %r1787;
	xor.b32  	%r1794, %r1785, %r1793;
	and.b32  	%r1795, %r1792, %r1780;
	xor.b32  	%r1796, %r1787, %r1795;
	xor.b32  	%r1797, %r1790, %r1780;
	not.b32 	%r1798, %r1655;
	not.b32 	%r1799, %r1651;
	ld.const.u32 	%r1800, [%rd22+72];
	and.b32  	%r1801, %r1800, %r1799;
	xor.b32  	%r1802, %r1643, %r1801;
	and.b32  	%r1803, %r1647, %r1802;
	xor.b32  	%r1804, %r1803, %r1800;
	and.b32  	%r1805, %r1651, %r1798;
	xor.b32  	%r1806, %r1802, %r1805;
	not.b32 	%r1807, %r1647;
	and.b32  	%r1808, %r1651, %r1807;
	xor.b32  	%r1809, %r1808, %r1798;
	and.b32  	%r1810, %r1806, %r1651;
	xor.b32  	%r1811, %r1647, %r1810;
	xor.b32  	%r1812, %r1808, %r1655;
	and.b32  	%r1813, %r1806, %r1812;
	xor.b32  	%r1814, %r1651, %r1813;
	or.b32  	%r1815, %r1809, %r1811;
	xor.b32  	%r1816, %r1806, %r1815;
	and.b32  	%r1817, %r1814, %r1811;
	xor.b32  	%r1818, %r1809, %r1817;
	and.b32  	%r1819, %r1816, %r1804;
	xor.b32  	%r1820, %r1811, %r1819;
	xor.b32  	%r1821, %r1814, %r1804;
	xor.b32  	%r1822, %r1794, %r1821;
	xor.b32  	%r1823, %r1822, %r1792;
	xor.b32  	%r1824, %r1820, %r1797;
	xor.b32  	%r1825, %r1816, %r1796;
	xor.b32  	%r1826, %r1818, %r1792;
	xor.b32  	%r1827, %r1796, %r1823;
	xor.b32  	%r1828, %r1794, %r1825;
	xor.b32  	%r1829, %r1826, %r1825;
	xor.b32  	%r1830, %r1829, %r1797;
	not.b32 	%r1831, %r1637;
	not.b32 	%r1832, %r1639;
	ld.const.u32 	%r1833, [%rd22+60];
	and.b32  	%r1834, %r1833, %r1832;
	xor.b32  	%r1835, %r1633, %r1834;
	xor.b32  	%r1836, %r1835, %r1601;
	and.b32  	%r1837, %r1636, %r1836;
	xor.b32  	%r1838, %r1837, %r1833;
	and.b32  	%r1839, %r1639, %r1831;
	xor.b32  	%r1840, %r1836, %r1839;
	not.b32 	%r1841, %r1636;
	and.b32  	%r1842, %r1639, %r1841;
	xor.b32  	%r1843, %r1842, %r1831;
	and.b32  	%r1844, %r1840, %r1639;
	xor.b32  	%r1845, %r1636, %r1844;
	xor.b32  	%r1846, %r1842, %r1637;
	and.b32  	%r1847, %r1840, %r1846;
	xor.b32  	%r1848, %r1639, %r1847;
	or.b32  	%r1849, %r1843, %r1845;
	xor.b32  	%r1850, %r1840, %r1849;
	and.b32  	%r1851, %r1848, %r1845;
	xor.b32  	%r1852, %r1843, %r1851;
	and.b32  	%r1853, %r1850, %r1838;
	xor.b32  	%r1854, %r1845, %r1853;
	xor.b32  	%r1855, %r1848, %r1838;
	not.b32 	%r1856, %r1656;
	not.b32 	%r1857, %r1652;
	ld.const.u32 	%r1858, [%rd22+76];
	and.b32  	%r1859, %r1858, %r1857;
	xor.b32  	%r1860, %r1644, %r1859;
	and.b32  	%r1861, %r1648, %r1860;
	xor.b32  	%r1862, %r1861, %r1858;
	and.b32  	%r1863, %r1652, %r1856;
	xor.b32  	%r1864, %r1860, %r1863;
	not.b32 	%r1865, %r1648;
	and.b32  	%r1866, %r1652, %r1865;
	xor.b32  	%r1867, %r1866, %r1856;
	and.b32  	%r1868, %r1864, %r1652;
	xor.b32  	%r1869, %r1648, %r1868;
	xor.b32  	%r1870, %r1866, %r1656;
	and.b32  	%r1871, %r1864, %r1870;
	xor.b32  	%r1872, %r1652, %r1871;
	or.b32  	%r1873, %r1867, %r1869;
	xor.b32  	%r1874, %r1864, %r1873;
	and.b32  	%r1875, %r1872, %r1869;
	xor.b32  	%r1876, %r1867, %r1875;
	and.b32  	%r1877, %r1874, %r1862;
	xor.b32  	%r1878, %r1869, %r1877;
	xor.b32  	%r1879, %r1872, %r1862;
	xor.b32  	%r1880, %r1852, %r1879;
	xor.b32  	%r1881, %r1880, %r1850;
	xor.b32  	%r1882, %r1878, %r1855;
	xor.b32  	%r1883, %r1874, %r1854;
	xor.b32  	%r1884, %r1876, %r1850;
	xor.b32  	%r1885, %r1854, %r1881;
	xor.b32  	%r1886, %r1852, %r1883;
	xor.b32  	%r1887, %r1884, %r1883;
	xor.b32  	%r1888, %r1887, %r1855;
	not.b32 	%r1889, %r1712;
	not.b32 	%r1890, %r1714;
	ld.const.u32 	%r1891, [%rd22+80];
	and.b32  	%r1892, %r1891, %r1890;
	xor.b32  	%r1893, %r1708, %r1892;
	xor.b32  	%r1894, %r1893, %r1676;
	and.b32  	%r1895, %r1711, %r1894;
	xor.b32  	%r1896, %r1895, %r1891;
	and.b32  	%r1897, %r1714, %r1889;
	xor.b32  	%r1898, %r1894, %r1897;
	not.b32 	%r1899, %r1711;
	and.b32  	%r1900, %r1714, %r1899;
	xor.b32  	%r1901, %r1900, %r1889;
	and.b32  	%r1902, %r1898, %r1714;
	xor.b32  	%r1903, %r1711, %r1902;
	xor.b32  	%r1904, %r1900, %r1712;
	and.b32  	%r1905, %r1898, %r1904;
	xor.b32  	%r1906, %r1714, %r1905;
	or.b32  	%r1907, %r1901, %r1903;
	xor.b32  	%r1908, %r1898, %r1907;
	and.b32  	%r1909, %r1906, %r1903;
	xor.b32  	%r1910, %r1901, %r1909;
	and.b32  	%r1911, %r1908, %r1896;
	xor.b32  	%r1912, %r1903, %r1911;
	xor.b32  	%r1913, %r1906, %r1896;
	not.b32 	%r1914, %r1768;
	not.b32 	%r1915, %r1765;
	ld.const.u32 	%r1916, [%rd22+96];
	and.b32  	%r1917, %r1916, %r1915;
	xor.b32  	%r1918, %r1767, %r1917;
	and.b32  	%r1919, %r1766, %r1918;
	xor.b32  	%r1920, %r1919, %r1916;
	and.b32  	%r1921, %r1765, %r1914;
	xor.b32  	%r1922, %r1918, %r1921;
	not.b32 	%r1923, %r1766;
	and.b32  	%r1924, %r1765, %r1923;
	xor.b32  	%r1925, %r1924, %r1914;
	and.b32  	%r1926, %r1922, %r1765;
	xor.b32  	%r1927, %r1766, %r1926;
	xor.b32  	%r1928, %r1924, %r1768;
	and.b32  	%r1929, %r1922, %r1928;
	xor.b32  	%r1930, %r1765, %r1929;
	or.b32  	%r1931, %r1925, %r1927;
	xor.b32  	%r1932, %r1922, %r1931;
	and.b32  	%r1933, %r1930, %r1927;
	xor.b32  	%r1934, %r1925, %r1933;
	and.b32  	%r1935, %r1932, %r1920;
	xor.b32  	%r1936, %r1927, %r1935;
	xor.b32  	%r1937, %r1930, %r1920;
	xor.b32  	%r1938, %r1910, %r1937;
	xor.b32  	%r3977, %r1938, %r1908;
	xor.b32  	%r4018, %r1936, %r1913;
	xor.b32  	%r4026, %r1932, %r1912;
	xor.b32  	%r3969, %r1934, %r1908;
	xor.b32  	%r4024, %r1912, %r3977;
	xor.b32  	%r3975, %r1910, %r4026;
	xor.b32  	%r3999, %r1908, %r4018;
	xor.b32  	%r1939, %r3969, %r4026;
	xor.b32  	%r3983, %r1939, %r1913;
	not.b32 	%r1940, %r1770;
	not.b32 	%r1941, %r1772;
	ld.const.u32 	%r1942, [%rd22+84];
	and.b32  	%r1943, %r1942, %r1941;
	xor.b32  	%r1944, %r1766, %r1943;
	xor.b32  	%r1945, %r1944, %r1734;
	and.b32  	%r1946, %r1769, %r1945;
	xor.b32  	%r1947, %r1946, %r1942;
	and.b32  	%r1948, %r1772, %r1940;
	xor.b32  	%r1949, %r1945, %r1948;
	not.b32 	%r1950, %r1769;
	and.b32  	%r1951, %r1772, %r1950;
	xor.b32  	%r1952, %r1951, %r1940;
	and.b32  	%r1953, %r1949, %r1772;
	xor.b32  	%r1954, %r1769, %r1953;
	xor.b32  	%r1955, %r1951, %r1770;
	and.b32  	%r1956, %r1949, %r1955;
	xor.b32  	%r1957, %r1772, %r1956;
	or.b32  	%r1958, %r1952, %r1954;
	xor.b32  	%r1959, %r1949, %r1958;
	and.b32  	%r1960, %r1957, %r1954;
	xor.b32  	%r1961, %r1952, %r1960;
	and.b32  	%r1962, %r1959, %r1947;
	xor.b32  	%r1963, %r1954, %r1962;
	xor.b32  	%r1964, %r1957, %r1947;
	not.b32 	%r1965, %r1710;
	not.b32 	%r1966, %r1707;
	ld.const.u32 	%r1967, [%rd22+100];
	and.b32  	%r1968, %r1967, %r1966;
	xor.b32  	%r1969, %r1709, %r1968;
	and.b32  	%r1970, %r1708, %r1969;
	xor.b32  	%r1971, %r1970, %r1967;
	and.b32  	%r1972, %r1707, %r1965;
	xor.b32  	%r1973, %r1969, %r1972;
	not.b32 	%r1974, %r1708;
	and.b32  	%r1975, %r1707, %r1974;
	xor.b32  	%r1976, %r1975, %r1965;
	and.b32  	%r1977, %r1973, %r1707;
	xor.b32  	%r1978, %r1708, %r1977;
	xor.b32  	%r1979, %r1975, %r1710;
	and.b32  	%r1980, %r1973, %r1979;
	xor.b32  	%r1981, %r1707, %r1980;
	or.b32  	%r1982, %r1976, %r1978;
	xor.b32  	%r1983, %r1973, %r1982;
	and.b32  	%r1984, %r1981, %r1978;
	xor.b32  	%r1985, %r1976, %r1984;
	and.b32  	%r1986, %r1983, %r1971;
	xor.b32  	%r1987, %r1978, %r1986;
	xor.b32  	%r1988, %r1981, %r1971;
	xor.b32  	%r1989, %r1961, %r1988;
	xor.b32  	%r3976, %r1989, %r1959;
	xor.b32  	%r3984, %r1987, %r1964;
	xor.b32  	%r4025, %r1983, %r1963;
	xor.b32  	%r3968, %r1985, %r1959;
	xor.b32  	%r4023, %r1963, %r3976;
	xor.b32  	%r3974, %r1961, %r4025;
	xor.b32  	%r4031, %r1959, %r3984;
	xor.b32  	%r1990, %r3968, %r4025;
	xor.b32  	%r3982, %r1990, %r1964;
	not.b32 	%r1991, %r1828;
	not.b32 	%r1992, %r1830;
	ld.const.u32 	%r1993, [%rd22+88];
	and.b32  	%r1994, %r1993, %r1992;
	xor.b32  	%r1995, %r1824, %r1994;
	xor.b32  	%r1996, %r1995, %r1792;
	and.b32  	%r1997, %r1827, %r1996;
	xor.b32  	%r1998, %r1997, %r1993;
	and.b32  	%r1999, %r1830, %r1991;
	xor.b32  	%r2000, %r1996, %r1999;
	not.b32 	%r2001, %r1827;
	and.b32  	%r2002, %r1830, %r2001;
	xor.b32  	%r2003, %r2002, %r1991;
	and.b32  	%r2004, %r2000, %r1830;
	xor.b32  	%r2005, %r1827, %r2004;
	xor.b32  	%r2006, %r2002, %r1828;
	and.b32  	%r2007, %r2000, %r2006;
	xor.b32  	%r2008, %r1830, %r2007;
	or.b32  	%r2009, %r2003, %r2005;
	xor.b32  	%r2010, %r2000, %r2009;
	and.b32  	%r2011, %r2008, %r2005;
	xor.b32  	%r2012, %r2003, %r2011;
	and.b32  	%r2013, %r2010, %r1998;
	xor.b32  	%r2014, %r2005, %r2013;
	xor.b32  	%r2015, %r2008, %r1998;
	not.b32 	%r2016, %r1884;
	not.b32 	%r2017, %r1881;
	ld.const.u32 	%r2018, [%rd22+104];
	and.b32  	%r2019, %r2018, %r2017;
	xor.b32  	%r2020, %r1883, %r2019;
	and.b32  	%r2021, %r1882, %r2020;
	xor.b32  	%r2022, %r2021, %r2018;
	and.b32  	%r2023, %r1881, %r2016;
	xor.b32  	%r2024, %r2020, %r2023;
	not.b32 	%r2025, %r1882;
	and.b32  	%r2026, %r1881, %r2025;
	xor.b32  	%r2027, %r2026, %r2016;
	and.b32  	%r2028, %r2024, %r1881;
	xor.b32  	%r2029, %r1882, %r2028;
	xor.b32  	%r2030, %r2026, %r1884;
	and.b32  	%r2031, %r2024, %r2030;
	xor.b32  	%r2032, %r1881, %r2031;
	or.b32  	%r2033, %r2027, %r2029;
	xor.b32  	%r2034, %r2024, %r2033;
	and.b32  	%r2035, %r2032, %r2029;
	xor.b32  	%r2036, %r2027, %r2035;
	and.b32  	%r2037, %r2034, %r2022;
	xor.b32  	%r2038, %r2029, %r2037;
	xor.b32  	%r2039, %r2032, %r2022;
	xor.b32  	%r2040, %r2012, %r2039;
	xor.b32  	%r3979, %r2040, %r2010;
	xor.b32  	%r4020, %r2038, %r2015;
	xor.b32  	%r4028, %r2034, %r2014;
	xor.b32  	%r3971, %r2036, %r2010;
	xor.b32  	%r4022, %r2014, %r3979;
	xor.b32  	%r3973, %r2012, %r4028;
	xor.b32  	%r4030, %r2010, %r4020;
	xor.b32  	%r2041, %r3971, %r4028;
	xor.b32  	%r3981, %r2041, %r2015;
	not.b32 	%r2042, %r1886;
	not.b32 	%r2043, %r1888;
	ld.const.u32 	%r2044, [%rd22+92];
	and.b32  	%r2045, %r2044, %r2043;
	xor.b32  	%r2046, %r1882, %r2045;
	xor.b32  	%r2047, %r2046, %r1850;
	and.b32  	%r2048, %r1885, %r2047;
	xor.b32  	%r2049, %r2048, %r2044;
	and.b32  	%r2050, %r1888, %r2042;
	xor.b32  	%r2051, %r2047, %r2050;
	not.b32 	%r2052, %r1885;
	and.b32  	%r2053, %r1888, %r2052;
	xor.b32  	%r2054, %r2053, %r2042;
	and.b32  	%r2055, %r2051, %r1888;
	xor.b32  	%r2056, %r1885, %r2055;
	xor.b32  	%r2057, %r2053, %r1886;
	and.b32  	%r2058, %r2051, %r2057;
	xor.b32  	%r2059, %r1888, %r2058;
	or.b32  	%r2060, %r2054, %r2056;
	xor.b32  	%r2061, %r2051, %r2060;
	and.b32  	%r2062, %r2059, %r2056;
	xor.b32  	%r2063, %r2054, %r2062;
	and.b32  	%r2064, %r2061, %r2049;
	xor.b32  	%r2065, %r2056, %r2064;
	xor.b32  	%r2066, %r2059, %r2049;
	not.b32 	%r2067, %r1826;
	not.b32 	%r2068, %r1823;
	ld.const.u32 	%r2069, [%rd22+108];
	and.b32  	%r2070, %r2069, %r2068;
	xor.b32  	%r2071, %r1825, %r2070;
	and.b32  	%r2072, %r1824, %r2071;
	xor.b32  	%r2073, %r2072, %r2069;
	and.b32  	%r2074, %r1823, %r2067;
	xor.b32  	%r2075, %r2071, %r2074;
	not.b32 	%r2076, %r1824;
	and.b32  	%r2077, %r1823, %r2076;
	xor.b32  	%r2078, %r2077, %r2067;
	and.b32  	%r2079, %r2075, %r1823;
	xor.b32  	%r2080, %r1824, %r2079;
	xor.b32  	%r2081, %r2077, %r1826;
	and.b32  	%r2082, %r2075, %r2081;
	xor.b32  	%r2083, %r1823, %r2082;
	or.b32  	%r2084, %r2078, %r2080;
	xor.b32  	%r2085, %r2075, %r2084;
	and.b32  	%r2086, %r2083, %r2080;
	xor.b32  	%r2087, %r2078, %r2086;
	and.b32  	%r2088, %r2085, %r2073;
	xor.b32  	%r2089, %r2080, %r2088;
	xor.b32  	%r2090, %r2083, %r2073;
	xor.b32  	%r2091, %r2063, %r2090;
	xor.b32  	%r3978, %r2091, %r2061;
	xor.b32  	%r4019, %r2089, %r2066;
	xor.b32  	%r4027, %r2085, %r2065;
	xor.b32  	%r3970, %r2087, %r2061;
	xor.b32  	%r4021, %r2065, %r3978;
	xor.b32  	%r3972, %r2063, %r4027;
	xor.b32  	%r4029, %r2061, %r4019;
	xor.b32  	%r2092, %r3970, %r4027;
	xor.b32  	%r3980, %r2092, %r2066;
	add.s32 	%r118, %r4000, 7;
	add.s64 	%rd22, %rd22, 224;
	setp.lt.u32 	%p3, %r4000, 35;
	mov.u32 	%r4000, %r118;
	@%p3 bra 	$L__BB0_5;
	xor.b32  	%r4016, %r3983, %r21;
	xor.b32  	%r4015, %r3982, %r22;
	xor.b32  	%r4014, %r3981, %r23;
	xor.b32  	%r4013, %r3980, %r24;
	xor.b32  	%r4012, %r3979, %r25;
	xor.b32  	%r4011, %r3978, %r26;
	xor.b32  	%r4010, %r3977, %r27;
	xor.b32  	%r4009, %r3976, %r28;
	xor.b32  	%r4008, %r3975, %r29;
	xor.b32  	%r4007, %r3974, %r30;
	xor.b32  	%r4006, %r3973, %r31;
	xor.b32  	%r4005, %r3972, %r32;
	xor.b32  	%r4004, %r3971, %r33;
	xor.b32  	%r4003, %r3970, %r34;
	xor.b32  	%r4002, %r3969, %r35;
	xor.b32  	%r4001, %r3968, %r36;
	xor.b32  	%r4032, %r3999, 128;
	mov.u64 	%rd16, c_E8_bitslice_roundconstant;
	add.s64 	%rd23, %rd16, 112;
	xor.b32  	%r4017, %r3984, 131072;
	mov.b32 	%r4033, 0;
$L__BB0_7:
	not.b32 	%r2094, %r4008;
	not.b32 	%r2095, %r4016;
	ld.const.u32 	%r2096, [%rd23+-112];
	and.b32  	%r2097, %r2096, %r2095;
	xor.b32  	%r2098, %r4032, %r2097;
	and.b32  	%r2099, %r4024, %r2098;
	xor.b32  	%r2100, %r2099, %r2096;
	and.b32  	%r2101, %r4016, %r2094;
	xor.b32  	%r2102, %r2098, %r2101;
	not.b32 	%r2103, %r4024;
	and.b32  	%r2104, %r4016, %r2103;
	xor.b32  	%r2105, %r2104, %r2094;
	and.b32  	%r2106, %r2102, %r4016;
	xor.b32  	%r2107, %r4024, %r2106;
	xor.b32  	%r2108, %r2104, %r4008;
	and.b32  	%r2109, %r2102, %r2108;
	xor.b32  	%r2110, %r4016, %r2109;
	or.b32  	%r2111, %r2105, %r2107;
	xor.b32  	%r2112, %r2102, %r2111;
	and.b32  	%r2113, %r2110, %r2107;
	xor.b32  	%r2114, %r2105, %r2113;
	and.b32  	%r2115, %r2112, %r2100;
	xor.b32  	%r2116, %r2107, %r2115;
	xor.b32  	%r2117, %r2110, %r2100;
	not.b32 	%r2118, %r4004;
	not.b32 	%r2119, %r4012;
	ld.const.u32 	%r2120, [%rd23+-96];
	and.b32  	%r2121, %r2120, %r2119;
	xor.b32  	%r2122, %r4028, %r2121;
	and.b32  	%r2123, %r4020, %r2122;
	xor.b32  	%r2124, %r2123, %r2120;
	and.b32  	%r2125, %r4012, %r2118;
	xor.b32  	%r2126, %r2122, %r2125;
	not.b32 	%r2127, %r4020;
	and.b32  	%r2128, %r4012, %r2127;
	xor.b32  	%r2129, %r2128, %r2118;
	and.b32  	%r2130, %r2126, %r4012;
	xor.b32  	%r2131, %r4020, %r2130;
	xor.b32  	%r2132, %r2128, %r4004;
	and.b32  	%r2133, %r2126, %r2132;
	xor.b32  	%r2134, %r4012, %r2133;
	or.b32  	%r2135, %r2129, %r2131;
	xor.b32  	%r2136, %r2126, %r2135;
	and.b32  	%r2137, %r2134, %r2131;
	xor.b32  	%r2138, %r2129, %r2137;
	and.b32  	%r2139, %r2136, %r2124;
	xor.b32  	%r2140, %r2131, %r2139;
	xor.b32  	%r2141, %r2134, %r2124;
	xor.b32  	%r2142, %r2114, %r2141;
	xor.b32  	%r2143, %r2142, %r2112;
	xor.b32  	%r2144, %r2140, %r2117;
	xor.b32  	%r2145, %r2136, %r2116;
	xor.b32  	%r2146, %r2138, %r2112;
	xor.b32  	%r2147, %r2116, %r2143;
	xor.b32  	%r2148, %r2114, %r2145;
	xor.b32  	%r2149, %r2146, %r2145;
	xor.b32  	%r2150, %r2149, %r2117;
	not.b32 	%r2151, %r4007;
	not.b32 	%r2152, %r4015;
	ld.const.u32 	%r2153, [%rd23+-108];
	and.b32  	%r2154, %r2153, %r2152;
	xor.b32  	%r2155, %r4031, %r2154;
	and.b32  	%r2156, %r4023, %r2155;
	xor.b32  	%r2157, %r2156, %r2153;
	and.b32  	%r2158, %r4015, %r2151;
	xor.b32  	%r2159, %r2155, %r2158;
	not.b32 	%r2160, %r4023;
	and.b32  	%r2161, %r4015, %r2160;
	xor.b32  	%r2162, %r2161, %r2151;
	and.b32  	%r2163, %r2159, %r4015;
	xor.b32  	%r2164, %r4023, %r2163;
	xor.b32  	%r2165, %r2161, %r4007;
	and.b32  	%r2166, %r2159, %r2165;
	xor.b32  	%r2167, %r4015, %r2166;
	or.b32  	%r2168, %r2162, %r2164;
	xor.b32  	%r2169, %r2159, %r2168;
	and.b32  	%r2170, %r2167, %r2164;
	xor.b32  	%r2171, %r2162, %r2170;
	and.b32  	%r2172, %r2169, %r2157;
	xor.b32  	%r2173, %r2164, %r2172;
	xor.b32  	%r2174, %r2167, %r2157;
	not.b32 	%r2175, %r4003;
	not.b32 	%r2176, %r4011;
	ld.const.u32 	%r2177, [%rd23+-92];
	and.b32  	%r2178, %r2177, %r2176;
	xor.b32  	%r2179, %r4027, %r2178;
	and.b32  	%r2180, %r4019, %r2179;
	xor.b32  	%r2181, %r2180, %r2177;
	and.b32  	%r2182, %r4011, %r2175;
	xor.b32  	%r2183, %r2179, %r2182;
	not.b32 	%r2184, %r4019;
	and.b32  	%r2185, %r4011, %r2184;
	xor.b32  	%r2186, %r2185, %r2175;
	and.b32  	%r2187, %r2183, %r4011;
	xor.b32  	%r2188, %r4019, %r2187;
	xor.b32  	%r2189, %r2185, %r4003;
	and.b32  	%r2190, %r2183, %r2189;
	xor.b32  	%r2191, %r4011, %r2190;
	or.b32  	%r2192, %r2186, %r2188;
	xor.b32  	%r2193, %r2183, %r2192;
	and.b32  	%r2194, %r2191, %r2188;
	xor.b32  	%r2195, %r2186, %r2194;
	and.b32  	%r2196, %r2193, %r2181;
	xor.b32  	%r2197, %r2188, %r2196;
	xor.b32  	%r2198, %r2191, %r2181;
	xor.b32  	%r2199, %r2171, %r2198;
	xor.b32  	%r2200, %r2199, %r2169;
	xor.b32  	%r2201, %r2197, %r2174;
	xor.b32  	%r2202, %r2193, %r2173;
	xor.b32  	%r2203, %r2195, %r2169;
	xor.b32  	%r2204, %r2173, %r2200;
	xor.b32  	%r2205, %r2171, %r2202;
	xor.b32  	%r2206, %r2203, %r2202;
	xor.b32  	%r2207, %r2206, %r2174;
	not.b32 	%r2208, %r4006;
	not.b32 	%r2209, %r4014;
	ld.const.u32 	%r2210, [%rd23+-104];
	and.b32  	%r2211, %r2210, %r2209;
	xor.b32  	%r2212, %r4030, %r2211;
	and.b32  	%r2213, %r4022, %r2212;
	xor.b32  	%r2214, %r2213, %r2210;
	and.b32  	%r2215, %r4014, %r2208;
	xor.b32  	%r2216, %r2212, %r2215;
	not.b32 	%r2217, %r4022;
	and.b32  	%r2218, %r4014, %r2217;
	xor.b32  	%r2219, %r2218, %r2208;
	and.b32  	%r2220, %r2216, %r4014;
	xor.b32  	%r2221, %r4022, %r2220;
	xor.b32  	%r2222, %r2218, %r4006;
	and.b32  	%r2223, %r2216, %r2222;
	xor.b32  	%r2224, %r4014, %r2223;
	or.b32  	%r2225, %r2219, %r2221;
	xor.b32  	%r2226, %r2216, %r2225;
	and.b32  	%r2227, %r2224, %r2221;
	xor.b32  	%r2228, %r2219, %r2227;
	and.b32  	%r2229, %r2226, %r2214;
	xor.b32  	%r2230, %r2221, %r2229;
	xor.b32  	%r2231, %r2224, %r2214;
	not.b32 	%r2232, %r4002;
	not.b32 	%r2233, %r4010;
	ld.const.u32 	%r2234, [%rd23+-88];
	and.b32  	%r2235, %r2234, %r2233;
	xor.b32  	%r2236, %r4026, %r2235;
	and.b32  	%r2237, %r4018, %r2236;
	xor.b32  	%r2238, %r2237, %r2234;
	and.b32  	%r2239, %r4010, %r2232;
	xor.b32  	%r2240, %r2236, %r2239;
	not.b32 	%r2241, %r4018;
	and.b32  	%r2242, %r4010, %r2241;
	xor.b32  	%r2243, %r2242, %r2232;
	and.b32  	%r2244, %r2240, %r4010;
	xor.b32  	%r2245, %r4018, %r2244;
	xor.b32  	%r2246, %r2242, %r4002;
	and.b32  	%r2247, %r2240, %r2246;
	xor.b32  	%r2248, %r4010, %r2247;
	or.b32  	%r2249, %r2243, %r2245;
	xor.b32  	%r2250, %r2240, %r2249;
	and.b32  	%r2251, %r2248, %r2245;
	xor.b32  	%r2252, %r2243, %r2251;
	and.b32  	%r2253, %r2250, %r2238;
	xor.b32  	%r2254, %r2245, %r2253;
	xor.b32  	%r2255, %r2248, %r2238;
	xor.b32  	%r2256, %r2228, %r2255;
	xor.b32  	%r2257, %r2256, %r2226;
	xor.b32  	%r2258, %r2254, %r2231;
	xor.b32  	%r2259, %r2250, %r2230;
	xor.b32  	%r2260, %r2252, %r2226;
	xor.b32  	%r2261, %r2230, %r2257;
	xor.b32  	%r2262, %r2228, %r2259;
	xor.b32  	%r2263, %r2260, %r2259;
	xor.b32  	%r2264, %r2263, %r2231;
	not.b32 	%r2265, %r4005;
	not.b32 	%r2266, %r4013;
	ld.const.u32 	%r2267, [%rd23+-100];
	and.b32  	%r2268, %r2267, %r2266;
	xor.b32  	%r2269, %r4029, %r2268;
	and.b32  	%r2270, %r4021, %r2269;
	xor.b32  	%r2271, %r2270, %r2267;
	and.b32  	%r2272, %r4013, %r2265;
	xor.b32  	%r2273, %r2269, %r2272;
	not.b32 	%r2274, %r4021;
	and.b32  	%r2275, %r4013, %r2274;
	xor.b32  	%r2276, %r2275, %r2265;
	and.b32  	%r2277, %r2273, %r4013;
	xor.b32  	%r2278, %r4021, %r2277;
	xor.b32  	%r2279, %r2275, %r4005;
	and.b32  	%r2280, %r2273, %r2279;
	xor.b32  	%r2281, %r4013, %r2280;
	or.b32  	%r2282, %r2276, %r2278;
	xor.b32  	%r2283, %r2273, %r2282;
	and.b32  	%r2284, %r2281, %r2278;
	xor.b32  	%r2285, %r2276, %r2284;
	and.b32  	%r2286, %r2283, %r2271;
	xor.b32  	%r2287, %r2278, %r2286;
	xor.b32  	%r2288, %r2281, %r2271;
	not.b32 	%r2289, %r4001;
	not.b32 	%r2290, %r4009;
	ld.const.u32 	%r2291, [%rd23+-84];
	and.b32  	%r2292, %r2291, %r2290;
	xor.b32  	%r2293, %r4025, %r2292;
	and.b32  	%r2294, %r4017, %r2293;
	xor.b32  	%r2295, %r2294, %r2291;
	and.b32  	%r2296, %r4009, %r2289;
	xor.b32  	%r2297, %r2293, %r2296;
	not.b32 	%r2298, %r4017;
	and.b32  	%r2299, %r4009, %r2298;
	xor.b32  	%r2300, %r2299, %r2289;
	and.b32  	%r2301, %r2297, %r4009;
	xor.b32  	%r2302, %r4017, %r2301;
	xor.b32  	%r2303, %r2299, %r4001;
	and.b32  	%r2304, %r2297, %r2303;
	xor.b32  	%r2305, %r4009, %r2304;
	or.b32  	%r2306, %r2300, %r2302;
	xor.b32  	%r2307, %r2297, %r2306;
	and.b32  	%r2308, %r2305, %r2302;
	xor.b32  	%r2309, %r2300, %r2308;
	and.b32  	%r2310, %r2307, %r2295;
	xor.b32  	%r2311, %r2302, %r2310;
	xor.b32  	%r2312, %r2305, %r2295;
	xor.b32  	%r2313, %r2285, %r2312;
	xor.b32  	%r2314, %r2313, %r2283;
	xor.b32  	%r2315, %r2311, %r2288;
	xor.b32  	%r2316, %r2307, %r2287;
	xor.b32  	%r2317, %r2309, %r2283;
	xor.b32  	%r2318, %r2287, %r2314;
	xor.b32  	%r2319, %r2285, %r2316;
	xor.b32  	%r2320, %r2317, %r2316;
	xor.b32  	%r2321, %r2320, %r2288;
	shl.b32 	%r2322, %r2145, 1;
	and.b32  	%r2323, %r2322, -1431655766;
	shr.u32 	%r2324, %r2145, 1;
	and.b32  	%r2325, %r2324, 1431655765;
	or.b32  	%r2326, %r2323, %r2325;
	shl.b32 	%r2327, %r2202, 1;
	and.b32  	%r2328, %r2327, -1431655766;
	shr.u32 	%r2329, %r2202, 1;
	and.b32  	%r2330, %r2329, 1431655765;
	or.b32  	%r2331, %r2328, %r2330;
	shl.b32 	%r2332, %r2259, 1;
	and.b32  	%r2333, %r2332, -1431655766;
	shr.u32 	%r2334, %r2259, 1;
	and.b32  	%r2335, %r2334, 1431655765;
	or.b32  	%r2336, %r2333, %r2335;
	shl.b32 	%r2337, %r2316, 1;
	and.b32  	%r2338, %r2337, -1431655766;
	shr.u32 	%r2339, %r2316, 1;
	and.b32  	%r2340, %r2339, 1431655765;
	or.b32  	%r2341, %r2338, %r2340;
	shl.b32 	%r2342, %r2144, 1;
	and.b32  	%r2343, %r2342, -1431655766;
	shr.u32 	%r2344, %r2144, 1;
	and.b32  	%r2345, %r2344, 1431655765;
	or.b32  	%r2346, %r2343, %r2345;
	shl.b32 	%r2347, %r2201, 1;
	and.b32  	%r2348, %r2347, -1431655766;
	shr.u32 	%r2349, %r2201, 1;
	and.b32  	%r2350, %r2349, 1431655765;
	or.b32  	%r2351, %r2348, %r2350;
	shl.b32 	%r2352, %r2258, 1;
	and.b32  	%r2353, %r2352, -1431655766;
	shr.u32 	%r2354, %r2258, 1;
	and.b32  	%r2355, %r2354, 1431655765;
	or.b32  	%r2356, %r2353, %r2355;
	shl.b32 	%r2357, %r2315, 1;
	and.b32  	%r2358, %r2357, -1431655766;
	shr.u32 	%r2359, %r2315, 1;
	and.b32  	%r2360, %r2359, 1431655765;
	or.b32  	%r2361, %r2358, %r2360;
	shl.b32 	%r2362, %r2143, 1;
	and.b32  	%r2363, %r2362, -1431655766;
	shr.u32 	%r2364, %r2143, 1;
	and.b32  	%r2365, %r2364, 1431655765;
	or.b32  	%r2366, %r2363, %r2365;
	shl.b32 	%r2367, %r2200, 1;
	and.b32  	%r2368, %r2367, -1431655766;
	shr.u32 	%r2369, %r2200, 1;
	and.b32  	%r2370, %r2369, 1431655765;
	or.b32  	%r2371, %r2368, %r2370;
	shl.b32 	%r2372, %r2257, 1;
	and.b32  	%r2373, %r2372, -1431655766;
	shr.u32 	%r2374, %r2257, 1;
	and.b32  	%r2375, %r2374, 1431655765;
	or.b32  	%r2376, %r2373, %r2375;
	shl.b32 	%r2377, %r2314, 1;
	and.b32  	%r2378, %r2377, -1431655766;
	shr.u32 	%r2379, %r2314, 1;
	and.b32  	%r2380, %r2379, 1431655765;
	or.b32  	%r2381, %r2378, %r2380;
	shl.b32 	%r2382, %r2146, 1;
	and.b32  	%r2383, %r2382, -1431655766;
	shr.u32 	%r2384, %r2146, 1;
	and.b32  	%r2385, %r2384, 1431655765;
	or.b32  	%r2386, %r2383, %r2385;
	shl.b32 	%r2387, %r2203, 1;
	and.b32  	%r2388, %r2387, -1431655766;
	shr.u32 	%r2389, %r2203, 1;
	and.b32  	%r2390, %r2389, 1431655765;
	or.b32  	%r2391, %r2388, %r2390;
	shl.b32 	%r2392, %r2260, 1;
	and.b32  	%r2393, %r2392, -1431655766;
	shr.u32 	%r2394, %r2260, 1;
	and.b32  	%r2395, %r2394, 1431655765;
	or.b32  	%r2396, %r2393, %r2395;
	shl.b32 	%r2397, %r2317, 1;
	and.b32  	%r2398, %r2397, -1431655766;
	shr.u32 	%r2399, %r2317, 1;
	and.b32  	%r2400, %r2399, 1431655765;
	or.b32  	%r2401, %r2398, %r2400;
	not.b32 	%r2402, %r2148;
	not.b32 	%r2403, %r2150;
	ld.const.u32 	%r2404, [%rd23+-80];
	and.b32  	%r2405, %r2404, %r2403;
	xor.b32  	%r2406, %r2144, %r2405;
	xor.b32  	%r2407, %r2406, %r2112;
	and.b32  	%r2408, %r2147, %r2407;
	xor.b32  	%r2409, %r2408, %r2404;
	and.b32  	%r2410, %r2150, %r2402;
	xor.b32  	%r2411, %r2407, %r2410;
	not.b32 	%r2412, %r2147;
	and.b32  	%r2413, %r2150, %r2412;
	xor.b32  	%r2414, %r2413, %r2402;
	and.b32  	%r2415, %r2411, %r2150;
	xor.b32  	%r2416, %r2147, %r2415;
	xor.b32  	%r2417, %r2413, %r2148;
	and.b32  	%r2418, %r2411, %r2417;
	xor.b32  	%r2419, %r2150, %r2418;
	or.b32  	%r2420, %r2414, %r2416;
	xor.b32  	%r2421, %r2411, %r2420;
	and.b32  	%r2422, %r2419, %r2416;
	xor.b32  	%r2423, %r2414, %r2422;
	and.b32  	%r2424, %r2421, %r2409;
	xor.b32  	%r2425, %r2416, %r2424;
	xor.b32  	%r2426, %r2419, %r2409;
	not.b32 	%r2427, %r2386;
	not.b32 	%r2428, %r2366;
	ld.const.u32 	%r2429, [%rd23+-64];
	and.b32  	%r2430, %r2429, %r2428;
	xor.b32  	%r2431, %r2326, %r2430;
	and.b32  	%r2432, %r2346, %r2431;
	xor.b32  	%r2433, %r2432, %r2429;
	and.b32  	%r2434, %r2366, %r2427;
	xor.b32  	%r2435, %r2431, %r2434;
	not.b32 	%r2436, %r2346;
	and.b32  	%r2437, %r2366, %r2436;
	xor.b32  	%r2438, %r2437, %r2427;
	and.b32  	%r2439, %r2435, %r2366;
	xor.b32  	%r2440, %r2346, %r2439;
	xor.b32  	%r2441, %r2437, %r2386;
	and.b32  	%r2442, %r2435, %r2441;
	xor.b32  	%r2443, %r2366, %r2442;
	or.b32  	%r2444, %r2438, %r2440;
	xor.b32  	%r2445, %r2435, %r2444;
	and.b32  	%r2446, %r2443, %r2440;
	xor.b32  	%r2447, %r2438, %r2446;
	and.b32  	%r2448, %r2445, %r2433;
	xor.b32  	%r2449, %r2440, %r2448;
	xor.b32  	%r2450, %r2443, %r2433;
	xor.b32  	%r2451, %r2423, %r2450;
	xor.b32  	%r2452, %r2451, %r2421;
	xor.b32  	%r2453, %r2449, %r2426;
	xor.b32  	%r2454, %r2445, %r2425;
	xor.b32  	%r2455, %r2447, %r2421;
	xor.b32  	%r2456, %r2425, %r2452;
	xor.b32  	%r2457, %r2423, %r2454;
	xor.b32  	%r2458, %r2455, %r2454;
	xor.b32  	%r2459, %r2458, %r2426;
	not.b32 	%r2460, %r2205;
	not.b32 	%r2461, %r2207;
	ld.const.u32 	%r2462, [%rd23+-76];
	and.b32  	%r2463, %r2462, %r2461;
	xor.b32  	%r2464, %r2201, %r2463;
	xor.b32  	%r2465, %r2464, %r2169;
	and.b32  	%r2466, %r2204, %r2465;
	xor.b32  	%r2467, %r2466, %r2462;
	and.b32  	%r2468, %r2207, %r2460;
	xor.b32  	%r2469, %r2465, %r2468;
	not.b32 	%r2470, %r2204;
	and.b32  	%r2471, %r2207, %r2470;
	xor.b32  	%r2472, %r2471, %r2460;
	and.b32  	%r2473, %r2469, %r2207;
	xor.b32  	%r2474, %r2204, %r2473;
	xor.b32  	%r2475, %r2471, %r2205;
	and.b32  	%r2476, %r2469, %r2475;
	xor.b32  	%r2477, %r2207, %r2476;
	or.b32  	%r2478, %r2472, %r2474;
	xor.b32  	%r2479, %r2469, %r2478;
	and.b32  	%r2480, %r2477, %r2474;
	xor.b32  	%r2481, %r2472, %r2480;
	and.b32  	%r2482, %r2479, %r2467;
	xor.b32  	%r2483, %r2474, %r2482;
	xor.b32  	%r2484, %r2477, %r2467;
	not.b32 	%r2485, %r2391;
	not.b32 	%r2486, %r2371;
	ld.const.u32 	%r2487, [%rd23+-60];
	and.b32  	%r2488, %r2487, %r2486;
	xor.b32  	%r2489, %r2331, %r2488;
	and.b32  	%r2490, %r2351, %r2489;
	xor.b32  	%r2491, %r2490, %r2487;
	and.b32  	%r2492, %r2371, %r2485;
	xor.b32  	%r2493, %r2489, %r2492;
	not.b32 	%r2494, %r2351;
	and.b32  	%r2495, %r2371, %r2494;
	xor.b32  	%r2496, %r2495, %r2485;
	and.b32  	%r2497, %r2493, %r2371;
	xor.b32  	%r2498, %r2351, %r2497;
	xor.b32  	%r2499, %r2495, %r2391;
	and.b32  	%r2500, %r2493, %r2499;
	xor.b32  	%r2501, %r2371, %r2500;
	or.b32  	%r2502, %r2496, %r2498;
	xor.b32  	%r2503, %r2493, %r2502;
	and.b32  	%r2504, %r2501, %r2498;
	xor.b32  	%r2505, %r2496, %r2504;
	and.b32  	%r2506, %r2503, %r2491;
	xor.b32  	%r2507, %r2498, %r2506;
	xor.b32  	%r2508, %r2501, %r2491;
	xor.b32  	%r2509, %r2481, %r2508;
	xor.b32  	%r2510, %r2509, %r2479;
	xor.b32  	%r2511, %r2507, %r2484;
	xor.b32  	%r2512, %r2503, %r2483;
	xor.b32  	%r2513, %r2505, %r2479;
	xor.b32  	%r2514, %r2483, %r2510;
	xor.b32  	%r2515, %r2481, %r2512;
	xor.b32  	%r2516, %r2513, %r2512;
	xor.b32  	%r2517, %r2516, %r2484;
	not.b32 	%r2518, %r2262;
	not.b32 	%r2519, %r2264;
	ld.const.u32 	%r2520, [%rd23+-72];
	and.b32  	%r2521, %r2520, %r2519;
	xor.b32  	%r2522, %r2258, %r2521;
	xor.b32  	%r2523, %r2522, %r2226;
	and.b32  	%r2524, %r2261, %r2523;
	xor.b32  	%r2525, %r2524, %r2520;
	and.b32  	%r2526, %r2264, %r2518;
	xor.b32  	%r2527, %r2523, %r2526;
	not.b32 	%r2528, %r2261;
	and.b32  	%r2529, %r2264, %r2528;
	xor.b32  	%r2530, %r2529, %r2518;
	and.b32  	%r2531, %r2527, %r2264;
	xor.b32  	%r2532, %r2261, %r2531;
	xor.b32  	%r2533, %r2529, %r2262;
	and.b32  	%r2534, %r2527, %r2533;
	xor.b32  	%r2535, %r2264, %r2534;
	or.b32  	%r2536, %r2530, %r2532;
	xor.b32  	%r2537, %r2527, %r2536;
	and.b32  	%r2538, %r2535, %r2532;
	xor.b32  	%r2539, %r2530, %r2538;
	and.b32  	%r2540, %r2537, %r2525;
	xor.b32  	%r2541, %r2532, %r2540;
	xor.b32  	%r2542, %r2535, %r2525;
	not.b32 	%r2543, %r2396;
	not.b32 	%r2544, %r2376;
	ld.const.u32 	%r2545, [%rd23+-56];
	and.b32  	%r2546, %r2545, %r2544;
	xor.b32  	%r2547, %r2336, %r2546;
	and.b32  	%r2548, %r2356, %r2547;
	xor.b32  	%r2549, %r2548, %r2545;
	and.b32  	%r2550, %r2376, %r2543;
	xor.b32  	%r2551, %r2547, %r2550;
	not.b32 	%r2552, %r2356;
	and.b32  	%r2553, %r2376, %r2552;
	xor.b32  	%r2554, %r2553, %r2543;
	and.b32  	%r2555, %r2551, %r2376;
	xor.b32  	%r2556, %r2356, %r2555;
	xor.b32  	%r2557, %r2553, %r2396;
	and.b32  	%r2558, %r2551, %r2557;
	xor.b32  	%r2559, %r2376, %r2558;
	or.b32  	%r2560, %r2554, %r2556;
	xor.b32  	%r2561, %r2551, %r2560;
	and.b32  	%r2562, %r2559, %r2556;
	xor.b32  	%r2563, %r2554, %r2562;
	and.b32  	%r2564, %r2561, %r2549;
	xor.b32  	%r2565, %r2556, %r2564;
	xor.b32  	%r2566, %r2559, %r2549;
	xor.b32  	%r2567, %r2539, %r2566;
	xor.b32  	%r2568, %r2567, %r2537;
	xor.b32  	%r2569, %r2565, %r2542;
	xor.b32  	%r2570, %r2561, %r2541;
	xor.b32  	%r2571, %r2563, %r2537;
	xor.b32  	%r2572, %r2541, %r2568;
	xor.b32  	%r2573, %r2539, %r2570;
	xor.b32  	%r2574, %r2571, %r2570;
	xor.b32  	%r2575, %r2574, %r2542;
	not.b32 	%r2576, %r2319;
	not.b32 	%r2577, %r2321;
	ld.const.u32 	%r2578, [%rd23+-68];
	and.b32  	%r2579, %r2578, %r2577;
	xor.b32  	%r2580, %r2315, %r2579;
	xor.b32  	%r2581, %r2580, %r2283;
	and.b32  	%r2582, %r2318, %r2581;
	xor.b32  	%r2583, %r2582, %r2578;
	and.b32  	%r2584, %r2321, %r2576;
	xor.b32  	%r2585, %r2581, %r2584;
	not.b32 	%r2586, %r2318;
	and.b32  	%r2587, %r2321, %r2586;
	xor.b32  	%r2588, %r2587, %r2576;
	and.b32  	%r2589, %r2585, %r2321;
	xor.b32  	%r2590, %r2318, %r2589;
	xor.b32  	%r2591, %r2587, %r2319;
	and.b32  	%r2592, %r2585, %r2591;
	xor.b32  	%r2593, %r2321, %r2592;
	or.b32  	%r2594, %r2588, %r2590;
	xor.b32  	%r2595, %r2585, %r2594;
	and.b32  	%r2596, %r2593, %r2590;
	xor.b32  	%r2597, %r2588, %r2596;
	and.b32  	%r2598, %r2595, %r2583;
	xor.b32  	%r2599, %r2590, %r2598;
	xor.b32  	%r2600, %r2593, %r2583;
	not.b32 	%r2601, %r2401;
	not.b32 	%r2602, %r2381;
	ld.const.u32 	%r2603, [%rd23+-52];
	and.b32  	%r2604, %r2603, %r2602;
	xor.b32  	%r2605, %r2341, %r2604;
	and.b32  	%r2606, %r2361, %r2605;
	xor.b32  	%r2607, %r2606, %r2603;
	and.b32  	%r2608, %r2381, %r2601;
	xor.b32  	%r2609, %r2605, %r2608;
	not.b32 	%r2610, %r2361;
	and.b32  	%r2611, %r2381, %r2610;
	xor.b32  	%r2612, %r2611, %r2601;
	and.b32  	%r2613, %r2609, %r2381;
	xor.b32  	%r2614, %r2361, %r2613;
	xor.b32  	%r2615, %r2611, %r2401;
	and.b32  	%r2616, %r2609, %r2615;
	xor.b32  	%r2617, %r2381, %r2616;
	or.b32  	%r2618, %r2612, %r2614;
	xor.b32  	%r2619, %r2609, %r2618;
	and.b32  	%r2620, %r2617, %r2614;
	xor.b32  	%r2621, %r2612, %r2620;
	and.b32  	%r2622, %r2619, %r2607;
	xor.b32  	%r2623, %r2614, %r2622;
	xor.b32  	%r2624, %r2617, %r2607;
	xor.b32  	%r2625, %r2597, %r2624;
	xor.b32  	%r2626, %r2625, %r2595;
	xor.b32  	%r2627, %r2623, %r2600;
	xor.b32  	%r2628, %r2619, %r2599;
	xor.b32  	%r2629, %r2621, %r2595;
	xor.b32  	%r2630, %r2599, %r2626;
	xor.b32  	%r2631, %r2597, %r2628;
	xor.b32  	%r2632, %r2629, %r2628;
	xor.b32  	%r2633, %r2632, %r2600;
	shl.b32 	%r2634, %r2454, 2;
	and.b32  	%r2635, %r2634, -858993460;
	shr.u32 	%r2636, %r2454, 2;
	and.b32  	%r2637, %r2636, 858993459;
	or.b32  	%r2638, %r2635, %r2637;
	shl.b32 	%r2639, %r2512, 2;
	and.b32  	%r2640, %r2639, -858993460;
	shr.u32 	%r2641, %r2512, 2;
	and.b32  	%r2642, %r2641, 858993459;
	or.b32  	%r2643, %r2640, %r2642;
	shl.b32 	%r2644, %r2570, 2;
	and.b32  	%r2645, %r2644, -858993460;
	shr.u32 	%r2646, %r2570, 2;
	and.b32  	%r2647, %r2646, 858993459;
	or.b32  	%r2648, %r2645, %r2647;
	shl.b32 	%r2649, %r2628, 2;
	and.b32  	%r2650, %r2649, -858993460;
	shr.u32 	%r2651, %r2628, 2;
	and.b32  	%r2652, %r2651, 858993459;
	or.b32  	%r2653, %r2650, %r2652;
	shl.b32 	%r2654, %r2453, 2;
	and.b32  	%r2655, %r2654, -858993460;
	shr.u32 	%r2656, %r2453, 2;
	and.b32  	%r2657, %r2656, 858993459;
	or.b32  	%r2658, %r2655, %r2657;
	shl.b32 	%r2659, %r2511, 2;
	and.b32  	%r2660, %r2659, -858993460;
	shr.u32 	%r2661, %r2511, 2;
	and.b32  	%r2662, %r2661, 858993459;
	or.b32  	%r2663, %r2660, %r2662;
	shl.b32 	%r2664, %r2569, 2;
	and.b32  	%r2665, %r2664, -858993460;
	shr.u32 	%r2666, %r2569, 2;
	and.b32  	%r2667, %r2666, 858993459;
	or.b32  	%r2668, %r2665, %r2667;
	shl.b32 	%r2669, %r2627, 2;
	and.b32  	%r2670, %r2669, -858993460;
	shr.u32 	%r2671, %r2627, 2;
	and.b32  	%r2672, %r2671, 858993459;
	or.b32  	%r2673, %r2670, %r2672;
	shl.b32 	%r2674, %r2452, 2;
	and.b32  	%r2675, %r2674, -858993460;
	shr.u32 	%r2676, %r2452, 2;
	and.b32  	%r2677, %r2676, 858993459;
	or.b32  	%r2678, %r2675, %r2677;
	shl.b32 	%r2679, %r2510, 2;
	and.b32  	%r2680, %r2679, -858993460;
	shr.u32 	%r2681, %r2510, 2;
	and.b32  	%r2682, %r2681, 858993459;
	or.b32  	%r2683, %r2680, %r2682;
	shl.b32 	%r2684, %r2568, 2;
	and.b32  	%r2685, %r2684, -858993460;
	shr.u32 	%r2686, %r2568, 2;
	and.b32  	%r2687, %r2686, 858993459;
	or.b32  	%r2688, %r2685, %r2687;
	shl.b32 	%r2689, %r2626, 2;
	and.b32  	%r2690, %r2689, -858993460;
	shr.u32 	%r2691, %r2626, 2;
	and.b32  	%r2692, %r2691, 858993459;
	or.b32  	%r2693, %r2690, %r2692;
	shl.b32 	%r2694, %r2455, 2;
	and.b32  	%r2695, %r2694, -858993460;
	shr.u32 	%r2696, %r2455, 2;
	and.b32  	%r2697, %r2696, 858993459;
	or.b32  	%r2698, %r2695, %r2697;
	shl.b32 	%r2699, %r2513, 2;
	and.b32  	%r2700, %r2699, -858993460;
	shr.u32 	%r2701, %r2513, 2;
	and.b32  	%r2702, %r2701, 858993459;
	or.b32  	%r2703, %r2700, %r2702;
	shl.b32 	%r2704, %r2571, 2;
	and.b32  	%r2705, %r2704, -858993460;
	shr.u32 	%r2706, %r2571, 2;
	and.b32  	%r2707, %r2706, 858993459;
	or.b32  	%r2708, %r2705, %r2707;
	shl.b32 	%r2709, %r2629, 2;
	and.b32  	%r2710, %r2709, -858993460;
	shr.u32 	%r2711, %r2629, 2;
	and.b32  	%r2712, %r2711, 858993459;
	or.b32  	%r2713, %r2710, %r2712;
	not.b32 	%r2714, %r2457;
	not.b32 	%r2715, %r2459;
	ld.const.u32 	%r2716, [%rd23+-48];
	and.b32  	%r2717, %r2716, %r2715;
	xor.b32  	%r2718, %r2453, %r2717;
	xor.b32  	%r2719, %r2718, %r2421;
	and.b32  	%r2720, %r2456, %r2719;
	xor.b32  	%r2721, %r2720, %r2716;
	and.b32  	%r2722, %r2459, %r2714;
	xor.b32  	%r2723, %r2719, %r2722;
	not.b32 	%r2724, %r2456;
	and.b32  	%r2725, %r2459, %r2724;
	xor.b32  	%r2726, %r2725, %r2714;
	and.b32  	%r2727, %r2723, %r2459;
	xor.b32  	%r2728, %r2456, %r2727;
	xor.b32  	%r2729, %r2725, %r2457;
	and.b32  	%r2730, %r2723, %r2729;
	xor.b32  	%r2731, %r2459, %r2730;
	or.b32  	%r2732, %r2726, %r2728;
	xor.b32  	%r2733, %r2723, %r2732;
	and.b32  	%r2734, %r2731, %r2728;
	xor.b32  	%r2735, %r2726, %r2734;
	and.b32  	%r2736, %r2733, %r2721;
	xor.b32  	%r2737, %r2728, %r2736;
	xor.b32  	%r2738, %r2731, %r2721;
	not.b32 	%r2739, %r2698;
	not.b32 	%r2740, %r2678;
	ld.const.u32 	%r2741, [%rd23+-32];
	and.b32  	%r2742, %r2741, %r2740;
	xor.b32  	%r2743, %r2638, %r2742;
	and.b32  	%r2744, %r2658, %r2743;
	xor.b32  	%r2745, %r2744, %r2741;
	and.b32  	%r2746, %r2678, %r2739;
	xor.b32  	%r2747, %r2743, %r2746;
	not.b32 	%r2748, %r2658;
	and.b32  	%r2749, %r2678, %r2748;
	xor.b32  	%r2750, %r2749, %r2739;
	and.b32  	%r2751, %r2747, %r2678;
	xor.b32  	%r2752, %r2658, %r2751;
	xor.b32  	%r2753, %r2749, %r2698;
	and.b32  	%r2754, %r2747, %r2753;
	xor.b32  	%r2755, %r2678, %r2754;
	or.b32  	%r2756, %r2750, %r2752;
	xor.b32  	%r2757, %r2747, %r2756;
	and.b32  	%r2758, %r2755, %r2752;
	xor.b32  	%r2759, %r2750, %r2758;
	and.b32  	%r2760, %r2757, %r2745;
	xor.b32  	%r2761, %r2752, %r2760;
	xor.b32  	%r2762, %r2755, %r2745;
	xor.b32  	%r2763, %r2735, %r2762;
	xor.b32  	%r2764, %r2763, %r2733;
	xor.b32  	%r2765, %r2761, %r2738;
	xor.b32  	%r2766, %r2757, %r2737;
	xor.b32  	%r2767, %r2759, %r2733;
	xor.b32  	%r2768, %r2737, %r2764;
	xor.b32  	%r2769, %r2735, %r2766;
	xor.b32  	%r2770, %r2767, %r2766;
	xor.b32  	%r2771, %r2770, %r2738;
	not.b32 	%r2772, %r2515;
	not.b32 	%r2773, %r2517;
	ld.const.u32 	%r2774, [%rd23+-44];
	and.b32  	%r2775, %r2774, %r2773;
	xor.b32  	%r2776, %r2511, %r2775;
	xor.b32  	%r2777, %r2776, %r2479;
	and.b32  	%r2778, %r2514, %r2777;
	xor.b32  	%r2779, %r2778, %r2774;
	and.b32  	%r2780, %r2517, %r2772;
	xor.b32  	%r2781, %r2777, %r2780;
	not.b32 	%r2782, %r2514;
	and.b32  	%r2783, %r2517, %r2782;
	xor.b32  	%r2784, %r2783, %r2772;
	and.b32  	%r2785, %r2781, %r2517;
	xor.b32  	%r2786, %r2514, %r2785;
	xor.b32  	%r2787, %r2783, %r2515;
	and.b32  	%r2788, %r2781, %r2787;
	xor.b32  	%r2789, %r2517, %r2788;
	or.b32  	%r2790, %r2784, %r2786;
	xor.b32  	%r2791, %r2781, %r2790;
	and.b32  	%r2792, %r2789, %r2786;
	xor.b32  	%r2793, %r2784, %r2792;
	and.b32  	%r2794, %r2791, %r2779;
	xor.b32  	%r2795, %r2786, %r2794;
	xor.b32  	%r2796, %r2789, %r2779;
	not.b32 	%r2797, %r2703;
	not.b32 	%r2798, %r2683;
	ld.const.u32 	%r2799, [%rd23+-28];
	and.b32  	%r2800, %r2799, %r2798;
	xor.b32  	%r2801, %r2643, %r2800;
	and.b32  	%r2802, %r2663, %r2801;
	xor.b32  	%r2803, %r2802, %r2799;
	and.b32  	%r2804, %r2683, %r2797;
	xor.b32  	%r2805, %r2801, %r2804;
	not.b32 	%r2806, %r2663;
	and.b32  	%r2807, %r2683, %r2806;
	xor.b32  	%r2808, %r2807, %r2797;
	and.b32  	%r2809, %r2805, %r2683;
	xor.b32  	%r2810, %r2663, %r2809;
	xor.b32  	%r2811, %r2807, %r2703;
	and.b32  	%r2812, %r2805, %r2811;
	xor.b32  	%r2813, %r2683, %r2812;
	or.b32  	%r2814, %r2808, %r2810;
	xor.b32  	%r2815, %r2805, %r2814;
	and.b32  	%r2816, %r2813, %r2810;
	xor.b32  	%r2817, %r2808, %r2816;
	and.b32  	%r2818, %r2815, %r2803;
	xor.b32  	%r2819, %r2810, %r2818;
	xor.b32  	%r2820, %r2813, %r2803;
	xor.b32  	%r2821, %r2793, %r2820;
	xor.b32  	%r2822, %r2821, %r2791;
	xor.b32  	%r2823, %r2819, %r2796;
	xor.b32  	%r2824, %r2815, %r2795;
	xor.b32  	%r2825, %r2817, %r2791;
	xor.b32  	%r2826, %r2795, %r2822;
	xor.b32  	%r2827, %r2793, %r2824;
	xor.b32  	%r2828, %r2825, %r2824;
	xor.b32  	%r2829, %r2828, %r2796;
	not.b32 	%r2830, %r2573;
	not.b32 	%r2831, %r2575;
	ld.const.u32 	%r2832, [%rd23+-40];
	and.b32  	%r2833, %r2832, %r2831;
	xor.b32  	%r2834, %r2569, %r2833;
	xor.b32  	%r2835, %r2834, %r2537;
	and.b32  	%r2836, %r2572, %r2835;
	xor.b32  	%r2837, %r2836, %r2832;
	and.b32  	%r2838, %r2575, %r2830;
	xor.b32  	%r2839, %r2835, %r2838;
	not.b32 	%r2840, %r2572;
	and.b32  	%r2841, %r2575, %r2840;
	xor.b32  	%r2842, %r2841, %r2830;
	and.b32  	%r2843, %r2839, %r2575;
	xor.b32  	%r2844, %r2572, %r2843;
	xor.b32  	%r2845, %r2841, %r2573;
	and.b32  	%r2846, %r2839, %r2845;
	xor.b32  	%r2847, %r2575, %r2846;
	or.b32  	%r2848, %r2842, %r2844;
	xor.b32  	%r2849, %r2839, %r2848;
	and.b32  	%r2850, %r2847, %r2844;
	xor.b32  	%r2851, %r2842, %r2850;
	and.b32  	%r2852, %r2849, %r2837;
	xor.b32  	%r2853, %r2844, %r2852;
	xor.b32  	%r2854, %r2847, %r2837;
	not.b32 	%r2855, %r2708;
	not.b32 	%r2856, %r2688;
	ld.const.u32 	%r2857, [%rd23+-24];
	and.b32  	%r2858, %r2857, %r2856;
	xor.b32  	%r2859, %r2648, %r2858;
	and.b32  	%r2860, %r2668, %r2859;
	xor.b32  	%r2861, %r2860, %r2857;
	and.b32  	%r2862, %r2688, %r2855;
	xor.b32  	%r2863, %r2859, %r2862;
	not.b32 	%r2864, %r2668;
	and.b32  	%r2865, %r2688, %r2864;
	xor.b32  	%r2866, %r2865, %r2855;
	and.b32  	%r2867, %r2863, %r2688;
	xor.b32  	%r2868, %r2668, %r2867;
	xor.b32  	%r2869, %r2865, %r2708;
	and.b32  	%r2870, %r2863, %r2869;
	xor.b32  	%r2871, %r2688, %r2870;
	or.b32  	%r2872, %r2866, %r2868;
	xor.b32  	%r2873, %r2863, %r2872;
	and.b32  	%r2874, %r2871, %r2868;
	xor.b32  	%r2875, %r2866, %r2874;
	and.b32  	%r2876, %r2873, %r2861;
	xor.b32  	%r2877, %r2868, %r2876;
	xor.b32  	%r2878, %r2871, %r2861;
	xor.b32  	%r2879, %r2851, %r2878;
	xor.b32  	%r2880, %r2879, %r2849;
	xor.b32  	%r2881, %r2877, %r2854;
	xor.b32  	%r2882, %r2873, %r2853;
	xor.b32  	%r2883, %r2875, %r2849;
	xor.b32  	%r2884, %r2853, %r2880;
	xor.b32  	%r2885, %r2851, %r2882;
	xor.b32  	%r2886, %r2883, %r2882;
	xor.b32  	%r2887, %r2886, %r2854;
	not.b32 	%r2888, %r2631;
	not.b32 	%r2889, %r2633;
	ld.const.u32 	%r2890, [%rd23+-36];
	and.b32  	%r2891, %r2890, %r2889;
	xor.b32  	%r2892, %r2627, %r2891;
	xor.b32  	%r2893, %r2892, %r2595;
	and.b32  	%r2894, %r2630, %r2893;
	xor.b32  	%r2895, %r2894, %r2890;
	and.b32  	%r2896, %r2633, %r2888;
	xor.b32  	%r2897, %r2893, %r2896;
	not.b32 	%r2898, %r2630;
	and.b32  	%r2899, %r2633, %r2898;
	xor.b32  	%r2900, %r2899, %r2888;
	and.b32  	%r2901, %r2897, %r2633;
	xor.b32  	%r2902, %r2630, %r2901;
	xor.b32  	%r2903, %r2899, %r2631;
	and.b32  	%r2904, %r2897, %r2903;
	xor.b32  	%r2905, %r2633, %r2904;
	or.b32  	%r2906, %r2900, %r2902;
	xor.b32  	%r2907, %r2897, %r2906;
	and.b32  	%r2908, %r2905, %r2902;
	xor.b32  	%r2909, %r2900, %r2908;
	and.b32  	%r2910, %r2907, %r2895;
	xor.b32  	%r2911, %r2902, %r2910;
	xor.b32  	%r2912, %r2905, %r2895;
	not.b32 	%r2913, %r2713;
	not.b32 	%r2914, %r2693;
	ld.const.u32 	%r2915, [%rd23+-20];
	and.b32  	%r2916, %r2915, %r2914;
	xor.b32  	%r2917, %r2653, %r2916;
	and.b32  	%r2918, %r2673, %r2917;
	xor.b32  	%r2919, %r2918, %r2915;
	and.b32  	%r2920, %r2693, %r2913;
	xor.b32  	%r2921, %r2917, %r2920;
	not.b32 	%r2922, %r2673;
	and.b32  	%r2923, %r2693, %r2922;
	xor.b32  	%r2924, %r2923, %r2913;
	and.b32  	%r2925, %r2921, %r2693;
	xor.b32  	%r2926, %r2673, %r2925;
	xor.b32  	%r2927, %r2923, %r2713;
	and.b32  	%r2928, %r2921, %r2927;
	xor.b32  	%r2929, %r2693, %r2928;
	or.b32  	%r2930, %r2924, %r2926;
	xor.b32  	%r2931, %r2921, %r2930;
	and.b32  	%r2932, %r2929, %r2926;
	xor.b32  	%r2933, %r2924, %r2932;
	and.b32  	%r2934, %r2931, %r2919;
	xor.b32  	%r2935, %r2926, %r2934;
	xor.b32  	%r2936, %r2929, %r2919;
	xor.b32  	%r2937, %r2909, %r2936;
	xor.b32  	%r2938, %r2937, %r2907;
	xor.b32  	%r2939, %r2935, %r2912;
	xor.b32  	%r2940, %r2931, %r2911;
	xor.b32  	%r2941, %r2933, %r2907;
	xor.b32  	%r2942, %r2911, %r2938;
	xor.b32  	%r2943, %r2909, %r2940;
	xor.b32  	%r2944, %r2941, %r2940;
	xor.b32  	%r2945, %r2944, %r2912;
	shl.b32 	%r2946, %r2766, 4;
	and.b32  	%r2947, %r2946, -252645136;
	shr.u32 	%r2948, %r2766, 4;
	and.b32  	%r2949, %r2948, 252645135;
	or.b32  	%r2950, %r2947, %r2949;
	shl.b32 	%r2951, %r2824, 4;
	and.b32  	%r2952, %r2951, -252645136;
	shr.u32 	%r2953, %r2824, 4;
	and.b32  	%r2954, %r2953, 252645135;
	or.b32  	%r2955, %r2952, %r2954;
	shl.b32 	%r2956, %r2882, 4;
	and.b32  	%r2957, %r2956, -252645136;
	shr.u32 	%r2958, %r2882, 4;
	and.b32  	%r2959, %r2958, 252645135;
	or.b32  	%r2960, %r2957, %r2959;
	shl.b32 	%r2961, %r2940, 4;
	and.b32  	%r2962, %r2961, -252645136;
	shr.u32 	%r2963, %r2940, 4;
	and.b32  	%r2964, %r2963, 252645135;
	or.b32  	%r2965, %r2962, %r2964;
	shl.b32 	%r2966, %r2765, 4;
	and.b32  	%r2967, %r2966, -252645136;
	shr.u32 	%r2968, %r2765, 4;
	and.b32  	%r2969, %r2968, 252645135;
	or.b32  	%r2970, %r2967, %r2969;
	shl.b32 	%r2971, %r2823, 4;
	and.b32  	%r2972, %r2971, -252645136;
	shr.u32 	%r2973, %r2823, 4;
	and.b32  	%r2974, %r2973, 252645135;
	or.b32  	%r2975, %r2972, %r2974;
	shl.b32 	%r2976, %r2881, 4;
	and.b32  	%r2977, %r2976, -252645136;
	shr.u32 	%r2978, %r2881, 4;
	and.b32  	%r2979, %r2978, 252645135;
	or.b32  	%r2980, %r2977, %r2979;
	shl.b32 	%r2981, %r2939, 4;
	and.b32  	%r2982, %r2981, -252645136;
	shr.u32 	%r2983, %r2939, 4;
	and.b32  	%r2984, %r2983, 252645135;
	or.b32  	%r2985, %r2982, %r2984;
	shl.b32 	%r2986, %r2764, 4;
	and.b32  	%r2987, %r2986, -252645136;
	shr.u32 	%r2988, %r2764, 4;
	and.b32  	%r2989, %r2988, 252645135;
	or.b32  	%r2990, %r2987, %r2989;
	shl.b32 	%r2991, %r2822, 4;
	and.b32  	%r2992, %r2991, -252645136;
	shr.u32 	%r2993, %r2822, 4;
	and.b32  	%r2994, %r2993, 252645135;
	or.b32  	%r2995, %r2992, %r2994;
	shl.b32 	%r2996, %r2880, 4;
	and.b32  	%r2997, %r2996, -252645136;
	shr.u32 	%r2998, %r2880, 4;
	and.b32  	%r2999, %r2998, 252645135;
	or.b32  	%r3000, %r2997, %r2999;
	shl.b32 	%r3001, %r2938, 4;
	and.b32  	%r3002, %r3001, -252645136;
	shr.u32 	%r3003, %r2938, 4;
	and.b32  	%r3004, %r3003, 252645135;
	or.b32  	%r3005, %r3002, %r3004;
	shl.b32 	%r3006, %r2767, 4;
	and.b32  	%r3007, %r3006, -252645136;
	shr.u32 	%r3008, %r2767, 4;
	and.b32  	%r3009, %r3008, 252645135;
	or.b32  	%r3010, %r3007, %r3009;
	shl.b32 	%r3011, %r2825, 4;
	and.b32  	%r3012, %r3011, -252645136;
	shr.u32 	%r3013, %r2825, 4;
	and.b32  	%r3014, %r3013, 252645135;
	or.b32  	%r3015, %r3012, %r3014;
	shl.b32 	%r3016, %r2883, 4;
	and.b32  	%r3017, %r3016, -252645136;
	shr.u32 	%r3018, %r2883, 4;
	and.b32  	%r3019, %r3018, 252645135;
	or.b32  	%r3020, %r3017, %r3019;
	shl.b32 	%r3021, %r2941, 4;
	and.b32  	%r3022, %r3021, -252645136;
	shr.u32 	%r3023, %r2941, 4;
	and.b32  	%r3024, %r3023, 252645135;
	or.b32  	%r3025, %r3022, %r3024;
	not.b32 	%r3026, %r2769;
	not.b32 	%r3027, %r2771;
	ld.const.u32 	%r3028, [%rd23+-16];
	and.b32  	%r3029, %r3028, %r3027;
	xor.b32  	%r3030, %r2765, %r3029;
	xor.b32  	%r3031, %r3030, %r2733;
	and.b32  	%r3032, %r2768, %r3031;
	xor.b32  	%r3033, %r3032, %r3028;
	and.b32  	%r3034, %r2771, %r3026;
	xor.b32  	%r3035, %r3031, %r3034;
	not.b32 	%r3036, %r2768;
	and.b32  	%r3037, %r2771, %r3036;
	xor.b32  	%r3038, %r3037, %r3026;
	and.b32  	%r3039, %r3035, %r2771;
	xor.b32  	%r3040, %r2768, %r3039;
	xor.b32  	%r3041, %r3037, %r2769;
	and.b32  	%r3042, %r3035, %r3041;
	xor.b32  	%r3043, %r2771, %r3042;
	or.b32  	%r3044, %r3038, %r3040;
	xor.b32  	%r3045, %r3035, %r3044;
	and.b32  	%r3046, %r3043, %r3040;
	xor.b32  	%r3047, %r3038, %r3046;
	and.b32  	%r3048, %r3045, %r3033;
	xor.b32  	%r3049, %r3040, %r3048;
	xor.b32  	%r3050, %r3043, %r3033;
	not.b32 	%r3051, %r3010;
	not.b32 	%r3052, %r2990;
	ld.const.u32 	%r3053, [%rd23];
	and.b32  	%r3054, %r3053, %r3052;
	xor.b32  	%r3055, %r2950, %r3054;
	and.b32  	%r3056, %r2970, %r3055;
	xor.b32  	%r3057, %r3056, %r3053;
	and.b32  	%r3058, %r2990, %r3051;
	xor.b32  	%r3059, %r3055, %r3058;
	not.b32 	%r3060, %r2970;
	and.b32  	%r3061, %r2990, %r3060;
	xor.b32  	%r3062, %r3061, %r3051;
	and.b32  	%r3063, %r3059, %r2990;
	xor.b32  	%r3064, %r2970, %r3063;
	xor.b32  	%r3065, %r3061, %r3010;
	and.b32  	%r3066, %r3059, %r3065;
	xor.b32  	%r3067, %r2990, %r3066;
	or.b32  	%r3068, %r3062, %r3064;
	xor.b32  	%r3069, %r3059, %r3068;
	and.b32  	%r3070, %r3067, %r3064;
	xor.b32  	%r3071, %r3062, %r3070;
	and.b32  	%r3072, %r3069, %r3057;
	xor.b32  	%r3073, %r3064, %r3072;
	xor.b32  	%r3074, %r3067, %r3057;
	xor.b32  	%r3075, %r3047, %r3074;
	xor.b32  	%r3076, %r3075, %r3045;
	xor.b32  	%r3077, %r3073, %r3050;
	xor.b32  	%r3078, %r3069, %r3049;
	xor.b32  	%r3079, %r3071, %r3045;
	xor.b32  	%r3080, %r3049, %r3076;
	xor.b32  	%r3081, %r3047, %r3078;
	xor.b32  	%r3082, %r3079, %r3078;
	xor.b32  	%r3083, %r3082, %r3050;
	not.b32 	%r3084, %r2827;
	not.b32 	%r3085, %r2829;
	ld.const.u32 	%r3086, [%rd23+-12];
	and.b32  	%r3087, %r3086, %r3085;
	xor.b32  	%r3088, %r2823, %r3087;
	xor.b32  	%r3089, %r3088, %r2791;
	and.b32  	%r3090, %r2826, %r3089;
	xor.b32  	%r3091, %r3090, %r3086;
	and.b32  	%r3092, %r2829, %r3084;
	xor.b32  	%r3093, %r3089, %r3092;
	not.b32 	%r3094, %r2826;
	and.b32  	%r3095, %r2829, %r3094;
	xor.b32  	%r3096, %r3095, %r3084;
	and.b32  	%r3097, %r3093, %r2829;
	xor.b32  	%r3098, %r2826, %r3097;
	xor.b32  	%r3099, %r3095, %r2827;
	and.b32  	%r3100, %r3093, %r3099;
	xor.b32  	%r3101, %r2829, %r3100;
	or.b32  	%r3102, %r3096, %r3098;
	xor.b32  	%r3103, %r3093, %r3102;
	and.b32  	%r3104, %r3101, %r3098;
	xor.b32  	%r3105, %r3096, %r3104;
	and.b32  	%r3106, %r3103, %r3091;
	xor.b32  	%r3107, %r3098, %r3106;
	xor.b32  	%r3108, %r3101, %r3091;
	not.b32 	%r3109, %r3015;
	not.b32 	%r3110, %r2995;
	ld.const.u32 	%r3111, [%rd23+4];
	and.b32  	%r3112, %r3111, %r3110;
	xor.b32  	%r3113, %r2955, %r3112;
	and.b32  	%r3114, %r2975, %r3113;
	xor.b32  	%r3115, %r3114, %r3111;
	and.b32  	%r3116, %r2995, %r3109;
	xor.b32  	%r3117, %r3113, %r3116;
	not.b32 	%r3118, %r2975;
	and.b32  	%r3119, %r2995, %r3118;
	xor.b32  	%r3120, %r3119, %r3109;
	and.b32  	%r3121, %r3117, %r2995;
	xor.b32  	%r3122, %r2975, %r3121;
	xor.b32  	%r3123, %r3119, %r3015;
	and.b32  	%r3124, %r3117, %r3123;
	xor.b32  	%r3125, %r2995, %r3124;
	or.b32  	%r3126, %r3120, %r3122;
	xor.b32  	%r3127, %r3117, %r3126;
	and.b32  	%r3128, %r3125, %r3122;
	xor.b32  	%r3129, %r3120, %r3128;
	and.b32  	%r3130, %r3127, %r3115;
	xor.b32  	%r3131, %r3122, %r3130;
	xor.b32  	%r3132, %r3125, %r3115;
	xor.b32  	%r3133, %r3105, %r3132;
	xor.b32  	%r3134, %r3133, %r3103;
	xor.b32  	%r3135, %r3131, %r3108;
	xor.b32  	%r3136, %r3127, %r3107;
	xor.b32  	%r3137, %r3129, %r3103;
	xor.b32  	%r3138, %r3107, %r3134;
	xor.b32  	%r3139, %r3105, %r3136;
	xor.b32  	%r3140, %r3137, %r3136;
	xor.b32  	%r3141, %r3140, %r3108;
	not.b32 	%r3142, %r2885;
	not.b32 	%r3143, %r2887;
	ld.const.u32 	%r3144, [%rd23+-8];
	and.b32  	%r3145, %r3144, %r3143;
	xor.b32  	%r3146, %r2881, %r3145;
	xor.b32  	%r3147, %r3146, %r2849;
	and.b32  	%r3148, %r2884, %r3147;
	xor.b32  	%r3149, %r3148, %r3144;
	and.b32  	%r3150, %r2887, %r3142;
	xor.b32  	%r3151, %r3147, %r3150;
	not.b32 	%r3152, %r2884;
	and.b32  	%r3153, %r2887, %r3152;
	xor.b32  	%r3154, %r3153, %r3142;
	and.b32  	%r3155, %r3151, %r2887;
	xor.b32  	%r3156, %r2884, %r3155;
	xor.b32  	%r3157, %r3153, %r2885;
	and.b32  	%r3158, %r3151, %r3157;
	xor.b32  	%r3159, %r2887, %r3158;
	or.b32  	%r3160, %r3154, %r3156;
	xor.b32  	%r3161, %r3151, %r3160;
	and.b32  	%r3162, %r3159, %r3156;
	xor.b32  	%r3163, %r3154, %r3162;
	and.b32  	%r3164, %r3161, %r3149;
	xor.b32  	%r3165, %r3156, %r3164;
	xor.b32  	%r3166, %r3159, %r3149;
	not.b32 	%r3167, %r3020;
	not.b32 	%r3168, %r3000;
	ld.const.u32 	%r3169, [%rd23+8];
	and.b32  	%r3170, %r3169, %r3168;
	xor.b32  	%r3171, %r2960, %r3170;
	and.b32  	%r3172, %r2980, %r3171;
	xor.b32  	%r3173, %r3172, %r3169;
	and.b32  	%r3174, %r3000, %r3167;
	xor.b32  	%r3175, %r3171, %r3174;
	not.b32 	%r3176, %r2980;
	and.b32  	%r3177, %r3000, %r3176;
	xor.b32  	%r3178, %r3177, %r3167;
	and.b32  	%r3179, %r3175, %r3000;
	xor.b32  	%r3180, %r2980, %r3179;
	xor.b32  	%r3181, %r3177, %r3020;
	and.b32  	%r3182, %r3175, %r3181;
	xor.b32  	%r3183, %r3000, %r3182;
	or.b32  	%r3184, %r3178, %r3180;
	xor.b32  	%r3185, %r3175, %r3184;
	and.b32  	%r3186, %r3183, %r3180;
	xor.b32  	%r3187, %r3178, %r3186;
	and.b32  	%r3188, %r3185, %r3173;
	xor.b32  	%r3189, %r3180, %r3188;
	xor.b32  	%r3190, %r3183, %r3173;
	xor.b32  	%r3191, %r3163, %r3190;
	xor.b32  	%r3192, %r3191, %r3161;
	xor.b32  	%r3193, %r3189, %r3166;
	xor.b32  	%r3194, %r3185, %r3165;
	xor.b32  	%r3195, %r3187, %r3161;
	xor.b32  	%r3196, %r3165, %r3192;
	xor.b32  	%r3197, %r3163, %r3194;
	xor.b32  	%r3198, %r3195, %r3194;
	xor.b32  	%r3199, %r3198, %r3166;
	not.b32 	%r3200, %r2943;
	not.b32 	%r3201, %r2945;
	ld.const.u32 	%r3202, [%rd23+-4];
	and.b32  	%r3203, %r3202, %r3201;
	xor.b32  	%r3204, %r2939, %r3203;
	xor.b32  	%r3205, %r3204, %r2907;
	and.b32  	%r3206, %r2942, %r3205;
	xor.b32  	%r3207, %r3206, %r3202;
	and.b32  	%r3208, %r2945, %r3200;
	xor.b32  	%r3209, %r3205, %r3208;
	not.b32 	%r3210, %r2942;
	and.b32  	%r3211, %r2945, %r3210;
	xor.b32  	%r3212, %r3211, %r3200;
	and.b32  	%r3213, %r3209, %r2945;
	xor.b32  	%r3214, %r2942, %r3213;
	xor.b32  	%r3215, %r3211, %r2943;
	and.b32  	%r3216, %r3209, %r3215;
	xor.b32  	%r3217, %r2945, %r3216;
	or.b32  	%r3218, %r3212, %r3214;
	xor.b32  	%r3219, %r3209, %r3218;
	and.b32  	%r3220, %r3217, %r3214;
	xor.b32  	%r3221, %r3212, %r3220;
	and.b32  	%r3222, %r3219, %r3207;
	xor.b32  	%r3223, %r3214, %r3222;
	xor.b32  	%r3224, %r3217, %r3207;
	not.b32 	%r3225, %r3025;
	not.b32 	%r3226, %r3005;
	ld.const.u32 	%r3227, [%rd23+12];
	and.b32  	%r3228, %r3227, %r3226;
	xor.b32  	%r3229, %r2965, %r3228;
	and.b32  	%r3230, %r2985, %r3229;
	xor.b32  	%r3231, %r3230, %r3227;
	and.b32  	%r3232, %r3005, %r3225;
	xor.b32  	%r3233, %r3229, %r3232;
	not.b32 	%r3234, %r2985;
	and.b32  	%r3235, %r3005, %r3234;
	xor.b32  	%r3236, %r3235, %r3225;
	and.b32  	%r3237, %r3233, %r3005;
	xor.b32  	%r3238, %r2985, %r3237;
	xor.b32  	%r3239, %r3235, %r3025;
	and.b32  	%r3240, %r3233, %r3239;
	xor.b32  	%r3241, %r3005, %r3240;
	or.b32  	%r3242, %r3236, %r3238;
	xor.b32  	%r3243, %r3233, %r3242;
	and.b32  	%r3244, %r3241, %r3238;
	xor.b32  	%r3245, %r3236, %r3244;
	and.b32  	%r3246, %r3243, %r3231;
	xor.b32  	%r3247, %r3238, %r3246;
	xor.b32  	%r3248, %r3241, %r3231;
	xor.b32  	%r3249, %r3221, %r3248;
	xor.b32  	%r3250, %r3249, %r3219;
	xor.b32  	%r3251, %r3247, %r3224;
	xor.b32  	%r3252, %r3243, %r3223;
	xor.b32  	%r3253, %r3245, %r3219;
	xor.b32  	%r3254, %r3223, %r3250;
	xor.b32  	%r3255, %r3221, %r3252;
	xor.b32  	%r3256, %r3253, %r3252;
	xor.b32  	%r3257, %r3256, %r3224;
	mov.b32 	%r3258, 8961;
	prmt.b32 	%r3259, %r3078, %r3078, %r3258;
	prmt.b32 	%r3260, %r3136, %r3136, %r3258;
	prmt.b32 	%r3261, %r3194, %r3194, %r3258;
	prmt.b32 	%r3262, %r3252, %r3252, %r3258;
	prmt.b32 	%r3263, %r3077, %r3077, %r3258;
	prmt.b32 	%r3264, %r3135, %r3135, %r3258;
	prmt.b32 	%r3265, %r3193, %r3193, %r3258;
	prmt.b32 	%r3266, %r3251, %r3251, %r3258;
	prmt.b32 	%r3267, %r3076, %r3076, %r3258;
	prmt.b32 	%r3268, %r3134, %r3134, %r3258;
	prmt.b32 	%r3269, %r3192, %r3192, %r3258;
	prmt.b32 	%r3270, %r3250, %r3250, %r3258;
	prmt.b32 	%r3271, %r3079, %r3079, %r3258;
	prmt.b32 	%r3272, %r3137, %r3137, %r3258;
	prmt.b32 	%r3273, %r3195, %r3195, %r3258;
	prmt.b32 	%r3274, %r3253, %r3253, %r3258;
	not.b32 	%r3275, %r3081;
	not.b32 	%r3276, %r3083;
	ld.const.u32 	%r3277, [%rd23+16];
	and.b32  	%r3278, %r3277, %r3276;
	xor.b32  	%r3279, %r3077, %r3278;
	xor.b32  	%r3280, %r3279, %r3045;
	and.b32  	%r3281, %r3080, %r3280;
	xor.b32  	%r3282, %r3281, %r3277;
	and.b32  	%r3283, %r3083, %r3275;
	xor.b32  	%r3284, %r3280, %r3283;
	not.b32 	%r3285, %r3080;
	and.b32  	%r3286, %r3083, %r3285;
	xor.b32  	%r3287, %r3286, %r3275;
	and.b32  	%r3288, %r3284, %r3083;
	xor.b32  	%r3289, %r3080, %r3288;
	xor.b32  	%r3290, %r3286, %r3081;
	and.b32  	%r3291, %r3284, %r3290;
	xor.b32  	%r3292, %r3083, %r3291;
	or.b32  	%r3293, %r3287, %r3289;
	xor.b32  	%r3294, %r3284, %r3293;
	and.b32  	%r3295, %r3292, %r3289;
	xor.b32  	%r3296, %r3287, %r3295;
	and.b32  	%r3297, %r3294, %r3282;
	xor.b32  	%r3298, %r3289, %r3297;
	xor.b32  	%r3299, %r3292, %r3282;
	not.b32 	%r3300, %r3271;
	not.b32 	%r3301, %r3267;
	ld.const.u32 	%r3302, [%rd23+32];
	and.b32  	%r3303, %r3302, %r3301;
	xor.b32  	%r3304, %r3259, %r3303;
	and.b32  	%r3305, %r3263, %r3304;
	xor.b32  	%r3306, %r3305, %r3302;
	and.b32  	%r3307, %r3267, %r3300;
	xor.b32  	%r3308, %r3304, %r3307;
	not.b32 	%r3309, %r3263;
	and.b32  	%r3310, %r3267, %r3309;
	xor.b32  	%r3311, %r3310, %r3300;
	and.b32  	%r3312, %r3308, %r3267;
	xor.b32  	%r3313, %r3263, %r3312;
	xor.b32  	%r3314, %r3310, %r3271;
	and.b32  	%r3315, %r3308, %r3314;
	xor.b32  	%r3316, %r3267, %r3315;
	or.b32  	%r3317, %r3311, %r3313;
	xor.b32  	%r3318, %r3308, %r3317;
	and.b32  	%r3319, %r3316, %r3313;
	xor.b32  	%r3320, %r3311, %r3319;
	and.b32  	%r3321, %r3318, %r3306;
	xor.b32  	%r3322, %r3313, %r3321;
	xor.b32  	%r3323, %r3316, %r3306;
	xor.b32  	%r3324, %r3296, %r3323;
	xor.b32  	%r3325, %r3324, %r3294;
	xor.b32  	%r3326, %r3322, %r3299;
	xor.b32  	%r3327, %r3318, %r3298;
	xor.b32  	%r3328, %r3320, %r3294;
	xor.b32  	%r3329, %r3298, %r3325;
	xor.b32  	%r3330, %r3296, %r3327;
	xor.b32  	%r3331, %r3328, %r3327;
	xor.b32  	%r3332, %r3331, %r3299;
	not.b32 	%r3333, %r3139;
	not.b32 	%r3334, %r3141;
	ld.const.u32 	%r3335, [%rd23+20];
	and.b32  	%r3336, %r3335, %r3334;
	xor.b32  	%r3337, %r3135, %r3336;
	xor.b32  	%r3338, %r3337, %r3103;
	and.b32  	%r3339, %r3138, %r3338;
	xor.b32  	%r3340, %r3339, %r3335;
	and.b32  	%r3341, %r3141, %r3333;
	xor.b32  	%r3342, %r3338, %r3341;
	not.b32 	%r3343, %r3138;
	and.b32  	%r3344, %r3141, %r3343;
	xor.b32  	%r3345, %r3344, %r3333;
	and.b32  	%r3346, %r3342, %r3141;
	xor.b32  	%r3347, %r3138, %r3346;
	xor.b32  	%r3348, %r3344, %r3139;
	and.b32  	%r3349, %r3342, %r3348;
	xor.b32  	%r3350, %r3141, %r3349;
	or.b32  	%r3351, %r3345, %r3347;
	xor.b32  	%r3352, %r3342, %r3351;
	and.b32  	%r3353, %r3350, %r3347;
	xor.b32  	%r3354, %r3345, %r3353;
	and.b32  	%r3355, %r3352, %r3340;
	xor.b32  	%r3356, %r3347, %r3355;
	xor.b32  	%r3357, %r3350, %r3340;
	not.b32 	%r3358, %r3272;
	not.b32 	%r3359, %r3268;
	ld.const.u32 	%r3360, [%rd23+36];
	and.b32  	%r3361, %r3360, %r3359;
	xor.b32  	%r3362, %r3260, %r3361;
	and.b32  	%r3363, %r3264, %r3362;
	xor.b32  	%r3364, %r3363, %r3360;
	and.b32  	%r3365, %r3268, %r3358;
	xor.b32  	%r3366, %r3362, %r3365;
	not.b32 	%r3367, %r3264;
	and.b32  	%r3368, %r3268, %r3367;
	xor.b32  	%r3369, %r3368, %r3358;
	and.b32  	%r3370, %r3366, %r3268;
	xor.b32  	%r3371, %r3264, %r3370;
	xor.b32  	%r3372, %r3368, %r3272;
	and.b32  	%r3373, %r3366, %r3372;
	xor.b32  	%r3374, %r3268, %r3373;
	or.b32  	%r3375, %r3369, %r3371;
	xor.b32  	%r3376, %r3366, %r3375;
	and.b32  	%r3377, %r3374, %r3371;
	xor.b32  	%r3378, %r3369, %r3377;
	and.b32  	%r3379, %r3376, %r3364;
	xor.b32  	%r3380, %r3371, %r3379;
	xor.b32  	%r3381, %r3374, %r3364;
	xor.b32  	%r3382, %r3354, %r3381;
	xor.b32  	%r3383, %r3382, %r3352;
	xor.b32  	%r3384, %r3380, %r3357;
	xor.b32  	%r3385, %r3376, %r3356;
	xor.b32  	%r3386, %r3378, %r3352;
	xor.b32  	%r3387, %r3356, %r3383;
	xor.b32  	%r3388, %r3354, %r3385;
	xor.b32  	%r3389, %r3386, %r3385;
	xor.b32  	%r3390, %r3389, %r3357;
	not.b32 	%r3391, %r3197;
	not.b32 	%r3392, %r3199;
	ld.const.u32 	%r3393, [%rd23+24];
	and.b32  	%r3394, %r3393, %r3392;
	xor.b32  	%r3395, %r3193, %r3394;
	xor.b32  	%r3396, %r3395, %r3161;
	and.b32  	%r3397, %r3196, %r3396;
	xor.b32  	%r3398, %r3397, %r3393;
	and.b32  	%r3399, %r3199, %r3391;
	xor.b32  	%r3400, %r3396, %r3399;
	not.b32 	%r3401, %r3196;
	and.b32  	%r3402, %r3199, %r3401;
	xor.b32  	%r3403, %r3402, %r3391;
	and.b32  	%r3404, %r3400, %r3199;
	xor.b32  	%r3405, %r3196, %r3404;
	xor.b32  	%r3406, %r3402, %r3197;
	and.b32  	%r3407, %r3400, %r3406;
	xor.b32  	%r3408, %r3199, %r3407;
	or.b32  	%r3409, %r3403, %r3405;
	xor.b32  	%r3410, %r3400, %r3409;
	and.b32  	%r3411, %r3408, %r3405;
	xor.b32  	%r3412, %r3403, %r3411;
	and.b32  	%r3413, %r3410, %r3398;
	xor.b32  	%r3414, %r3405, %r3413;
	xor.b32  	%r3415, %r3408, %r3398;
	not.b32 	%r3416, %r3273;
	not.b32 	%r3417, %r3269;
	ld.const.u32 	%r3418, [%rd23+40];
	and.b32  	%r3419, %r3418, %r3417;
	xor.b32  	%r3420, %r3261, %r3419;
	and.b32  	%r3421, %r3265, %r3420;
	xor.b32  	%r3422, %r3421, %r3418;
	and.b32  	%r3423, %r3269, %r3416;
	xor.b32  	%r3424, %r3420, %r3423;
	not.b32 	%r3425, %r3265;
	and.b32  	%r3426, %r3269, %r3425;
	xor.b32  	%r3427, %r3426, %r3416;
	and.b32  	%r3428, %r3424, %r3269;
	xor.b32  	%r3429, %r3265, %r3428;
	xor.b32  	%r3430, %r3426, %r3273;
	and.b32  	%r3431, %r3424, %r3430;
	xor.b32  	%r3432, %r3269, %r3431;
	or.b32  	%r3433, %r3427, %r3429;
	xor.b32  	%r3434, %r3424, %r3433;
	and.b32  	%r3435, %r3432, %r3429;
	xor.b32  	%r3436, %r3427, %r3435;
	and.b32  	%r3437, %r3434, %r3422;
	xor.b32  	%r3438, %r3429, %r3437;
	xor.b32  	%r3439, %r3432, %r3422;
	xor.b32  	%r3440, %r3412, %r3439;
	xor.b32  	%r3441, %r3440, %r3410;
	xor.b32  	%r3442, %r3438, %r3415;
	xor.b32  	%r3443, %r3434, %r3414;
	xor.b32  	%r3444, %r3436, %r3410;
	xor.b32  	%r3445, %r3414, %r3441;
	xor.b32  	%r3446, %r3412, %r3443;
	xor.b32  	%r3447, %r3444, %r3443;
	xor.b32  	%r3448, %r3447, %r3415;
	not.b32 	%r3449, %r3255;
	not.b32 	%r3450, %r3257;
	ld.const.u32 	%r3451, [%rd23+28];
	and.b32  	%r3452, %r3451, %r3450;
	xor.b32  	%r3453, %r3251, %r3452;
	xor.b32  	%r3454, %r3453, %r3219;
	and.b32  	%r3455, %r3254, %r3454;
	xor.b32  	%r3456, %r3455, %r3451;
	and.b32  	%r3457, %r3257, %r3449;
	xor.b32  	%r3458, %r3454, %r3457;
	not.b32 	%r3459, %r3254;
	and.b32  	%r3460, %r3257, %r3459;
	xor.b32  	%r3461, %r3460, %r3449;
	and.b32  	%r3462, %r3458, %r3257;
	xor.b32  	%r3463, %r3254, %r3462;
	xor.b32  	%r3464, %r3460, %r3255;
	and.b32  	%r3465, %r3458, %r3464;
	xor.b32  	%r3466, %r3257, %r3465;
	or.b32  	%r3467, %r3461, %r3463;
	xor.b32  	%r3468, %r3458, %r3467;
	and.b32  	%r3469, %r3466, %r3463;
	xor.b32  	%r3470, %r3461, %r3469;
	and.b32  	%r3471, %r3468, %r3456;
	xor.b32  	%r3472, %r3463, %r3471;
	xor.b32  	%r3473, %r3466, %r3456;
	not.b32 	%r3474, %r3274;
	not.b32 	%r3475, %r3270;
	ld.const.u32 	%r3476, [%rd23+44];
	and.b32  	%r3477, %r3476, %r3475;
	xor.b32  	%r3478, %r3262, %r3477;
	and.b32  	%r3479, %r3266, %r3478;
	xor.b32  	%r3480, %r3479, %r3476;
	and.b32  	%r3481, %r3270, %r3474;
	xor.b32  	%r3482, %r3478, %r3481;
	not.b32 	%r3483, %r3266;
	and.b32  	%r3484, %r3270, %r3483;
	xor.b32  	%r3485, %r3484, %r3474;
	and.b32  	%r3486, %r3482, %r3270;
	xor.b32  	%r3487, %r3266, %r3486;
	xor.b32  	%r3488, %r3484, %r3274;
	and.b32  	%r3489, %r3482, %r3488;
	xor.b32  	%r3490, %r3270, %r3489;
	or.b32  	%r3491, %r3485, %r3487;
	xor.b32  	%r3492, %r3482, %r3491;
	and.b32  	%r3493, %r3490, %r3487;
	xor.b32  	%r3494, %r3485, %r3493;
	and.b32  	%r3495, %r3492, %r3480;
	xor.b32  	%r3496, %r3487, %r3495;
	xor.b32  	%r3497, %r3490, %r3480;
	xor.b32  	%r3498, %r3470, %r3497;
	xor.b32  	%r3499, %r3498, %r3468;
	xor.b32  	%r3500, %r3496, %r3473;
	xor.b32  	%r3501, %r3492, %r3472;
	xor.b32  	%r3502, %r3494, %r3468;
	xor.b32  	%r3503, %r3472, %r3499;
	xor.b32  	%r3504, %r3470, %r3501;
	xor.b32  	%r3505, %r3502, %r3501;
	xor.b32  	%r3506, %r3505, %r3473;
	mov.b32 	%r3507, 4146;
	prmt.b32 	%r3508, %r3327, %r3327, %r3507;
	prmt.b32 	%r3509, %r3385, %r3385, %r3507;
	prmt.b32 	%r3510, %r3443, %r3443, %r3507;
	prmt.b32 	%r3511, %r3501, %r3501, %r3507;
	prmt.b32 	%r3512, %r3326, %r3326, %r3507;
	prmt.b32 	%r3513, %r3384, %r3384, %r3507;
	prmt.b32 	%r3514, %r3442, %r3442, %r3507;
	prmt.b32 	%r3515, %r3500, %r3500, %r3507;
	prmt.b32 	%r3516, %r3325, %r3325, %r3507;
	prmt.b32 	%r3517, %r3383, %r3383, %r3507;
	prmt.b32 	%r3518, %r3441, %r3441, %r3507;
	prmt.b32 	%r3519, %r3499, %r3499, %r3507;
	prmt.b32 	%r3520, %r3328, %r3328, %r3507;
	prmt.b32 	%r3521, %r3386, %r3386, %r3507;
	prmt.b32 	%r3522, %r3444, %r3444, %r3507;
	prmt.b32 	%r3523, %r3502, %r3502, %r3507;
	not.b32 	%r3524, %r3330;
	not.b32 	%r3525, %r3332;
	ld.const.u32 	%r3526, [%rd23+48];
	and.b32  	%r3527, %r3526, %r3525;
	xor.b32  	%r3528, %r3326, %r3527;
	xor.b32  	%r3529, %r3528, %r3294;
	and.b32  	%r3530, %r3329, %r3529;
	xor.b32  	%r3531, %r3530, %r3526;
	and.b32  	%r3532, %r3332, %r3524;
	xor.b32  	%r3533, %r3529, %r3532;
	not.b32 	%r3534, %r3329;
	and.b32  	%r3535, %r3332, %r3534;
	xor.b32  	%r3536, %r3535, %r3524;
	and.b32  	%r3537, %r3533, %r3332;
	xor.b32  	%r3538, %r3329, %r3537;
	xor.b32  	%r3539, %r3535, %r3330;
	and.b32  	%r3540, %r3533, %r3539;
	xor.b32  	%r3541, %r3332, %r3540;
	or.b32  	%r3542, %r3536, %r3538;
	xor.b32  	%r3543, %r3533, %r3542;
	and.b32  	%r3544, %r3541, %r3538;
	xor.b32  	%r3545, %r3536, %r3544;
	and.b32  	%r3546, %r3543, %r3531;
	xor.b32  	%r3547, %r3538, %r3546;
	xor.b32  	%r3548, %r3541, %r3531;
	not.b32 	%r3549, %r3520;
	not.b32 	%r3550, %r3516;
	ld.const.u32 	%r3551, [%rd23+64];
	and.b32  	%r3552, %r3551, %r3550;
	xor.b32  	%r3553, %r3508, %r3552;
	and.b32  	%r3554, %r3512, %r3553;
	xor.b32  	%r3555, %r3554, %r3551;
	and.b32  	%r3556, %r3516, %r3549;
	xor.b32  	%r3557, %r3553, %r3556;
	not.b32 	%r3558, %r3512;
	and.b32  	%r3559, %r3516, %r3558;
	xor.b32  	%r3560, %r3559, %r3549;
	and.b32  	%r3561, %r3557, %r3516;
	xor.b32  	%r3562, %r3512, %r3561;
	xor.b32  	%r3563, %r3559, %r3520;
	and.b32  	%r3564, %r3557, %r3563;
	xor.b32  	%r3565, %r3516, %r3564;
	or.b32  	%r3566, %r3560, %r3562;
	xor.b32  	%r3567, %r3557, %r3566;
	and.b32  	%r3568, %r3565, %r3562;
	xor.b32  	%r3569, %r3560, %r3568;
	and.b32  	%r3570, %r3567, %r3555;
	xor.b32  	%r3571, %r3562, %r3570;
	xor.b32  	%r3572, %r3565, %r3555;
	xor.b32  	%r3573, %r3545, %r3572;
	xor.b32  	%r3574, %r3573, %r3543;
	xor.b32  	%r3575, %r3571, %r3548;
	xor.b32  	%r3576, %r3567, %r3547;
	xor.b32  	%r3577, %r3569, %r3543;
	xor.b32  	%r3578, %r3547, %r3574;
	xor.b32  	%r3579, %r3545, %r3576;
	xor.b32  	%r3580, %r3577, %r3576;
	xor.b32  	%r3581, %r3580, %r3548;
	not.b32 	%r3582, %r3388;
	not.b32 	%r3583, %r3390;
	ld.const.u32 	%r3584, [%rd23+52];
	and.b32  	%r3585, %r3584, %r3583;
	xor.b32  	%r3586, %r3384, %r3585;
	xor.b32  	%r3587, %r3586, %r3352;
	and.b32  	%r3588, %r3387, %r3587;
	xor.b32  	%r3589, %r3588, %r3584;
	and.b32  	%r3590, %r3390, %r3582;
	xor.b32  	%r3591, %r3587, %r3590;
	not.b32 	%r3592, %r3387;
	and.b32  	%r3593, %r3390, %r3592;
	xor.b32  	%r3594, %r3593, %r3582;
	and.b32  	%r3595, %r3591, %r3390;
	xor.b32  	%r3596, %r3387, %r3595;
	xor.b32  	%r3597, %r3593, %r3388;
	and.b32  	%r3598, %r3591, %r3597;
	xor.b32  	%r3599, %r3390, %r3598;
	or.b32  	%r3600, %r3594, %r3596;
	xor.b32  	%r3601, %r3591, %r3600;
	and.b32  	%r3602, %r3599, %r3596;
	xor.b32  	%r3603, %r3594, %r3602;
	and.b32  	%r3604, %r3601, %r3589;
	xor.b32  	%r3605, %r3596, %r3604;
	xor.b32  	%r3606, %r3599, %r3589;
	not.b32 	%r3607, %r3521;
	not.b32 	%r3608, %r3517;
	ld.const.u32 	%r3609, [%rd23+68];
	and.b32  	%r3610, %r3609, %r3608;
	xor.b32  	%r3611, %r3509, %r3610;
	and.b32  	%r3612, %r3513, %r3611;
	xor.b32  	%r3613, %r3612, %r3609;
	and.b32  	%r3614, %r3517, %r3607;
	xor.b32  	%r3615, %r3611, %r3614;
	not.b32 	%r3616, %r3513;
	and.b32  	%r3617, %r3517, %r3616;
	xor.b32  	%r3618, %r3617, %r3607;
	and.b32  	%r3619, %r3615, %r3517;
	xor.b32  	%r3620, %r3513, %r3619;
	xor.b32  	%r3621, %r3617, %r3521;
	and.b32  	%r3622, %r3615, %r3621;
	xor.b32  	%r3623, %r3517, %r3622;
	or.b32  	%r3624, %r3618, %r3620;
	xor.b32  	%r3625, %r3615, %r3624;
	and.b32  	%r3626, %r3623, %r3620;
	xor.b32  	%r3627, %r3618, %r3626;
	and.b32  	%r3628, %r3625, %r3613;
	xor.b32  	%r3629, %r3620, %r3628;
	xor.b32  	%r3630, %r3623, %r3613;
	xor.b32  	%r3631, %r3603, %r3630;
	xor.b32  	%r3632, %r3631, %r3601;
	xor.b32  	%r3633, %r3629, %r3606;
	xor.b32  	%r3634, %r3625, %r3605;
	xor.b32  	%r3635, %r3627, %r3601;
	xor.b32  	%r3636, %r3605, %r3632;
	xor.b32  	%r3637, %r3603, %r3634;
	xor.b32  	%r3638, %r3635, %r3634;
	xor.b32  	%r3639, %r3638, %r3606;
	not.b32 	%r3640, %r3446;
	not.b32 	%r3641, %r3448;
	ld.const.u32 	%r3642, [%rd23+56];
	and.b32  	%r3643, %r3642, %r3641;
	xor.b32  	%r3644, %r3442, %r3643;
	xor.b32  	%r3645, %r3644, %r3410;
	and.b32  	%r3646, %r3445, %r3645;
	xor.b32  	%r3647, %r3646, %r3642;
	and.b32  	%r3648, %r3448, %r3640;
	xor.b32  	%r3649, %r3645, %r3648;
	not.b32 	%r3650, %r3445;
	and.b32  	%r3651, %r3448, %r3650;
	xor.b32  	%r3652, %r3651, %r3640;
	and.b32  	%r3653, %r3649, %r3448;
	xor.b32  	%r3654, %r3445, %r3653;
	xor.b32  	%r3655, %r3651, %r3446;
	and.b32  	%r3656, %r3649, %r3655;
	xor.b32  	%r3657, %r3448, %r3656;
	or.b32  	%r3658, %r3652, %r3654;
	xor.b32  	%r3659, %r3649, %r3658;
	and.b32  	%r3660, %r3657, %r3654;
	xor.b32  	%r3661, %r3652, %r3660;
	and.b32  	%r3662, %r3659, %r3647;
	xor.b32  	%r3663, %r3654, %r3662;
	xor.b32  	%r3664, %r3657, %r3647;
	not.b32 	%r3665, %r3522;
	not.b32 	%r3666, %r3518;
	ld.const.u32 	%r3667, [%rd23+72];
	and.b32  	%r3668, %r3667, %r3666;
	xor.b32  	%r3669, %r3510, %r3668;
	and.b32  	%r3670, %r3514, %r3669;
	xor.b32  	%r3671, %r3670, %r3667;
	and.b32  	%r3672, %r3518, %r3665;
	xor.b32  	%r3673, %r3669, %r3672;
	not.b32 	%r3674, %r3514;
	and.b32  	%r3675, %r3518, %r3674;
	xor.b32  	%r3676, %r3675, %r3665;
	and.b32  	%r3677, %r3673, %r3518;
	xor.b32  	%r3678, %r3514, %r3677;
	xor.b32  	%r3679, %r3675, %r3522;
	and.b32  	%r3680, %r3673, %r3679;
	xor.b32  	%r3681, %r3518, %r3680;
	or.b32  	%r3682, %r3676, %r3678;
	xor.b32  	%r3683, %r3673, %r3682;
	and.b32  	%r3684, %r3681, %r3678;
	xor.b32  	%r3685, %r3676, %r3684;
	and.b32  	%r3686, %r3683, %r3671;
	xor.b32  	%r3687, %r3678, %r3686;
	xor.b32  	%r3688, %r3681, %r3671;
	xor.b32  	%r3689, %r3661, %r3688;
	xor.b32  	%r3690, %r3689, %r3659;
	xor.b32  	%r3691, %r3687, %r3664;
	xor.b32  	%r3692, %r3683, %r3663;
	xor.b32  	%r3693, %r3685, %r3659;
	xor.b32  	%r3694, %r3663, %r3690;
	xor.b32  	%r3695, %r3661, %r3692;
	xor.b32  	%r3696, %r3693, %r3692;
	xor.b32  	%r3697, %r3696, %r3664;
	not.b32 	%r3698, %r3504;
	not.b32 	%r3699, %r3506;
	ld.const.u32 	%r3700, [%rd23+60];
	and.b32  	%r3701, %r3700, %r3699;
	xor.b32  	%r3702, %r3500, %r3701;
	xor.b32  	%r3703, %r3702, %r3468;
	and.b32  	%r3704, %r3503, %r3703;
	xor.b32  	%r3705, %r3704, %r3700;
	and.b32  	%r3706, %r3506, %r3698;
	xor.b32  	%r3707, %r3703, %r3706;
	not.b32 	%r3708, %r3503;
	and.b32  	%r3709, %r3506, %r3708;
	xor.b32  	%r3710, %r3709, %r3698;
	and.b32  	%r3711, %r3707, %r3506;
	xor.b32  	%r3712, %r3503, %r3711;
	xor.b32  	%r3713, %r3709, %r3504;
	and.b32  	%r3714, %r3707, %r3713;
	xor.b32  	%r3715, %r3506, %r3714;
	or.b32  	%r3716, %r3710, %r3712;
	xor.b32  	%r3717, %r3707, %r3716;
	and.b32  	%r3718, %r3715, %r3712;
	xor.b32  	%r3719, %r3710, %r3718;
	and.b32  	%r3720, %r3717, %r3705;
	xor.b32  	%r3721, %r3712, %r3720;
	xor.b32  	%r3722, %r3715, %r3705;
	not.b32 	%r3723, %r3523;
	not.b32 	%r3724, %r3519;
	ld.const.u32 	%r3725, [%rd23+76];
	and.b32  	%r3726, %r3725, %r3724;
	xor.b32  	%r3727, %r3511, %r3726;
	and.b32  	%r3728, %r3515, %r3727;
	xor.b32  	%r3729, %r3728, %r3725;
	and.b32  	%r3730, %r3519, %r3723;
	xor.b32  	%r3731, %r3727, %r3730;
	not.b32 	%r3732, %r3515;
	and.b32  	%r3733, %r3519, %r3732;
	xor.b32  	%r3734, %r3733, %r3723;
	and.b32  	%r3735, %r3731, %r3519;
	xor.b32  	%r3736, %r3515, %r3735;
	xor.b32  	%r3737, %r3733, %r3523;
	and.b32  	%r3738, %r3731, %r3737;
	xor.b32  	%r3739, %r3519, %r3738;
	or.b32  	%r3740, %r3734, %r3736;
	xor.b32  	%r3741, %r3731, %r3740;
	and.b32  	%r3742, %r3739, %r3736;
	xor.b32  	%r3743, %r3734, %r3742;
	and.b32  	%r3744, %r3741, %r3729;
	xor.b32  	%r3745, %r3736, %r3744;
	xor.b32  	%r3746, %r3739, %r3729;
	xor.b32  	%r3747, %r3719, %r3746;
	xor.b32  	%r3748, %r3747, %r3717;
	xor.b32  	%r3749, %r3745, %r3722;
	xor.b32  	%r3750, %r3741, %r3721;
	xor.b32  	%r3751, %r3743, %r3717;
	xor.b32  	%r3752, %r3721, %r3748;
	xor.b32  	%r3753, %r3719, %r3750;
	xor.b32  	%r3754, %r3751, %r3750;
	xor.b32  	%r3755, %r3754, %r3722;
	not.b32 	%r3756, %r3579;
	not.b32 	%r3757, %r3581;
	ld.const.u32 	%r3758, [%rd23+80];
	and.b32  	%r3759, %r3758, %r3757;
	xor.b32  	%r3760, %r3575, %r3759;
	xor.b32  	%r3761, %r3760, %r3543;
	and.b32  	%r3762, %r3578, %r3761;
	xor.b32  	%r3763, %r3762, %r3758;
	and.b32  	%r3764, %r3581, %r3756;
	xor.b32  	%r3765, %r3761, %r3764;
	not.b32 	%r3766, %r3578;
	and.b32  	%r3767, %r3581, %r3766;
	xor.b32  	%r3768, %r3767, %r3756;
	and.b32  	%r3769, %r3765, %r3581;
	xor.b32  	%r3770, %r3578, %r3769;
	xor.b32  	%r3771, %r3767, %r3579;
	and.b32  	%r3772, %r3765, %r3771;
	xor.b32  	%r3773, %r3581, %r3772;
	or.b32  	%r3774, %r3768, %r3770;
	xor.b32  	%r3775, %r3765, %r3774;
	and.b32  	%r3776, %r3773, %r3770;
	xor.b32  	%r3777, %r3768, %r3776;
	and.b32  	%r3778, %r3775, %r3763;
	xor.b32  	%r3779, %r3770, %r3778;
	xor.b32  	%r3780, %r3773, %r3763;
	not.b32 	%r3781, %r3635;
	not.b32 	%r3782, %r3632;
	ld.const.u32 	%r3783, [%rd23+96];
	and.b32  	%r3784, %r3783, %r3782;
	xor.b32  	%r3785, %r3634, %r3784;
	and.b32  	%r3786, %r3633, %r3785;
	xor.b32  	%r3787, %r3786, %r3783;
	and.b32  	%r3788, %r3632, %r3781;
	xor.b32  	%r3789, %r3785, %r3788;
	not.b32 	%r3790, %r3633;
	and.b32  	%r3791, %r3632, %r3790;
	xor.b32  	%r3792, %r3791, %r3781;
	and.b32  	%r3793, %r3789, %r3632;
	xor.b32  	%r3794, %r3633, %r3793;
	xor.b32  	%r3795, %r3791, %r3635;
	and.b32  	%r3796, %r3789, %r3795;
	xor.b32  	%r3797, %r3632, %r3796;
	or.b32  	%r3798, %r3792, %r3794;
	xor.b32  	%r3799, %r3789, %r3798;
	and.b32  	%r3800, %r3797, %r3794;
	xor.b32  	%r3801, %r3792, %r3800;
	and.b32  	%r3802, %r3799, %r3787;
	xor.b32  	%r3803, %r3794, %r3802;
	xor.b32  	%r3804, %r3797, %r3787;
	xor.b32  	%r3805, %r3777, %r3804;
	xor.b32  	%r4010, %r3805, %r3775;
	xor.b32  	%r4018, %r3803, %r3780;
	xor.b32  	%r4026, %r3799, %r3779;
	xor.b32  	%r4002, %r3801, %r3775;
	xor.b32  	%r4024, %r3779, %r4010;
	xor.b32  	%r4008, %r3777, %r4026;
	xor.b32  	%r4032, %r3775, %r4018;
	xor.b32  	%r3806, %r4002, %r4026;
	xor.b32  	%r4016, %r3806, %r3780;
	not.b32 	%r3807, %r3637;
	not.b32 	%r3808, %r3639;
	ld.const.u32 	%r3809, [%rd23+84];
	and.b32  	%r3810, %r3809, %r3808;
	xor.b32  	%r3811, %r3633, %r3810;
	xor.b32  	%r3812, %r3811, %r3601;
	and.b32  	%r3813, %r3636, %r3812;
	xor.b32  	%r3814, %r3813, %r3809;
	and.b32  	%r3815, %r3639, %r3807;
	xor.b32  	%r3816, %r3812, %r3815;
	not.b32 	%r3817, %r3636;
	and.b32  	%r3818, %r3639, %r3817;
	xor.b32  	%r3819, %r3818, %r3807;
	and.b32  	%r3820, %r3816, %r3639;
	xor.b32  	%r3821, %r3636, %r3820;
	xor.b32  	%r3822, %r3818, %r3637;
	and.b32  	%r3823, %r3816, %r3822;
	xor.b32  	%r3824, %r3639, %r3823;
	or.b32  	%r3825, %r3819, %r3821;
	xor.b32  	%r3826, %r3816, %r3825;
	and.b32  	%r3827, %r3824, %r3821;
	xor.b32  	%r3828, %r3819, %r3827;
	and.b32  	%r3829, %r3826, %r3814;
	xor.b32  	%r3830, %r3821, %r3829;
	xor.b32  	%r3831, %r3824, %r3814;
	not.b32 	%r3832, %r3577;
	not.b32 	%r3833, %r3574;
	ld.const.u32 	%r3834, [%rd23+100];
	and.b32  	%r3835, %r3834, %r3833;
	xor.b32  	%r3836, %r3576, %r3835;
	and.b32  	%r3837, %r3575, %r3836;
	xor.b32  	%r3838, %r3837, %r3834;
	and.b32  	%r3839, %r3574, %r3832;
	xor.b32  	%r3840, %r3836, %r3839;
	not.b32 	%r3841, %r3575;
	and.b32  	%r3842, %r3574, %r3841;
	xor.b32  	%r3843, %r3842, %r3832;
	and.b32  	%r3844, %r3840, %r3574;
	xor.b32  	%r3845, %r3575, %r3844;
	xor.b32  	%r3846, %r3842, %r3577;
	and.b32  	%r3847, %r3840, %r3846;
	xor.b32  	%r3848, %r3574, %r3847;
	or.b32  	%r3849, %r3843, %r3845;
	xor.b32  	%r3850, %r3840, %r3849;
	and.b32  	%r3851, %r3848, %r3845;
	xor.b32  	%r3852, %r3843, %r3851;
	and.b32  	%r3853, %r3850, %r3838;
	xor.b32  	%r3854, %r3845, %r3853;
	xor.b32  	%r3855, %r3848, %r3838;
	xor.b32  	%r3856, %r3828, %r3855;
	xor.b32  	%r4009, %r3856, %r3826;
	xor.b32  	%r4017, %r3854, %r3831;
	xor.b32  	%r4025, %r3850, %r3830;
	xor.b32  	%r4001, %r3852, %r3826;
	xor.b32  	%r4023, %r3830, %r4009;
	xor.b32  	%r4007, %r3828, %r4025;
	xor.b32  	%r4031, %r3826, %r4017;
	xor.b32  	%r3857, %r4001, %r4025;
	xor.b32  	%r4015, %r3857, %r3831;
	not.b32 	%r3858, %r3695;
	not.b32 	%r3859, %r3697;
	ld.const.u32 	%r3860, [%rd23+88];
	and.b32  	%r3861, %r3860, %r3859;
	xor.b32  	%r3862, %r3691, %r3861;
	xor.b32  	%r3863, %r3862, %r3659;
	and.b32  	%r3864, %r3694, %r3863;
	xor.b32  	%r3865, %r3864, %r3860;
	and.b32  	%r3866, %r3697, %r3858;
	xor.b32  	%r3867, %r3863, %r3866;
	not.b32 	%r3868, %r3694;
	and.b32  	%r3869, %r3697, %r3868;
	xor.b32  	%r3870, %r3869, %r3858;
	and.b32  	%r3871, %r3867, %r3697;
	xor.b32  	%r3872, %r3694, %r3871;
	xor.b32  	%r3873, %r3869, %r3695;
	and.b32  	%r3874, %r3867, %r3873;
	xor.b32  	%r3875, %r3697, %r3874;
	or.b32  	%r3876, %r3870, %r3872;
	xor.b32  	%r3877, %r3867, %r3876;
	and.b32  	%r3878, %r3875, %r3872;
	xor.b32  	%r3879, %r3870, %r3878;
	and.b32  	%r3880, %r3877, %r3865;
	xor.b32  	%r3881, %r3872, %r3880;
	xor.b32  	%r3882, %r3875, %r3865;
	not.b32 	%r3883, %r3751;
	not.b32 	%r3884, %r3748;
	ld.const.u32 	%r3885, [%rd23+104];
	and.b32  	%r3886, %r3885, %r3884;
	xor.b32  	%r3887, %r3750, %r3886;
	and.b32  	%r3888, %r3749, %r3887;
	xor.b32  	%r3889, %r3888, %r3885;
	and.b32  	%r3890, %r3748, %r3883;
	xor.b32  	%r3891, %r3887, %r3890;
	not.b32 	%r3892, %r3749;
	and.b32  	%r3893, %r3748, %r3892;
	xor.b32  	%r3894, %r3893, %r3883;
	and.b32  	%r3895, %r3891, %r3748;
	xor.b32  	%r3896, %r3749, %r3895;
	xor.b32  	%r3897, %r3893, %r3751;
	and.b32  	%r3898, %r3891, %r3897;
	xor.b32  	%r3899, %r3748, %r3898;
	or.b32  	%r3900, %r3894, %r3896;
	xor.b32  	%r3901, %r3891, %r3900;
	and.b32  	%r3902, %r3899, %r3896;
	xor.b32  	%r3903, %r3894, %r3902;
	and.b32  	%r3904, %r3901, %r3889;
	xor.b32  	%r3905, %r3896, %r3904;
	xor.b32  	%r3906, %r3899, %r3889;
	xor.b32  	%r3907, %r3879, %r3906;
	xor.b32  	%r4012, %r3907, %r3877;
	xor.b32  	%r4020, %r3905, %r3882;
	xor.b32  	%r4028, %r3901, %r3881;
	xor.b32  	%r4004, %r3903, %r3877;
	xor.b32  	%r4022, %r3881, %r4012;
	xor.b32  	%r4006, %r3879, %r4028;
	xor.b32  	%r4030, %r3877, %r4020;
	xor.b32  	%r3908, %r4004, %r4028;
	xor.b32  	%r4014, %r3908, %r3882;
	not.b32 	%r3909, %r3753;
	not.b32 	%r3910, %r3755;
	ld.const.u32 	%r3911, [%rd23+92];
	and.b32  	%r3912, %r3911, %r3910;
	xor.b32  	%r3913, %r3749, %r3912;
	xor.b32  	%r3914, %r3913, %r3717;
	and.b32  	%r3915, %r3752, %r3914;
	xor.b32  	%r3916, %r3915, %r3911;
	and.b32  	%r3917, %r3755, %r3909;
	xor.b32  	%r3918, %r3914, %r3917;
	not.b32 	%r3919, %r3752;
	and.b32  	%r3920, %r3755, %r3919;
	xor.b32  	%r3921, %r3920, %r3909;
	and.b32  	%r3922, %r3918, %r3755;
	xor.b32  	%r3923, %r3752, %r3922;
	xor.b32  	%r3924, %r3920, %r3753;
	and.b32  	%r3925, %r3918, %r3924;
	xor.b32  	%r3926, %r3755, %r3925;
	or.b32  	%r3927, %r3921, %r3923;
	xor.b32  	%r3928, %r3918, %r3927;
	and.b32  	%r3929, %r3926, %r3923;
	xor.b32  	%r3930, %r3921, %r3929;
	and.b32  	%r3931, %r3928, %r3916;
	xor.b32  	%r3932, %r3923, %r3931;
	xor.b32  	%r3933, %r3926, %r3916;
	not.b32 	%r3934, %r3693;
	not.b32 	%r3935, %r3690;
	ld.const.u32 	%r3936, [%rd23+108];
	and.b32  	%r3937, %r3936, %r3935;
	xor.b32  	%r3938, %r3692, %r3937;
	and.b32  	%r3939, %r3691, %r3938;
	xor.b32  	%r3940, %r3939, %r3936;
	and.b32  	%r3941, %r3690, %r3934;
	xor.b32  	%r3942, %r3938, %r3941;
	not.b32 	%r3943, %r3691;
	and.b32  	%r3944, %r3690, %r3943;
	xor.b32  	%r3945, %r3944, %r3934;
	and.b32  	%r3946, %r3942, %r3690;
	xor.b32  	%r3947, %r3691, %r3946;
	xor.b32  	%r3948, %r3944, %r3693;
	and.b32  	%r3949, %r3942, %r3948;
	xor.b32  	%r3950, %r3690, %r3949;
	or.b32  	%r3951, %r3945, %r3947;
	xor.b32  	%r3952, %r3942, %r3951;
	and.b32  	%r3953, %r3950, %r3947;
	xor.b32  	%r3954, %r3945, %r3953;
	and.b32  	%r3955, %r3952, %r3940;
	xor.b32  	%r3956, %r3947, %r3955;
	xor.b32  	%r3957, %r3950, %r3940;
	xor.b32  	%r3958, %r3930, %r3957;
	xor.b32  	%r4011, %r3958, %r3928;
	xor.b32  	%r4019, %r3956, %r3933;
	xor.b32  	%r4027, %r3952, %r3932;
	xor.b32  	%r4003, %r3954, %r3928;
	xor.b32  	%r4021, %r3932, %r4011;
	xor.b32  	%r4005, %r3930, %r4027;
	xor.b32  	%r4029, %r3928, %r4019;
	xor.b32  	%r3959, %r4003, %r4027;
	xor.b32  	%r4013, %r3959, %r3933;
	add.s32 	%r202, %r4033, 7;
	add.s64 	%rd23, %rd23, 224;
	setp.lt.u32 	%p4, %r4033, 35;
	mov.u32 	%r4033, %r202;
	@%p4 bra 	$L__BB0_7;
	ld.param.u64 	%rd21, [_Z23quark_jh512_gpu_hash_64ijPmPj_param_2];
	ld.param.u32 	%r3966, [_Z23quark_jh512_gpu_hash_64ijPmPj_param_1];
	xor.b32  	%r3960, %r4016, 128;
	xor.b32  	%r3961, %r4001, 131072;
	cvta.to.global.u64 	%rd17, %rd21;
	sub.s32 	%r3962, %r3967, %r3966;
	shl.b32 	%r3963, %r3962, 3;
	mul.wide.s32 	%rd18, %r3963, 8;
	add.s64 	%rd19, %rd17, %rd18;
	st.global.u32 	[%rd19], %r3960;
	st.global.u32 	[%rd19+4], %r4015;
	st.global.u32 	[%rd19+8], %r4014;
	st.global.u32 	[%rd19+12], %r4013;
	st.global.u32 	[%rd19+16], %r4012;
	st.global.u32 	[%rd19+20], %r4011;
	st.global.u32 	[%rd19+24], %r4010;
	st.global.u32 	[%rd19+28], %r4009;
	st.global.u32 	[%rd19+32], %r4008;
	st.global.u32 	[%rd19+36], %r4007;
	st.global.u32 	[%rd19+40], %r4006;
	st.global.u32 	[%rd19+44], %r4005;
	st.global.u32 	[%rd19+48], %r4004;
	st.global.u32 	[%rd19+52], %r4003;
	st.global.u32 	[%rd19+56], %r4002;
	st.global.u32 	[%rd19+60], %r3961;
$L__BB0_9:
	ret;

}
	// .globl	_Z24quark_jh512c_gpu_hash_64ijPmPj
.visible .entry _Z24quark_jh512c_gpu_hash_64ijPmPj(
	.param .u32 _Z24quark_jh512c_gpu_hash_64ijPmPj_param_0,
	.param .u32 _Z24quark_jh512c_gpu_hash_64ijPmPj_param_1,
	.param .u64 .ptr .align 1 _Z24quark_jh512c_gpu_hash_64ijPmPj_param_2,
	.param .u64 .ptr .align 1 _Z24quark_jh512c_gpu_hash_64ijPmPj_param_3
)
{
	.reg .pred 	%p<4>;
	.reg .b32 	%r<4028>;
	.reg .b64 	%rd<43>;

	ld.param.u32 	%r199, [_Z24quark_jh512c_gpu_hash_64ijPmPj_param_0];
	mov.u32 	%r200, %ntid.x;
	mov.u32 	%r201, %ctaid.x;
	mov.u32 	%r202, %tid.x;
	mad.lo.s32 	%r203, %r200, %r201, %r202;
	setp.ge.s32 	%p1, %r203, %r199;
	@%p1 bra 	$L__BB1_6;
	ld.param.u64 	%rd40, [_Z24quark_jh512c_gpu_hash_64ijPmPj_param_2];
	ld.param.u32 	%r3960, [_Z24quark_jh512c_gpu_hash_64ijPmPj_param_0];
	cvta.to.global.u64 	%rd13, %rd40;
	ld.const.u32 	%r205, [c_INIT_bitslice];
	ld.const.u32 	%r206, [c_INIT_bitslice+4];
	ld.const.u32 	%r207, [c_INIT_bitslice+8];
	ld.const.u32 	%r208, [c_INIT_bitslice+12];
	ld.const.u32 	%r209, [c_INIT_bitslice+16];
	ld.const.u32 	%r210, [c_INIT_bitslice+20];
	ld.const.u32 	%r211, [c_INIT_bitslice+24];
	ld.const.u32 	%r212, [c_INIT_bitslice+28];
	ld.const.u32 	%r213, [c_INIT_bitslice+32];
	ld.const.u32 	%r214, [c_INIT_bitslice+36];
	ld.const.u32 	%r215, [c_INIT_bitslice+40];
	ld.const.u32 	%r216, [c_INIT_bitslice+44];
	ld.const.u32 	%r217, [c_INIT_bitslice+48];
	ld.const.u32 	%r218, [c_INIT_bitslice+52];
	ld.const.u32 	%r219, [c_INIT_bitslice+56];
	ld.const.u32 	%r220, [c_INIT_bitslice+60];
	ld.const.u32 	%r3977, [c_INIT_bitslice+64];
	ld.const.u32 	%r3976, [c_INIT_bitslice+68];
	ld.const.u32 	%r3975, [c_INIT_bitslice+72];
	ld.const.u32 	%r3974, [c_INIT_bitslice+76];
	ld.const.u32 	%r3973, [c_INIT_bitslice+80];
	ld.const.u32 	%r3972, [c_INIT_bitslice+84];
	ld.const.u32 	%r3971, [c_INIT_bitslice+88];
	ld.const.u32 	%r3970, [c_INIT_bitslice+92];
	ld.const.u32 	%r3969, [c_INIT_bitslice+96];
	ld.const.u32 	%r3968, [c_INIT_bitslice+100];
	ld.const.u32 	%r3967, [c_INIT_bitslice+104];
	ld.const.u32 	%r3966, [c_INIT_bitslice+108];
	ld.const.u32 	%r3965, [c_INIT_bitslice+112];
	ld.const.u32 	%r3964, [c_INIT_bitslice+116];
	ld.const.u32 	%r3963, [c_INIT_bitslice+120];
	ld.const.u32 	%r3962, [c_INIT_bitslice+124];
	mov.u32 	%r221, %ntid.x;
	mov.u32 	%r222, %ctaid.x;
	mov.u32 	%r223, %tid.x;
	mad.lo.s32 	%r224, %r221, %r222, %r223;
	mul.wide.s32 	%rd14, %r224, 4;
	add.s64 	%rd1, %rd13, %rd14;
	ld.global.u32 	%r17, [%rd1];
	mul.wide.s32 	%rd15, %r3960, 4;
	add.s64 	%rd16, %rd1, %rd15;
	ld.global.u32 	%r18, [%rd16];
	add.s64 	%rd17, %rd16, %rd15;
	ld.global.u32 	%r19, [%rd17];
	add.s64 	%rd18, %rd17, %rd15;
	ld.global.u32 	%r20, [%rd18];
	add.s64 	%rd19, %rd18, %rd15;
	ld.global.u32 	%r21, [%rd19];
	add.s64 	%rd2, %rd19, %rd15;
	ld.global.u32 	%r22, [%rd2];
	add.s64 	%rd20, %rd2, %rd15;
	ld.global.u32 	%r23, [%rd20];
	add.s64 	%rd21, %rd20, %rd15;
	ld.global.u32 	%r24, [%rd21];
	add.s64 	%rd22, %rd21, %rd15;
	ld.global.u32 	%r25, [%rd22];
	add.s64 	%rd23, %rd22, %rd15;
	ld.global.u32 	%r26, [%rd23];
	add.s64 	%rd24, %rd23, %rd15;
	ld.global.u32 	%r27, [%rd24];
	add.s64 	%rd25, %rd24, %rd15;
	ld.global.u32 	%r28, [%rd25];
	add.s64 	%rd3, %rd25, %rd15;
	ld.global.u32 	%r29, [%rd3];
	add.s64 	%rd4, %rd3, %rd15;
	ld.global.u32 	%r30, [%rd4];
	add.s64 	%rd5, %rd4, %rd15;
	ld.global.u32 	%r31, [%rd5];
	add.s64 	%rd6, %rd5, %rd15;
	ld.global.u32 	%r32, [%rd6];
	xor.b32  	%r3993, %r205, %r17;
	xor.b32  	%r4025, %r206, %r18;
	xor.b32  	%r4024, %r207, %r19;
	xor.b32  	%r4023, %r208, %r20;
	xor.b32  	%r4022, %r209, %r21;
	xor.b32  	%r4021, %r210, %r22;
	xor.b32  	%r4020, %r211, %r23;
	xor.b32  	%r4019, %r212, %r24;
	xor.b32  	%r4018, %r213, %r25;
	xor.b32  	%r4017, %r214, %r26;
	xor.b32  	%r4016, %r215, %r27;
	xor.b32  	%r4015, %r216, %r28;
	xor.b32  	%r4014, %r217, %r29;
	xor.b32  	%r4013, %r218, %r30;
	xor.b32  	%r4012, %r219, %r31;
	xor.b32  	%r3978, %r220, %r32;
	mov.u64 	%rd26, c_E8_bitslice_roundconstant;
	add.s64 	%rd41, %rd26, 112;
	mov.b32 	%r3994, 0;
$L__BB1_2:
	not.b32 	%r225, %r3969;
	not.b32 	%r226, %r3977;
	ld.const.u32 	%r227, [%rd41+-112];
	and.b32  	%r228, %r227, %r226;
	xor.b32  	%r229, %r3993, %r228;
	and.b32  	%r230, %r4018, %r229;
	xor.b32  	%r231, %r230, %r227;
	and.b32  	%r232, %r3977, %r225;
	xor.b32  	%r233, %r229, %r232;
	not.b32 	%r234, %r4018;
	and.b32  	%r235, %r3977, %r234;
	xor.b32  	%r236, %r235, %r225;
	and.b32  	%r237, %r233, %r3977;
	xor.b32  	%r238, %r4018, %r237;
	xor.b32  	%r239, %r235, %r3969;
	and.b32  	%r240, %r233, %r239;
	xor.b32  	%r241, %r3977, %r240;
	or.b32  	%r242, %r236, %r238;
	xor.b32  	%r243, %r233, %r242;
	and.b32  	%r244, %r241, %r238;
	xor.b32  	%r245, %r236, %r244;
	and.b32  	%r246, %r243, %r231;
	xor.b32  	%r247, %r238, %r246;
	xor.b32  	%r248, %r241, %r231;
	not.b32 	%r249, %r3965;
	not.b32 	%r250, %r3973;
	ld.const.u32 	%r251, [%rd41+-96];
	and.b32  	%r252, %r251, %r250;
	xor.b32  	%r253, %r4022, %r252;
	and.b32  	%r254, %r4014, %r253;
	xor.b32  	%r255, %r254, %r251;
	and.b32  	%r256, %r3973, %r249;
	xor.b32  	%r257, %r253, %r256;
	not.b32 	%r258, %r4014;
	and.b32  	%r259, %r3973, %r258;
	xor.b32  	%r260, %r259, %r249;
	and.b32  	%r261, %r257, %r3973;
	xor.b32  	%r262, %r4014, %r261;
	xor.b32  	%r263, %r259, %r3965;
	and.b32  	%r264, %r257, %r263;
	xor.b32  	%r265, %r3973, %r264;
	or.b32  	%r266, %r260, %r262;
	xor.b32  	%r267, %r257, %r266;
	and.b32  	%r268, %r265, %r262;
	xor.b32  	%r269, %r260, %r268;
	and.b32  	%r270, %r267, %r255;
	xor.b32  	%r271, %r262, %r270;
	xor.b32  	%r272, %r265, %r255;
	xor.b32  	%r273, %r245, %r272;
	xor.b32  	%r274, %r273, %r243;
	xor.b32  	%r275, %r271, %r248;
	xor.b32  	%r276, %r267, %r247;
	xor.b32  	%r277, %r269, %r243;
	xor.b32  	%r278, %r247, %r274;
	xor.b32  	%r279, %r245, %r276;
	xor.b32  	%r280, %r277, %r276;
	xor.b32  	%r281, %r280, %r248;
	not.b32 	%r282, %r3968;
	not.b32 	%r283, %r3976;
	ld.const.u32 	%r284, [%rd41+-108];
	and.b32  	%r285, %r284, %r283;
	xor.b32  	%r286, %r4025, %r285;
	and.b32  	%r287, %r4017, %r286;
	xor.b32  	%r288, %r287, %r284;
	and.b32  	%r289, %r3976, %r282;
	xor.b32  	%r290, %r286, %r289;
	not.b32 	%r291, %r4017;
	and.b32  	%r292, %r3976, %r291;
	xor.b32  	%r293, %r292, %r282;
	and.b32  	%r294, %r290, %r3976;
	xor.b32  	%r295, %r4017, %r294;
	xor.b32  	%r296, %r292, %r3968;
	and.b32  	%r297, %r290, %r296;
	xor.b32  	%r298, %r3976, %r297;
	or.b32  	%r299, %r293, %r295;
	xor.b32  	%r300, %r290, %r299;
	and.b32  	%r301, %r298, %r295;
	xor.b32  	%r302, %r293, %r301;
	and.b32  	%r303, %r300, %r288;
	xor.b32  	%r304, %r295, %r303;
	xor.b32  	%r305, %r298, %r288;
	not.b32 	%r306, %r3964;
	not.b32 	%r307, %r3972;
	ld.const.u32 	%r308, [%rd41+-92];
	and.b32  	%r309, %r308, %r307;
	xor.b32  	%r310, %r4021, %r309;
	and.b32  	%r311, %r4013, %r310;
	xor.b32  	%r312, %r311, %r308;
	and.b32  	%r313, %r3972, %r306;
	xor.b32  	%r314, %r310, %r313;
	not.b32 	%r315, %r4013;
	and.b32  	%r316, %r3972, %r315;
	xor.b32  	%r317, %r316, %r306;
	and.b32  	%r318, %r314, %r3972;
	xor.b32  	%r319, %r4013, %r318;
	xor.b32  	%r320, %r316, %r3964;
	and.b32  	%r321, %r314, %r320;
	xor.b32  	%r322, %r3972, %r321;
	or.b32  	%r323, %r317, %r319;
	xor.b32  	%r324, %r314, %r323;
	and.b32  	%r325, %r322, %r319;
	xor.b32  	%r326, %r317, %r325;
	and.b32  	%r327, %r324, %r312;
	xor.b32  	%r328, %r319, %r327;
	xor.b32  	%r329, %r322, %r312;
	xor.b32  	%r330, %r302, %r329;
	xor.b32  	%r331, %r330, %r300;
	xor.b32  	%r332, %r328, %r305;
	xor.b32  	%r333, %r324, %r304;
	xor.b32  	%r334, %r326, %r300;
	xor.b32  	%r335, %r304, %r331;
	xor.b32  	%r336, %r302, %r333;
	xor.b32  	%r337, %r334, %r333;
	xor.b32  	%r338, %r337, %r305;
	not.b32 	%r339, %r3967;
	not.b32 	%r340, %r3975;
	ld.const.u32 	%r341, [%rd41+-104];
	and.b32  	%r342, %r341, %r340;
	xor.b32  	%r343, %r4024, %r342;
	and.b32  	%r344, %r4016, %r343;
	xor.b32  	%r345, %r344, %r341;
	and.b32  	%r346, %r3975, %r339;
	xor.b32  	%r347, %r343, %r346;
	not.b32 	%r348, %r4016;
	and.b32  	%r349, %r3975, %r348;
	xor.b32  	%r350, %r349, %r339;
	and.b32  	%r351, %r347, %r3975;
	xor.b32  	%r352, %r4016, %r351;
	xor.b32  	%r353, %r349, %r3967;
	and.b32  	%r354, %r347, %r353;
	xor.b32  	%r355, %r3975, %r354;
	or.b32  	%r356, %r350, %r352;
	xor.b32  	%r357, %r347, %r356;
	and.b32  	%r358, %r355, %r352;
	xor.b32  	%r359, %r350, %r358;
	and.b32  	%r360, %r357, %r345;
	xor.b32  	%r361, %r352, %r360;
	xor.b32  	%r362, %r355, %r345;
	not.b32 	%r363, %r3963;
	not.b32 	%r364, %r3971;
	ld.const.u32 	%r365, [%rd41+-88];
	and.b32  	%r366, %r365, %r364;
	xor.b32  	%r367, %r4020, %r366;
	and.b32  	%r368, %r4012, %r367;
	xor.b32  	%r369, %r368, %r365;
	and.b32  	%r370, %r3971, %r363;
	xor.b32  	%r371, %r367, %r370;
	not.b32 	%r372, %r4012;
	and.b32  	%r373, %r3971, %r372;
	xor.b32  	%r374, %r373, %r363;
	and.b32  	%r375, %r371, %r3971;
	xor.b32  	%r376, %r4012, %r375;
	xor.b32  	%r377, %r373, %r3963;
	and.b32  	%r378, %r371, %r377;
	xor.b32  	%r379, %r3971, %r378;
	or.b32  	%r380, %r374, %r376;
	xor.b32  	%r381, %r371, %r380;
	and.b32  	%r382, %r379, %r376;
	xor.b32  	%r383, %r374, %r382;
	and.b32  	%r384, %r381, %r369;
	xor.b32  	%r385, %r376, %r384;
	xor.b32  	%r386, %r379, %r369;
	xor.b32  	%r387, %r359, %r386;
	xor.b32  	%r388, %r387, %r357;
	xor.b32  	%r389, %r385, %r362;
	xor.b32  	%r390, %r381, %r361;
	xor.b32  	%r391, %r383, %r357;
	xor.b32  	%r392, %r361, %r388;
	xor.b32  	%r393, %r359, %r390;
	xor.b32  	%r394, %r391, %r390;
	xor.b32  	%r395, %r394, %r362;
	not.b32 	%r396, %r3966;
	not.b32 	%r397, %r3974;
	ld.const.u32 	%r398, [%rd41+-100];
	and.b32  	%r399, %r398, %r397;
	xor.b32  	%r400, %r4023, %r399;
	and.b32  	%r401, %r4015, %r400;
	xor.b32  	%r402, %r401, %r398;
	and.b32  	%r403, %r3974, %r396;
	xor.b32  	%r404, %r400, %r403;
	not.b32 	%r405, %r4015;
	and.b32  	%r406, %r3974, %r405;
	xor.b32  	%r407, %r406, %r396;
	and.b32  	%r408, %r404, %r3974;
	xor.b32  	%r409, %r4015, %r408;
	xor.b32  	%r410, %r406, %r3966;
	and.b32  	%r411, %r404, %r410;
	xor.b32  	%r412, %r3974, %r411;
	or.b32  	%r413, %r407, %r409;
	xor.b32  	%r414, %r404, %r413;
	and.b32  	%r415, %r412, %r409;
	xor.b32  	%r416, %r407, %r415;
	and.b32  	%r417, %r414, %r402;
	xor.b32  	%r418, %r409, %r417;
	xor.b32  	%r419, %r412, %r402;
	not.b32 	%r420, %r3962;
	not.b32 	%r421, %r3970;
	ld.const.u32 	%r422, [%rd41+-84];
	and.b32  	%r423, %r422, %r421;
	xor.b32  	%r424, %r4019, %r423;
	and.b32  	%r425, %r3978, %r424;
	xor.b32  	%r426, %r425, %r422;
	and.b32  	%r427, %r3970, %r420;
	xor.b32  	%r428, %r424, %r427;
	not.b32 	%r429, %r3978;
	and.b32  	%r430, %r3970, %r429;
	xor.b32  	%r431, %r430, %r420;
	and.b32  	%r432, %r428, %r3970;
	xor.b32  	%r433, %r3978, %r432;
	xor.b32  	%r434, %r430, %r3962;
	and.b32  	%r435, %r428, %r434;
	xor.b32  	%r436, %r3970, %r435;
	or.b32  	%r437, %r431, %r433;
	xor.b32  	%r438, %r428, %r437;
	and.b32  	%r439, %r436, %r433;
	xor.b32  	%r440, %r431, %r439;
	and.b32  	%r441, %r438, %r426;
	xor.b32  	%r442, %r433, %r441;
	xor.b32  	%r443, %r436, %r426;
	xor.b32  	%r444, %r416, %r443;
	xor.b32  	%r445, %r444, %r414;
	xor.b32  	%r446, %r442, %r419;
	xor.b32  	%r447, %r438, %r418;
	xor.b32  	%r448, %r440, %r414;
	xor.b32  	%r449, %r418, %r445;
	xor.b32  	%r450, %r416, %r447;
	xor.b32  	%r451, %r448, %r447;
	xor.b32  	%r452, %r451, %r419;
	shl.b32 	%r453, %r276, 1;
	and.b32  	%r454, %r453, -1431655766;
	shr.u32 	%r455, %r276, 1;
	and.b32  	%r456, %r455, 1431655765;
	or.b32  	%r457, %r454, %r456;
	shl.b32 	%r458, %r333, 1;
	and.b32  	%r459, %r458, -1431655766;
	shr.u32 	%r460, %r333, 1;
	and.b32  	%r461, %r460, 1431655765;
	or.b32  	%r462, %r459, %r461;
	shl.b32 	%r463, %r390, 1;
	and.b32  	%r464, %r463, -1431655766;
	shr.u32 	%r465, %r390, 1;
	and.b32  	%r466, %r465, 1431655765;
	or.b32  	%r467, %r464, %r466;
	shl.b32 	%r468, %r447, 1;
	and.b32  	%r469, %r468, -1431655766;
	shr.u32 	%r470, %r447, 1;
	and.b32  	%r471, %r470, 1431655765;
	or.b32  	%r472, %r469, %r471;
	shl.b32 	%r473, %r275, 1;
	and.b32  	%r474, %r473, -1431655766;
	shr.u32 	%r475, %r275, 1;
	and.b32  	%r476, %r475, 1431655765;
	or.b32  	%r477, %r474, %r476;
	shl.b32 	%r478, %r332, 1;
	and.b32  	%r479, %r478, -1431655766;
	shr.u32 	%r480, %r332, 1;
	and.b32  	%r481, %r480, 1431655765;
	or.b32  	%r482, %r479, %r481;
	shl.b32 	%r483, %r389, 1;
	and.b32  	%r484, %r483, -1431655766;
	shr.u32 	%r485, %r389, 1;
	and.b32  	%r486, %r485, 1431655765;
	or.b32  	%r487, %r484, %r486;
	shl.b32 	%r488, %r446, 1;
	and.b32  	%r489, %r488, -1431655766;
	shr.u32 	%r490, %r446, 1;
	and.b32  	%r491, %r490, 1431655765;
	or.b32  	%r492, %r489, %r491;
	shl.b32 	%r493, %r274, 1;
	and.b32  	%r494, %r493, -1431655766;
	shr.u32 	%r495, %r274, 1;
	and.b32  	%r496, %r495, 1431655765;
	or.b32  	%r497, %r494, %r496;
	shl.b32 	%r498, %r331, 1;
	and.b32  	%r499, %r498, -1431655766;
	shr.u32 	%r500, %r331, 1;
	and.b32  	%r501, %r500, 1431655765;
	or.b32  	%r502, %r499, %r501;
	shl.b32 	%r503, %r388, 1;
	and.b32  	%r504, %r503, -1431655766;
	shr.u32 	%r505, %r388, 1;
	and.b32  	%r506, %r505, 1431655765;
	or.b32  	%r507, %r504, %r506;
	shl.b32 	%r508, %r445, 1;
	and.b32  	%r509, %r508, -1431655766;
	shr.u32 	%r510, %r445, 1;
	and.b32  	%r511, %r510, 1431655765;
	or.b32  	%r512, %r509, %r511;
	shl.b32 	%r513, %r277, 1;
	and.b32  	%r514, %r513, -1431655766;
	shr.u32 	%r515, %r277, 1;
	and.b32  	%r516, %r515, 1431655765;
	or.b32  	%r517, %r514, %r516;
	shl.b32 	%r518, %r334, 1;
	and.b32  	%r519, %r518, -1431655766;
	shr.u32 	%r520, %r334, 1;
	and.b32  	%r521, %r520, 1431655765;
	or.b32  	%r522, %r519, %r521;
	shl.b32 	%r523, %r391, 1;
	and.b32  	%r524, %r523, -1431655766;
	shr.u32 	%r525, %r391, 1;
	and.b32  	%r526, %r525, 1431655765;
	or.b32  	%r527, %r524, %r526;
	shl.b32 	%r528, %r448, 1;
	and.b32  	%r529, %r528, -1431655766;
	shr.u32 	%r530, %r448, 1;
	and.b32  	%r531, %r530, 1431655765;
	or.b32  	%r532, %r529, %r531;
	not.b32 	%r533, %r279;
	not.b32 	%r534, %r281;
	ld.const.u32 	%r535, [%rd41+-80];
	and.b32  	%r536, %r535, %r534;
	xor.b32  	%r537, %r275, %r536;
	xor.b32  	%r538, %r537, %r243;
	and.b32  	%r539, %r278, %r538;
	xor.b32  	%r540, %r539, %r535;
	and.b32  	%r541, %r281, %r533;
	xor.b32  	%r542, %r538, %r541;
	not.b32 	%r543, %r278;
	and.b32  	%r544, %r281, %r543;
	xor.b32  	%r545, %r544, %r533;
	and.b32  	%r546, %r542, %r281;
	xor.b32  	%r547, %r278, %r546;
	xor.b32  	%r548, %r544, %r279;
	and.b32  	%r549, %r542, %r548;
	xor.b32  	%r550, %r281, %r549;
	or.b32  	%r551, %r545, %r547;
	xor.b32  	%r552, %r542, %r551;
	and.b32  	%r553, %r550, %r547;
	xor.b32  	%r554, %r545, %r553;
	and.b32  	%r555, %r552, %r540;
	xor.b32  	%r556, %r547, %r555;
	xor.b32  	%r557, %r550, %r540;
	not.b32 	%r558, %r517;
	not.b32 	%r559, %r497;
	ld.const.u32 	%r560, [%rd41+-64];
	and.b32  	%r561, %r560, %r559;
	xor.b32  	%r562, %r457, %r561;
	and.b32  	%r563, %r477, %r562;
	xor.b32  	%r564, %r563, %r560;
	and.b32  	%r565, %r497, %r558;
	xor.b32  	%r566, %r562, %r565;
	not.b32 	%r567, %r477;
	and.b32  	%r568, %r497, %r567;
	xor.b32  	%r569, %r568, %r558;
	and.b32  	%r570, %r566, %r497;
	xor.b32  	%r571, %r477, %r570;
	xor.b32  	%r572, %r568, %r517;
	and.b32  	%r573, %r566, %r572;
	xor.b32  	%r574, %r497, %r573;
	or.b32  	%r575, %r569, %r571;
	xor.b32  	%r576, %r566, %r575;
	and.b32  	%r577, %r574, %r571;
	xor.b32  	%r578, %r569, %r577;
	and.b32  	%r579, %r576, %r564;
	xor.b32  	%r580, %r571, %r579;
	xor.b32  	%r581, %r574, %r564;
	xor.b32  	%r582, %r554, %r581;
	xor.b32  	%r583, %r582, %r552;
	xor.b32  	%r584, %r580, %r557;
	xor.b32  	%r585, %r576, %r556;
	xor.b32  	%r586, %r578, %r552;
	xor.b32  	%r587, %r556, %r583;
	xor.b32  	%r588, %r554, %r585;
	xor.b32  	%r589, %r586, %r585;
	xor.b32  	%r590, %r589, %r557;
	not.b32 	%r591, %r336;
	not.b32 	%r592, %r338;
	ld.const.u32 	%r593, [%rd41+-76];
	and.b32  	%r594, %r593, %r592;
	xor.b32  	%r595, %r332, %r594;
	xor.b32  	%r596, %r595, %r300;
	and.b32  	%r597, %r335, %r596;
	xor.b32  	%r598, %r597, %r593;
	and.b32  	%r599, %r338, %r591;
	xor.b32  	%r600, %r596, %r599;
	not.b32 	%r601, %r335;
	and.b32  	%r602, %r338, %r601;
	xor.b32  	%r603, %r602, %r591;
	and.b32  	%r604, %r600, %r338;
	xor.b32  	%r605, %r335, %r604;
	xor.b32  	%r606, %r602, %r336;
	and.b32  	%r607, %r600, %r606;
	xor.b32  	%r608, %r338, %r607;
	or.b32  	%r609, %r603, %r605;
	xor.b32  	%r610, %r600, %r609;
	and.b32  	%r611, %r608, %r605;
	xor.b32  	%r612, %r603, %r611;
	and.b32  	%r613, %r610, %r598;
	xor.b32  	%r614, %r605, %r613;
	xor.b32  	%r615, %r608, %r598;
	not.b32 	%r616, %r522;
	not.b32 	%r617, %r502;
	ld.const.u32 	%r618, [%rd41+-60];
	and.b32  	%r619, %r618, %r617;
	xor.b32  	%r620, %r462, %r619;
	and.b32  	%r621, %r482, %r620;
	xor.b32  	%r622, %r621, %r618;
	and.b32  	%r623, %r502, %r616;
	xor.b32  	%r624, %r620, %r623;
	not.b32 	%r625, %r482;
	and.b32  	%r626, %r502, %r625;
	xor.b32  	%r627, %r626, %r616;
	and.b32  	%r628, %r624, %r502;
	xor.b32  	%r629, %r482, %r628;
	xor.b32  	%r630, %r626, %r522;
	and.b32  	%r631, %r624, %r630;
	xor.b32  	%r632, %r502, %r631;
	or.b32  	%r633, %r627, %r629;
	xor.b32  	%r634, %r624, %r633;
	and.b32  	%r635, %r632, %r629;
	xor.b32  	%r636, %r627, %r635;
	and.b32  	%r637, %r634, %r622;
	xor.b32  	%r638, %r629, %r637;
	xor.b32  	%r639, %r632, %r622;
	xor.b32  	%r640, %r612, %r639;
	xor.b32  	%r641, %r640, %r610;
	xor.b32  	%r642, %r638, %r615;
	xor.b32  	%r643, %r634, %r614;
	xor.b32  	%r644, %r636, %r610;
	xor.b32  	%r645, %r614, %r641;
	xor.b32  	%r646, %r612, %r643;
	xor.b32  	%r647, %r644, %r643;
	xor.b32  	%r648, %r647, %r615;
	not.b32 	%r649, %r393;
	not.b32 	%r650, %r395;
	ld.const.u32 	%r651, [%rd41+-72];
	and.b32  	%r652, %r651, %r650;
	xor.b32  	%r653, %r389, %r652;
	xor.b32  	%r654, %r653, %r357;
	and.b32  	%r655, %r392, %r654;
	xor.b32  	%r656, %r655, %r651;
	and.b32  	%r657, %r395, %r649;
	xor.b32  	%r658, %r654, %r657;
	not.b32 	%r659, %r392;
	and.b32  	%r660, %r395, %r659;
	xor.b32  	%r661, %r660, %r649;
	and.b32  	%r662, %r658, %r395;
	xor.b32  	%r663, %r392, %r662;
	xor.b32  	%r664, %r660, %r393;
	and.b32  	%r665, %r658, %r664;
	xor.b32  	%r666, %r395, %r665;
	or.b32  	%r667, %r661, %r663;
	xor.b32  	%r668, %r658, %r667;
	and.b32  	%r669, %r666, %r663;
	xor.b32  	%r670, %r661, %r669;
	and.b32  	%r671, %r668, %r656;
	xor.b32  	%r672, %r663, %r671;
	xor.b32  	%r673, %r666, %r656;
	not.b32 	%r674, %r527;
	not.b32 	%r675, %r507;
	ld.const.u32 	%r676, [%rd41+-56];
	and.b32  	%r677, %r676, %r675;
	xor.b32  	%r678, %r467, %r677;
	and.b32  	%r679, %r487, %r678;
	xor.b32  	%r680, %r679, %r676;
	and.b32  	%r681, %r507, %r674;
	xor.b32  	%r682, %r678, %r681;
	not.b32 	%r683, %r487;
	and.b32  	%r684, %r507, %r683;
	xor.b32  	%r685, %r684, %r674;
	and.b32  	%r686, %r682, %r507;
	xor.b32  	%r687, %r487, %r686;
	xor.b32  	%r688, %r684, %r527;
	and.b32  	%r689, %r682, %r688;
	xor.b32  	%r690, %r507, %r689;
	or.b32  	%r691, %r685, %r687;
	xor.b32  	%r692, %r682, %r691;
	and.b32  	%r693, %r690, %r687;
	xor.b32  	%r694, %r685, %r693;
	and.b32  	%r695, %r692, %r680;
	xor.b32  	%r696, %r687, %r695;
	xor.b32  	%r697, %r690, %r680;
	xor.b32  	%r698, %r670, %r697;
	xor.b32  	%r699, %r698, %r668;
	xor.b32  	%r700, %r696, %r673;
	xor.b32  	%r701, %r692, %r672;
	xor.b32  	%r702, %r694, %r668;
	xor.b32  	%r703, %r672, %r699;
	xor.b32  	%r704, %r670, %r701;
	xor.b32  	%r705, %r702, %r701;
	xor.b32  	%r706, %r705, %r673;
	not.b32 	%r707, %r450;
	not.b32 	%r708, %r452;
	ld.const.u32 	%r709, [%rd41+-68];
	and.b32  	%r710, %r709, %r708;
	xor.b32  	%r711, %r446, %r710;
	xor.b32  	%r712, %r711, %r414;
	and.b32  	%r713, %r449, %r712;
	xor.b32  	%r714, %r713, %r709;
	and.b32  	%r715, %r452, %r707;
	xor.b32  	%r716, %r712, %r715;
	not.b32 	%r717, %r449;
	and.b32  	%r718, %r452, %r717;
	xor.b32  	%r719, %r718, %r707;
	and.b32  	%r720, %r716, %r452;
	xor.b32  	%r721, %r449, %r720;
	xor.b32  	%r722, %r718, %r450;
	and.b32  	%r723, %r716, %r722;
	xor.b32  	%r724, %r452, %r723;
	or.b32  	%r725, %r719, %r721;
	xor.b32  	%r726, %r716, %r725;
	and.b32  	%r727, %r724, %r721;
	xor.b32  	%r728, %r719, %r727;
	and.b32  	%r729, %r726, %r714;
	xor.b32  	%r730, %r721, %r729;
	xor.b32  	%r731, %r724, %r714;
	not.b32 	%r732, %r532;
	not.b32 	%r733, %r512;
	ld.const.u32 	%r734, [%rd41+-52];
	and.b32  	%r735, %r734, %r733;
	xor.b32  	%r736, %r472, %r735;
	and.b32  	%r737, %r492, %r736;
	xor.b32  	%r738, %r737, %r734;
	and.b32  	%r739, %r512, %r732;
	xor.b32  	%r740, %r736, %r739;
	not.b32 	%r741, %r492;
	and.b32  	%r742, %r512, %r741;
	xor.b32  	%r743, %r742, %r732;
	and.b32  	%r744, %r740, %r512;
	xor.b32  	%r745, %r492, %r744;
	xor.b32  	%r746, %r742, %r532;
	and.b32  	%r747, %r740, %r746;
	xor.b32  	%r748, %r512, %r747;
	or.b32  	%r749, %r743, %r745;
	xor.b32  	%r750, %r740, %r749;
	and.b32  	%r751, %r748, %r745;
	xor.b32  	%r752, %r743, %r751;
	and.b32  	%r753, %r750, %r738;
	xor.b32  	%r754, %r745, %r753;
	xor.b32  	%r755, %r748, %r738;
	xor.b32  	%r756, %r728, %r755;
	xor.b32  	%r757, %r756, %r726;
	xor.b32  	%r758, %r754, %r731;
	xor.b32  	%r759, %r750, %r730;
	xor.b32  	%r760, %r752, %r726;
	xor.b32  	%r761, %r730, %r757;
	xor.b32  	%r762, %r728, %r759;
	xor.b32  	%r763, %r760, %r759;
	xor.b32  	%r764, %r763, %r731;
	shl.b32 	%r765, %r585, 2;
	and.b32  	%r766, %r765, -858993460;
	shr.u32 	%r767, %r585, 2;
	and.b32  	%r768, %r767, 858993459;
	or.b32  	%r769, %r766, %r768;
	shl.b32 	%r770, %r643, 2;
	and.b32  	%r771, %r770, -858993460;
	shr.u32 	%r772, %r643, 2;
	and.b32  	%r773, %r772, 858993459;
	or.b32  	%r774, %r771, %r773;
	shl.b32 	%r775, %r701, 2;
	and.b32  	%r776, %r775, -858993460;
	shr.u32 	%r777, %r701, 2;
	and.b32  	%r778, %r777, 858993459;
	or.b32  	%r779, %r776, %r778;
	shl.b32 	%r780, %r759, 2;
	and.b32  	%r781, %r780, -858993460;
	shr.u32 	%r782, %r759, 2;
	and.b32  	%r783, %r782, 858993459;
	or.b32  	%r784, %r781, %r783;
	shl.b32 	%r785, %r584, 2;
	and.b32  	%r786, %r785, -858993460;
	shr.u32 	%r787, %r584, 2;
	and.b32  	%r788, %r787, 858993459;
	or.b32  	%r789, %r786, %r788;
	shl.b32 	%r790, %r642, 2;
	and.b32  	%r791, %r790, -858993460;
	shr.u32 	%r792, %r642, 2;
	and.b32  	%r793, %r792, 858993459;
	or.b32  	%r794, %r791, %r793;
	shl.b32 	%r795, %r700, 2;
	and.b32  	%r796, %r795, -858993460;
	shr.u32 	%r797, %r700, 2;
	and.b32  	%r798, %r797, 858993459;
	or.b32  	%r799, %r796, %r798;
	shl.b32 	%r800, %r758, 2;
	and.b32  	%r801, %r800, -858993460;
	shr.u32 	%r802, %r758, 2;
	and.b32  	%r803, %r802, 858993459;
	or.b32  	%r804, %r801, %r803;
	shl.b32 	%r805, %r583, 2;
	and.b32  	%r806, %r805, -858993460;
	shr.u32 	%r807, %r583, 2;
	and.b32  	%r808, %r807, 858993459;
	or.b32  	%r809, %r806, %r808;
	shl.b32 	%r810, %r641, 2;
	and.b32  	%r811, %r810, -858993460;
	shr.u32 	%r812, %r641, 2;
	and.b32  	%r813, %r812, 858993459;
	or.b32  	%r814, %r811, %r813;
	shl.b32 	%r815, %r699, 2;
	and.b32  	%r816, %r815, -858993460;
	shr.u32 	%r817, %r699, 2;
	and.b32  	%r818, %r817, 858993459;
	or.b32  	%r819, %r816, %r818;
	shl.b32 	%r820, %r757, 2;
	and.b32  	%r821, %r820, -858993460;
	shr.u32 	%r822, %r757, 2;
	and.b32  	%r823, %r822, 858993459;
	or.b32  	%r824, %r821, %r823;
	shl.b32 	%r825, %r586, 2;
	and.b32  	%r826, %r825, -858993460;
	shr.u32 	%r827, %r586, 2;
	and.b32  	%r828, %r827, 858993459;
	or.b32  	%r829, %r826, %r828;
	shl.b32 	%r830, %r644, 2;
	and.b32  	%r831, %r830, -858993460;
	shr.u32 	%r832, %r644, 2;
	and.b32  	%r833, %r832, 858993459;
	or.b32  	%r834, %r831, %r833;
	shl.b32 	%r835, %r702, 2;
	and.b32  	%r836, %r835, -858993460;
	shr.u32 	%r837, %r702, 2;
	and.b32  	%r838, %r837, 858993459;
	or.b32  	%r839, %r836, %r838;
	shl.b32 	%r840, %r760, 2;
	and.b32  	%r841, %r840, -858993460;
	shr.u32 	%r842, %r760, 2;
	and.b32  	%r843, %r842, 858993459;
	or.b32  	%r844, %r841, %r843;
	not.b32 	%r845, %r588;
	not.b32 	%r846, %r590;
	ld.const.u32 	%r847, [%rd41+-48];
	and.b32  	%r848, %r847, %r846;
	xor.b32  	%r849, %r584, %r848;
	xor.b32  	%r850, %r849, %r552;
	and.b32  	%r851, %r587, %r850;
	xor.b32  	%r852, %r851, %r847;
	and.b32  	%r853, %r590, %r845;
	xor.b32  	%r854, %r850, %r853;
	not.b32 	%r855, %r587;
	and.b32  	%r856, %r590, %r855;
	xor.b32  	%r857, %r856, %r845;
	and.b32  	%r858, %r854, %r590;
	xor.b32  	%r859, %r587, %r858;
	xor.b32  	%r860, %r856, %r588;
	and.b32  	%r861, %r854, %r860;
	xor.b32  	%r862, %r590, %r861;
	or.b32  	%r863, %r857, %r859;
	xor.b32  	%r864, %r854, %r863;
	and.b32  	%r865, %r862, %r859;
	xor.b32  	%r866, %r857, %r865;
	and.b32  	%r867, %r864, %r852;
	xor.b32  	%r868, %r859, %r867;
	xor.b32  	%r869, %r862, %r852;
	not.b32 	%r870, %r829;
	not.b32 	%r871, %r809;
	ld.const.u32 	%r872, [%rd41+-32];
	and.b32  	%r873, %r872, %r871;
	xor.b32  	%r874, %r769, %r873;
	and.b32  	%r875, %r789, %r874;
	xor.b32  	%r876, %r875, %r872;
	and.b32  	%r877, %r809, %r870;
	xor.b32  	%r878, %r874, %r877;
	not.b32 	%r879, %r789;
	and.b32  	%r880, %r809, %r879;
	xor.b32  	%r881, %r880, %r870;
	and.b32  	%r882, %r878, %r809;
	xor.b32  	%r883, %r789, %r882;
	xor.b32  	%r884, %r880, %r829;
	and.b32  	%r885, %r878, %r884;
	xor.b32  	%r886, %r809, %r885;
	or.b32  	%r887, %r881, %r883;
	xor.b32  	%r888, %r878, %r887;
	and.b32  	%r889, %r886, %r883;
	xor.b32  	%r890, %r881, %r889;
	and.b32  	%r891, %r888, %r876;
	xor.b32  	%r892, %r883, %r891;
	xor.b32  	%r893, %r886, %r876;
	xor.b32  	%r894, %r866, %r893;
	xor.b32  	%r895, %r894, %r864;
	xor.b32  	%r896, %r892, %r869;
	xor.b32  	%r897, %r888, %r868;
	xor.b32  	%r898, %r890, %r864;
	xor.b32  	%r899, %r868, %r895;
	xor.b32  	%r900, %r866, %r897;
	xor.b32  	%r901, %r898, %r897;
	xor.b32  	%r902, %r901, %r869;
	not.b32 	%r903, %r646;
	not.b32 	%r904, %r648;
	ld.const.u32 	%r905, [%rd41+-44];
	and.b32  	%r906, %r905, %r904;
	xor.b32  	%r907, %r642, %r906;
	xor.b32  	%r908, %r907, %r610;
	and.b32  	%r909, %r645, %r908;
	xor.b32  	%r910, %r909, %r905;
	and.b32  	%r911, %r648, %r903;
	xor.b32  	%r912, %r908, %r911;
	not.b32 	%r913, %r645;
	and.b32  	%r914, %r648, %r913;
	xor.b32  	%r915, %r914, %r903;
	and.b32  	%r916, %r912, %r648;
	xor.b32  	%r917, %r645, %r916;
	xor.b32  	%r918, %r914, %r646;
	and.b32  	%r919, %r912, %r918;
	xor.b32  	%r920, %r648, %r919;
	or.b32  	%r921, %r915, %r917;
	xor.b32  	%r922, %r912, %r921;
	and.b32  	%r923, %r920, %r917;
	xor.b32  	%r924, %r915, %r923;
	and.b32  	%r925, %r922, %r910;
	xor.b32  	%r926, %r917, %r925;
	xor.b32  	%r927, %r920, %r910;
	not.b32 	%r928, %r834;
	not.b32 	%r929, %r814;
	ld.const.u32 	%r930, [%rd41+-28];
	and.b32  	%r931, %r930, %r929;
	xor.b32  	%r932, %r774, %r931;
	and.b32  	%r933, %r794, %r932;
	xor.b32  	%r934, %r933, %r930;
	and.b32  	%r935, %r814, %r928;
	xor.b32  	%r936, %r932, %r935;
	not.b32 	%r937, %r794;
	and.b32  	%r938, %r814, %r937;
	xor.b32  	%r939, %r938, %r928;
	and.b32  	%r940, %r936, %r814;
	xor.b32  	%r941, %r794, %r940;
	xor.b32  	%r942, %r938, %r834;
	and.b32  	%r943, %r936, %r942;
	xor.b32  	%r944, %r814, %r943;
	or.b32  	%r945, %r939, %r941;
	xor.b32  	%r946, %r936, %r945;
	and.b32  	%r947, %r944, %r941;
	xor.b32  	%r948, %r939, %r947;
	and.b32  	%r949, %r946, %r934;
	xor.b32  	%r950, %r941, %r949;
	xor.b32  	%r951, %r944, %r934;
	xor.b32  	%r952, %r924, %r951;
	xor.b32  	%r953, %r952, %r922;
	xor.b32  	%r954, %r950, %r927;
	xor.b32  	%r955, %r946, %r926;
	xor.b32  	%r956, %r948, %r922;
	xor.b32  	%r957, %r926, %r953;
	xor.b32  	%r958, %r924, %r955;
	xor.b32  	%r959, %r956, %r955;
	xor.b32  	%r960, %r959, %r927;
	not.b32 	%r961, %r704;
	not.b32 	%r962, %r706;
	ld.const.u32 	%r963, [%rd41+-40];
	and.b32  	%r964, %r963, %r962;
	xor.b32  	%r965, %r700, %r964;
	xor.b32  	%r966, %r965, %r668;
	and.b32  	%r967, %r703, %r966;
	xor.b32  	%r968, %r967, %r963;
	and.b32  	%r969, %r706, %r961;
	xor.b32  	%r970, %r966, %r969;
	not.b32 	%r971, %r703;
	and.b32  	%r972, %r706, %r971;
	xor.b32  	%r973, %r972, %r961;
	and.b32  	%r974, %r970, %r706;
	xor.b32  	%r975, %r703, %r974;
	xor.b32  	%r976, %r972, %r704;
	and.b32  	%r977, %r970, %r976;
	xor.b32  	%r978, %r706, %r977;
	or.b32  	%r979, %r973, %r975;
	xor.b32  	%r980, %r970, %r979;
	and.b32  	%r981, %r978, %r975;
	xor.b32  	%r982, %r973, %r981;
	and.b32  	%r983, %r980, %r968;
	xor.b32  	%r984, %r975, %r983;
	xor.b32  	%r985, %r978, %r968;
	not.b32 	%r986, %r839;
	not.b32 	%r987, %r819;
	ld.const.u32 	%r988, [%rd41+-24];
	and.b32  	%r989, %r988, %r987;
	xor.b32  	%r990, %r779, %r989;
	and.b32  	%r991, %r799, %r990;
	xor.b32  	%r992, %r991, %r988;
	and.b32  	%r993, %r819, %r986;
	xor.b32  	%r994, %r990, %r993;
	not.b32 	%r995, %r799;
	and.b32  	%r996, %r819, %r995;
	xor.b32  	%r997, %r996, %r986;
	and.b32  	%r998, %r994, %r819;
	xor.b32  	%r999, %r799, %r998;
	xor.b32  	%r1000, %r996, %r839;
	and.b32  	%r1001, %r994, %r1000;
	xor.b32  	%r1002, %r819, %r1001;
	or.b32  	%r1003, %r997, %r999;
	xor.b32  	%r1004, %r994, %r1003;
	and.b32  	%r1005, %r1002, %r999;
	xor.b32  	%r1006, %r997, %r1005;
	and.b32  	%r1007, %r1004, %r992;
	xor.b32  	%r1008, %r999, %r1007;
	xor.b32  	%r1009, %r1002, %r992;
	xor.b32  	%r1010, %r982, %r1009;
	xor.b32  	%r1011, %r1010, %r980;
	xor.b32  	%r1012, %r1008, %r985;
	xor.b32  	%r1013, %r1004, %r984;
	xor.b32  	%r1014, %r1006, %r980;
	xor.b32  	%r1015, %r984, %r1011;
	xor.b32  	%r1016, %r982, %r1013;
	xor.b32  	%r1017, %r1014, %r1013;
	xor.b32  	%r1018, %r1017, %r985;
	not.b32 	%r1019, %r762;
	not.b32 	%r1020, %r764;
	ld.const.u32 	%r1021, [%rd41+-36];
	and.b32  	%r1022, %r1021, %r1020;
	xor.b32  	%r1023, %r758, %r1022;
	xor.b32  	%r1024, %r1023, %r726;
	and.b32  	%r1025, %r761, %r1024;
	xor.b32  	%r1026, %r1025, %r1021;
	and.b32  	%r1027, %r764, %r1019;
	xor.b32  	%r1028, %r1024, %r1027;
	not.b32 	%r1029, %r761;
	and.b32  	%r1030, %r764, %r1029;
	xor.b32  	%r1031, %r1030, %r1019;
	and.b32  	%r1032, %r1028, %r764;
	xor.b32  	%r1033, %r761, %r1032;
	xor.b32  	%r1034, %r1030, %r762;
	and.b32  	%r1035, %r1028, %r1034;
	xor.b32  	%r1036, %r764, %r1035;
	or.b32  	%r1037, %r1031, %r1033;
	xor.b32  	%r1038, %r1028, %r1037;
	and.b32  	%r1039, %r1036, %r1033;
	xor.b32  	%r1040, %r1031, %r1039;
	and.b32  	%r1041, %r1038, %r1026;
	xor.b32  	%r1042, %r1033, %r1041;
	xor.b32  	%r1043, %r1036, %r1026;
	not.b32 	%r1044, %r844;
	not.b32 	%r1045, %r824;
	ld.const.u32 	%r1046, [%rd41+-20];
	and.b32  	%r1047, %r1046, %r1045;
	xor.b32  	%r1048, %r784, %r1047;
	and.b32  	%r1049, %r804, %r1048;
	xor.b32  	%r1050, %r1049, %r1046;
	and.b32  	%r1051, %r824, %r1044;
	xor.b32  	%r1052, %r1048, %r1051;
	not.b32 	%r1053, %r804;
	and.b32  	%r1054, %r824, %r1053;
	xor.b32  	%r1055, %r1054, %r1044;
	and.b32  	%r1056, %r1052, %r824;
	xor.b32  	%r1057, %r804, %r1056;
	xor.b32  	%r1058, %r1054, %r844;
	and.b32  	%r1059, %r1052, %r1058;
	xor.b32  	%r1060, %r824, %r1059;
	or.b32  	%r1061, %r1055, %r1057;
	xor.b32  	%r1062, %r1052, %r1061;
	and.b32  	%r1063, %r1060, %r1057;
	xor.b32  	%r1064, %r1055, %r1063;
	and.b32  	%r1065, %r1062, %r1050;
	xor.b32  	%r1066, %r1057, %r1065;
	xor.b32  	%r1067, %r1060, %r1050;
	xor.b32  	%r1068, %r1040, %r1067;
	xor.b32  	%r1069, %r1068, %r1038;
	xor.b32  	%r1070, %r1066, %r1043;
	xor.b32  	%r1071, %r1062, %r1042;
	xor.b32  	%r1072, %r1064, %r1038;
	xor.b32  	%r1073, %r1042, %r1069;
	xor.b32  	%r1074, %r1040, %r1071;
	xor.b32  	%r1075, %r1072, %r1071;
	xor.b32  	%r1076, %r1075, %r1043;
	shl.b32 	%r1077, %r897, 4;
	and.b32  	%r1078, %r1077, -252645136;
	shr.u32 	%r1079, %r897, 4;
	and.b32  	%r1080, %r1079, 252645135;
	or.b32  	%r1081, %r1078, %r1080;
	shl.b32 	%r1082, %r955, 4;
	and.b32  	%r1083, %r1082, -252645136;
	shr.u32 	%r1084, %r955, 4;
	and.b32  	%r1085, %r1084, 252645135;
	or.b32  	%r1086, %r1083, %r1085;
	shl.b32 	%r1087, %r1013, 4;
	and.b32  	%r1088, %r1087, -252645136;
	shr.u32 	%r1089, %r1013, 4;
	and.b32  	%r1090, %r1089, 252645135;
	or.b32  	%r1091, %r1088, %r1090;
	shl.b32 	%r1092, %r1071, 4;
	and.b32  	%r1093, %r1092, -252645136;
	shr.u32 	%r1094, %r1071, 4;
	and.b32  	%r1095, %r1094, 252645135;
	or.b32  	%r1096, %r1093, %r1095;
	shl.b32 	%r1097, %r896, 4;
	and.b32  	%r1098, %r1097, -252645136;
	shr.u32 	%r1099, %r896, 4;
	and.b32  	%r1100, %r1099, 252645135;
	or.b32  	%r1101, %r1098, %r1100;
	shl.b32 	%r1102, %r954, 4;
	and.b32  	%r1103, %r1102, -252645136;
	shr.u32 	%r1104, %r954, 4;
	and.b32  	%r1105, %r1104, 252645135;
	or.b32  	%r1106, %r1103, %r1105;
	shl.b32 	%r1107, %r1012, 4;
	and.b32  	%r1108, %r1107, -252645136;
	shr.u32 	%r1109, %r1012, 4;
	and.b32  	%r1110, %r1109, 252645135;
	or.b32  	%r1111, %r1108, %r1110;
	shl.b32 	%r1112, %r1070, 4;
	and.b32  	%r1113, %r1112, -252645136;
	shr.u32 	%r1114, %r1070, 4;
	and.b32  	%r1115, %r1114, 252645135;
	or.b32  	%r1116, %r1113, %r1115;
	shl.b32 	%r1117, %r895, 4;
	and.b32  	%r1118, %r1117, -252645136;
	shr.u32 	%r1119, %r895, 4;
	and.b32  	%r1120, %r1119, 252645135;
	or.b32  	%r1121, %r1118, %r1120;
	shl.b32 	%r1122, %r953, 4;
	and.b32  	%r1123, %r1122, -252645136;
	shr.u32 	%r1124, %r953, 4;
	and.b32  	%r1125, %r1124, 252645135;
	or.b32  	%r1126, %r1123, %r1125;
	shl.b32 	%r1127, %r1011, 4;
	and.b32  	%r1128, %r1127, -252645136;
	shr.u32 	%r1129, %r1011, 4;
	and.b32  	%r1130, %r1129, 252645135;
	or.b32  	%r1131, %r1128, %r1130;
	shl.b32 	%r1132, %r1069, 4;
	and.b32  	%r1133, %r1132, -252645136;
	shr.u32 	%r1134, %r1069, 4;
	and.b32  	%r1135, %r1134, 252645135;
	or.b32  	%r1136, %r1133, %r1135;
	shl.b32 	%r1137, %r898, 4;
	and.b32  	%r1138, %r1137, -252645136;
	shr.u32 	%r1139, %r898, 4;
	and.b32  	%r1140, %r1139, 252645135;
	or.b32  	%r1141, %r1138, %r1140;
	shl.b32 	%r1142, %r956, 4;
	and.b32  	%r1143, %r1142, -252645136;
	shr.u32 	%r1144, %r956, 4;
	and.b32  	%r1145, %r1144, 252645135;
	or.b32  	%r1146, %r1143, %r1145;
	shl.b32 	%r1147, %r1014, 4;
	and.b32  	%r1148, %r1147, -252645136;
	shr.u32 	%r1149, %r1014, 4;
	and.b32  	%r1150, %r1149, 252645135;
	or.b32  	%r1151, %r1148, %r1150;
	shl.b32 	%r1152, %r1072, 4;
	and.b32  	%r1153, %r1152, -252645136;
	shr.u32 	%r1154, %r1072, 4;
	and.b32  	%r1155, %r1154, 252645135;
	or.b32  	%r1156, %r1153, %r1155;
	not.b32 	%r1157, %r900;
	not.b32 	%r1158, %r902;
	ld.const.u32 	%r1159, [%rd41+-16];
	and.b32  	%r1160, %r1159, %r1158;
	xor.b32  	%r1161, %r896, %r1160;
	xor.b32  	%r1162, %r1161, %r864;
	and.b32  	%r1163, %r899, %r1162;
	xor.b32  	%r1164, %r1163, %r1159;
	and.b32  	%r1165, %r902, %r1157;
	xor.b32  	%r1166, %r1162, %r1165;
	not.b32 	%r1167, %r899;
	and.b32  	%r1168, %r902, %r1167;
	xor.b32  	%r1169, %r1168, %r1157;
	and.b32  	%r1170, %r1166, %r902;
	xor.b32  	%r1171, %r899, %r1170;
	xor.b32  	%r1172, %r1168, %r900;
	and.b32  	%r1173, %r1166, %r1172;
	xor.b32  	%r1174, %r902, %r1173;
	or.b32  	%r1175, %r1169, %r1171;
	xor.b32  	%r1176, %r1166, %r1175;
	and.b32  	%r1177, %r1174, %r1171;
	xor.b32  	%r1178, %r1169, %r1177;
	and.b32  	%r1179, %r1176, %r1164;
	xor.b32  	%r1180, %r1171, %r1179;
	xor.b32  	%r1181, %r1174, %r1164;
	not.b32 	%r1182, %r1141;
	not.b32 	%r1183, %r1121;
	ld.const.u32 	%r1184, [%rd41];
	and.b32  	%r1185, %r1184, %r1183;
	xor.b32  	%r1186, %r1081, %r1185;
	and.b32  	%r1187, %r1101, %r1186;
	xor.b32  	%r1188, %r1187, %r1184;
	and.b32  	%r1189, %r1121, %r1182;
	xor.b32  	%r1190, %r1186, %r1189;
	not.b32 	%r1191, %r1101;
	and.b32  	%r1192, %r1121, %r1191;
	xor.b32  	%r1193, %r1192, %r1182;
	and.b32  	%r1194, %r1190, %r1121;
	xor.b32  	%r1195, %r1101, %r1194;
	xor.b32  	%r1196, %r1192, %r1141;
	and.b32  	%r1197, %r1190, %r1196;
	xor.b32  	%r1198, %r1121, %r1197;
	or.b32  	%r1199, %r1193, %r1195;
	xor.b32  	%r1200, %r1190, %r1199;
	and.b32  	%r1201, %r1198, %r1195;
	xor.b32  	%r1202, %r1193, %r1201;
	and.b32  	%r1203, %r1200, %r1188;
	xor.b32  	%r1204, %r1195, %r1203;
	xor.b32  	%r1205, %r1198, %r1188;
	xor.b32  	%r1206, %r1178, %r1205;
	xor.b32  	%r1207, %r1206, %r1176;
	xor.b32  	%r1208, %r1204, %r1181;
	xor.b32  	%r1209, %r1200, %r1180;
	xor.b32  	%r1210, %r1202, %r1176;
	xor.b32  	%r1211, %r1180, %r1207;
	xor.b32  	%r1212, %r1178, %r1209;
	xor.b32  	%r1213, %r1210, %r1209;
	xor.b32  	%r1214, %r1213, %r1181;
	not.b32 	%r1215, %r958;
	not.b32 	%r1216, %r960;
	ld.const.u32 	%r1217, [%rd41+-12];
	and.b32  	%r1218, %r1217, %r1216;
	xor.b32  	%r1219, %r954, %r1218;
	xor.b32  	%r1220, %r1219, %r922;
	and.b32  	%r1221, %r957, %r1220;
	xor.b32  	%r1222, %r1221, %r1217;
	and.b32  	%r1223, %r960, %r1215;
	xor.b32  	%r1224, %r1220, %r1223;
	not.b32 	%r1225, %r957;
	and.b32  	%r1226, %r960, %r1225;
	xor.b32  	%r1227, %r1226, %r1215;
	and.b32  	%r1228, %r1224, %r960;
	xor.b32  	%r1229, %r957, %r1228;
	xor.b32  	%r1230, %r1226, %r958;
	and.b32  	%r1231, %r1224, %r1230;
	xor.b32  	%r1232, %r960, %r1231;
	or.b32  	%r1233, %r1227, %r1229;
	xor.b32  	%r1234, %r1224, %r1233;
	and.b32  	%r1235, %r1232, %r1229;
	xor.b32  	%r1236, %r1227, %r1235;
	and.b32  	%r1237, %r1234, %r1222;
	xor.b32  	%r1238, %r1229, %r1237;
	xor.b32  	%r1239, %r1232, %r1222;
	not.b32 	%r1240, %r1146;
	not.b32 	%r1241, %r1126;
	ld.const.u32 	%r1242, [%rd41+4];
	and.b32  	%r1243, %r1242, %r1241;
	xor.b32  	%r1244, %r1086, %r1243;
	and.b32  	%r1245, %r1106, %r1244;
	xor.b32  	%r1246, %r1245, %r1242;
	and.b32  	%r1247, %r1126, %r1240;
	xor.b32  	%r1248, %r1244, %r1247;
	not.b32 	%r1249, %r1106;
	and.b32  	%r1250, %r1126, %r1249;
	xor.b32  	%r1251, %r1250, %r1240;
	and.b32  	%r1252, %r1248, %r1126;
	xor.b32  	%r1253, %r1106, %r1252;
	xor.b32  	%r1254, %r1250, %r1146;
	and.b32  	%r1255, %r1248, %r1254;
	xor.b32  	%r1256, %r1126, %r1255;
	or.b32  	%r1257, %r1251, %r1253;
	xor.b32  	%r1258, %r1248, %r1257;
	and.b32  	%r1259, %r1256, %r1253;
	xor.b32  	%r1260, %r1251, %r1259;
	and.b32  	%r1261, %r1258, %r1246;
	xor.b32  	%r1262, %r1253, %r1261;
	xor.b32  	%r1263, %r1256, %r1246;
	xor.b32  	%r1264, %r1236, %r1263;
	xor.b32  	%r1265, %r1264, %r1234;
	xor.b32  	%r1266, %r1262, %r1239;
	xor.b32  	%r1267, %r1258, %r1238;
	xor.b32  	%r1268, %r1260, %r1234;
	xor.b32  	%r1269, %r1238, %r1265;
	xor.b32  	%r1270, %r1236, %r1267;
	xor.b32  	%r1271, %r1268, %r1267;
	xor.b32  	%r1272, %r1271, %r1239;
	not.b32 	%r1273, %r1016;
	not.b32 	%r1274, %r1018;
	ld.const.u32 	%r1275, [%rd41+-8];
	and.b32  	%r1276, %r1275, %r1274;
	xor.b32  	%r1277, %r1012, %r1276;
	xor.b32  	%r1278, %r1277, %r980;
	and.b32  	%r1279, %r1015, %r1278;
	xor.b32  	%r1280, %r1279, %r1275;
	and.b32  	%r1281, %r1018, %r1273;
	xor.b32  	%r1282, %r1278, %r1281;
	not.b32 	%r1283, %r1015;
	and.b32  	%r1284, %r1018, %r1283;
	xor.b32  	%r1285, %r1284, %r1273;
	and.b32  	%r1286, %r1282, %r1018;
	xor.b32  	%r1287, %r1015, %r1286;
	xor.b32  	%r1288, %r1284, %r1016;
	and.b32  	%r1289, %r1282, %r1288;
	xor.b32  	%r1290, %r1018, %r1289;
	or.b32  	%r1291, %r1285, %r1287;
	xor.b32  	%r1292, %r1282, %r1291;
	and.b32  	%r1293, %r1290, %r1287;
	xor.b32  	%r1294, %r1285, %r1293;
	and.b32  	%r1295, %r1292, %r1280;
	xor.b32  	%r1296, %r1287, %r1295;
	xor.b32  	%r1297, %r1290, %r1280;
	not.b32 	%r1298, %r1151;
	not.b32 	%r1299, %r1131;
	ld.const.u32 	%r1300, [%rd41+8];
	and.b32  	%r1301, %r1300, %r1299;
	xor.b32  	%r1302, %r1091, %r1301;
	and.b32  	%r1303, %r1111, %r1302;
	xor.b32  	%r1304, %r1303, %r1300;
	and.b32  	%r1305, %r1131, %r1298;
	xor.b32  	%r1306, %r1302, %r1305;
	not.b32 	%r1307, %r1111;
	and.b32  	%r1308, %r1131, %r1307;
	xor.b32  	%r1309, %r1308, %r1298;
	and.b32  	%r1310, %r1306, %r1131;
	xor.b32  	%r1311, %r1111, %r1310;
	xor.b32  	%r1312, %r1308, %r1151;
	and.b32  	%r1313, %r1306, %r1312;
	xor.b32  	%r1314, %r1131, %r1313;
	or.b32  	%r1315, %r1309, %r1311;
	xor.b32  	%r1316, %r1306, %r1315;
	and.b32  	%r1317, %r1314, %r1311;
	xor.b32  	%r1318, %r1309, %r1317;
	and.b32  	%r1319, %r1316, %r1304;
	xor.b32  	%r1320, %r1311, %r1319;
	xor.b32  	%r1321, %r1314, %r1304;
	xor.b32  	%r1322, %r1294, %r1321;
	xor.b32  	%r1323, %r1322, %r1292;
	xor.b32  	%r1324, %r1320, %r1297;
	xor.b32  	%r1325, %r1316, %r1296;
	xor.b32  	%r1326, %r1318, %r1292;
	xor.b32  	%r1327, %r1296, %r1323;
	xor.b32  	%r1328, %r1294, %r1325;
	xor.b32  	%r1329, %r1326, %r1325;
	xor.b32  	%r1330, %r1329, %r1297;
	not.b32 	%r1331, %r1074;
	not.b32 	%r1332, %r1076;
	ld.const.u32 	%r1333, [%rd41+-4];
	and.b32  	%r1334, %r1333, %r1332;
	xor.b32  	%r1335, %r1070, %r1334;
	xor.b32  	%r1336, %r1335, %r1038;
	and.b32  	%r1337, %r1073, %r1336;
	xor.b32  	%r1338, %r1337, %r1333;
	and.b32  	%r1339, %r1076, %r1331;
	xor.b32  	%r1340, %r1336, %r1339;
	not.b32 	%r1341, %r1073;
	and.b32  	%r1342, %r1076, %r1341;
	xor.b32  	%r1343, %r1342, %r1331;
	and.b32  	%r1344, %r1340, %r1076;
	xor.b32  	%r1345, %r1073, %r1344;
	xor.b32  	%r1346, %r1342, %r1074;
	and.b32  	%r1347, %r1340, %r1346;
	xor.b32  	%r1348, %r1076, %r1347;
	or.b32  	%r1349, %r1343, %r1345;
	xor.b32  	%r1350, %r1340, %r1349;
	and.b32  	%r1351, %r1348, %r1345;
	xor.b32  	%r1352, %r1343, %r1351;
	and.b32  	%r1353, %r1350, %r1338;
	xor.b32  	%r1354, %r1345, %r1353;
	xor.b32  	%r1355, %r1348, %r1338;
	not.b32 	%r1356, %r1156;
	not.b32 	%r1357, %r1136;
	ld.const.u32 	%r1358, [%rd41+12];
	and.b32  	%r1359, %r1358, %r1357;
	xor.b32  	%r1360, %r1096, %r1359;
	and.b32  	%r1361, %r1116, %r1360;
	xor.b32  	%r1362, %r1361, %r1358;
	and.b32  	%r1363, %r1136, %r1356;
	xor.b32  	%r1364, %r1360, %r1363;
	not.b32 	%r1365, %r1116;
	and.b32  	%r1366, %r1136, %r1365;
	xor.b32  	%r1367, %r1366, %r1356;
	and.b32  	%r1368, %r1364, %r1136;
	xor.b32  	%r1369, %r1116, %r1368;
	xor.b32  	%r1370, %r1366, %r1156;
	and.b32  	%r1371, %r1364, %r1370;
	xor.b32  	%r1372, %r1136, %r1371;
	or.b32  	%r1373, %r1367, %r1369;
	xor.b32  	%r1374, %r1364, %r1373;
	and.b32  	%r1375, %r1372, %r1369;
	xor.b32  	%r1376, %r1367, %r1375;
	and.b32  	%r1377, %r1374, %r1362;
	xor.b32  	%r1378, %r1369, %r1377;
	xor.b32  	%r1379, %r1372, %r1362;
	xor.b32  	%r1380, %r1352, %r1379;
	xor.b32  	%r1381, %r1380, %r1350;
	xor.b32  	%r1382, %r1378, %r1355;
	xor.b32  	%r1383, %r1374, %r1354;
	xor.b32  	%r1384, %r1376, %r1350;
	xor.b32  	%r1385, %r1354, %r1381;
	xor.b32  	%r1386, %r1352, %r1383;
	xor.b32  	%r1387, %r1384, %r1383;
	xor.b32  	%r1388, %r1387, %r1355;
	mov.b32 	%r1389, 8961;
	prmt.b32 	%r1390, %r1209, %r1209, %r1389;
	prmt.b32 	%r1391, %r1267, %r1267, %r1389;
	prmt.b32 	%r1392, %r1325, %r1325, %r1389;
	prmt.b32 	%r1393, %r1383, %r1383, %r1389;
	prmt.b32 	%r1394, %r1208, %r1208, %r1389;
	prmt.b32 	%r1395, %r1266, %r1266, %r1389;
	prmt.b32 	%r1396, %r1324, %r1324, %r1389;
	prmt.b32 	%r1397, %r1382, %r1382, %r1389;
	prmt.b32 	%r1398, %r1207, %r1207, %r1389;
	prmt.b32 	%r1399, %r1265, %r1265, %r1389;
	prmt.b32 	%r1400, %r1323, %r1323, %r1389;
	prmt.b32 	%r1401, %r1381, %r1381, %r1389;
	prmt.b32 	%r1402, %r1210, %r1210, %r1389;
	prmt.b32 	%r1403, %r1268, %r1268, %r1389;
	prmt.b32 	%r1404, %r1326, %r1326, %r1389;
	prmt.b32 	%r1405, %r1384, %r1384, %r1389;
	not.b32 	%r1406, %r1212;
	not.b32 	%r1407, %r1214;
	ld.const.u32 	%r1408, [%rd41+16];
	and.b32  	%r1409, %r1408, %r1407;
	xor.b32  	%r1410, %r1208, %r1409;
	xor.b32  	%r1411, %r1410, %r1176;
	and.b32  	%r1412, %r1211, %r1411;
	xor.b32  	%r1413, %r1412, %r1408;
	and.b32  	%r1414, %r1214, %r1406;
	xor.b32  	%r1415, %r1411, %r1414;
	not.b32 	%r1416, %r1211;
	and.b32  	%r1417, %r1214, %r1416;
	xor.b32  	%r1418, %r1417, %r1406;
	and.b32  	%r1419, %r1415, %r1214;
	xor.b32  	%r1420, %r1211, %r1419;
	xor.b32  	%r1421, %r1417, %r1212;
	and.b32  	%r1422, %r1415, %r1421;
	xor.b32  	%r1423, %r1214, %r1422;
	or.b32  	%r1424, %r1418, %r1420;
	xor.b32  	%r1425, %r1415, %r1424;
	and.b32  	%r1426, %r1423, %r1420;
	xor.b32  	%r1427, %r1418, %r1426;
	and.b32  	%r1428, %r1425, %r1413;
	xor.b32  	%r1429, %r1420, %r1428;
	xor.b32  	%r1430, %r1423, %r1413;
	not.b32 	%r1431, %r1402;
	not.b32 	%r1432, %r1398;
	ld.const.u32 	%r1433, [%rd41+32];
	and.b32  	%r1434, %r1433, %r1432;
	xor.b32  	%r1435, %r1390, %r1434;
	and.b32  	%r1436, %r1394, %r1435;
	xor.b32  	%r1437, %r1436, %r1433;
	and.b32  	%r1438, %r1398, %r1431;
	xor.b32  	%r1439, %r1435, %r1438;
	not.b32 	%r1440, %r1394;
	and.b32  	%r1441, %r1398, %r1440;
	xor.b32  	%r1442, %r1441, %r1431;
	and.b32  	%r1443, %r1439, %r1398;
	xor.b32  	%r1444, %r1394, %r1443;
	xor.b32  	%r1445, %r1441, %r1402;
	and.b32  	%r1446, %r1439, %r1445;
	xor.b32  	%r1447, %r1398, %r1446;
	or.b32  	%r1448, %r1442, %r1444;
	xor.b32  	%r1449, %r1439, %r1448;
	and.b32  	%r1450, %r1447, %r1444;
	xor.b32  	%r1451, %r1442, %r1450;
	and.b32  	%r1452, %r1449, %r1437;
	xor.b32  	%r1453, %r1444, %r1452;
	xor.b32  	%r1454, %r1447, %r1437;
	xor.b32  	%r1455, %r1427, %r1454;
	xor.b32  	%r1456, %r1455, %r1425;
	xor.b32  	%r1457, %r1453, %r1430;
	xor.b32  	%r1458, %r1449, %r1429;
	xor.b32  	%r1459, %r1451, %r1425;
	xor.b32  	%r1460, %r1429, %r1456;
	xor.b32  	%r1461, %r1427, %r1458;
	xor.b32  	%r1462, %r1459, %r1458;
	xor.b32  	%r1463, %r1462, %r1430;
	not.b32 	%r1464, %r1270;
	not.b32 	%r1465, %r1272;
	ld.const.u32 	%r1466, [%rd41+20];
	and.b32  	%r1467, %r1466, %r1465;
	xor.b32  	%r1468, %r1266, %r1467;
	xor.b32  	%r1469, %r1468, %r1234;
	and.b32  	%r1470, %r1269, %r1469;
	xor.b32  	%r1471, %r1470, %r1466;
	and.b32  	%r1472, %r1272, %r1464;
	xor.b32  	%r1473, %r1469, %r1472;
	not.b32 	%r1474, %r1269;
	and.b32  	%r1475, %r1272, %r1474;
	xor.b32  	%r1476, %r1475, %r1464;
	and.b32  	%r1477, %r1473, %r1272;
	xor.b32  	%r1478, %r1269, %r1477;
	xor.b32  	%r1479, %r1475, %r1270;
	and.b32  	%r1480, %r1473, %r1479;
	xor.b32  	%r1481, %r1272, %r1480;
	or.b32  	%r1482, %r1476, %r1478;
	xor.b32  	%r1483, %r1473, %r1482;
	and.b32  	%r1484, %r1481, %r1478;
	xor.b32  	%r1485, %r1476, %r1484;
	and.b32  	%r1486, %r1483, %r1471;
	xor.b32  	%r1487, %r1478, %r1486;
	xor.b32  	%r1488, %r1481, %r1471;
	not.b32 	%r1489, %r1403;
	not.b32 	%r1490, %r1399;
	ld.const.u32 	%r1491, [%rd41+36];
	and.b32  	%r1492, %r1491, %r1490;
	xor.b32  	%r1493, %r1391, %r1492;
	and.b32  	%r1494, %r1395, %r1493;
	xor.b32  	%r1495, %r1494, %r1491;
	and.b32  	%r1496, %r1399, %r1489;
	xor.b32  	%r1497, %r1493, %r1496;
	not.b32 	%r1498, %r1395;
	and.b32  	%r1499, %r1399, %r1498;
	xor.b32  	%r1500, %r1499, %r1489;
	and.b32  	%r1501, %r1497, %r1399;
	xor.b32  	%r1502, %r1395, %r1501;
	xor.b32  	%r1503, %r1499, %r1403;
	and.b32  	%r1504, %r1497, %r1503;
	xor.b32  	%r1505, %r1399, %r1504;
	or.b32  	%r1506, %r1500, %r1502;
	xor.b32  	%r1507, %r1497, %r1506;
	and.b32  	%r1508, %r1505, %r1502;
	xor.b32  	%r1509, %r1500, %r1508;
	and.b32  	%r1510, %r1507, %r1495;
	xor.b32  	%r1511, %r1502, %r1510;
	xor.b32  	%r1512, %r1505, %r1495;
	xor.b32  	%r1513, %r1485, %r1512;
	xor.b32  	%r1514, %r1513, %r1483;
	xor.b32  	%r1515, %r1511, %r1488;
	xor.b32  	%r1516, %r1507, %r1487;
	xor.b32  	%r1517, %r1509, %r1483;
	xor.b32  	%r1518, %r1487, %r1514;
	xor.b32  	%r1519, %r1485, %r1516;
	xor.b32  	%r1520, %r1517, %r1516;
	xor.b32  	%r1521, %r1520, %r1488;
	not.b32 	%r1522, %r1328;
	not.b32 	%r1523, %r1330;
	ld.const.u32 	%r1524, [%rd41+24];
	and.b32  	%r1525, %r1524, %r1523;
	xor.b32  	%r1526, %r1324, %r1525;
	xor.b32  	%r1527, %r1526, %r1292;
	and.b32  	%r1528, %r1327, %r1527;
	xor.b32  	%r1529, %r1528, %r1524;
	and.b32  	%r1530, %r1330, %r1522;
	xor.b32  	%r1531, %r1527, %r1530;
	not.b32 	%r1532, %r1327;
	and.b32  	%r1533, %r1330, %r1532;
	xor.b32  	%r1534, %r1533, %r1522;
	and.b32  	%r1535, %r1531, %r1330;
	xor.b32  	%r1536, %r1327, %r1535;
	xor.b32  	%r1537, %r1533, %r1328;
	and.b32  	%r1538, %r1531, %r1537;
	xor.b32  	%r1539, %r1330, %r1538;
	or.b32  	%r1540, %r1534, %r1536;
	xor.b32  	%r1541, %r1531, %r1540;
	and.b32  	%r1542, %r1539, %r1536;
	xor.b32  	%r1543, %r1534, %r1542;
	and.b32  	%r1544, %r1541, %r1529;
	xor.b32  	%r1545, %r1536, %r1544;
	xor.b32  	%r1546, %r1539, %r1529;
	not.b32 	%r1547, %r1404;
	not.b32 	%r1548, %r1400;
	ld.const.u32 	%r1549, [%rd41+40];
	and.b32  	%r1550, %r1549, %r1548;
	xor.b32  	%r1551, %r1392, %r1550;
	and.b32  	%r1552, %r1396, %r1551;
	xor.b32  	%r1553, %r1552, %r1549;
	and.b32  	%r1554, %r1400, %r1547;
	xor.b32  	%r1555, %r1551, %r1554;
	not.b32 	%r1556, %r1396;
	and.b32  	%r1557, %r1400, %r1556;
	xor.b32  	%r1558, %r1557, %r1547;
	and.b32  	%r1559, %r1555, %r1400;
	xor.b32  	%r1560, %r1396, %r1559;
	xor.b32  	%r1561, %r1557, %r1404;
	and.b32  	%r1562, %r1555, %r1561;
	xor.b32  	%r1563, %r1400, %r1562;
	or.b32  	%r1564, %r1558, %r1560;
	xor.b32  	%r1565, %r1555, %r1564;
	and.b32  	%r1566, %r1563, %r1560;
	xor.b32  	%r1567, %r1558, %r1566;
	and.b32  	%r1568, %r1565, %r1553;
	xor.b32  	%r1569, %r1560, %r1568;
	xor.b32  	%r1570, %r1563, %r1553;
	xor.b32  	%r1571, %r1543, %r1570;
	xor.b32  	%r1572, %r1571, %r1541;
	xor.b32  	%r1573, %r1569, %r1546;
	xor.b32  	%r1574, %r1565, %r1545;
	xor.b32  	%r1575, %r1567, %r1541;
	xor.b32  	%r1576, %r1545, %r1572;
	xor.b32  	%r1577, %r1543, %r1574;
	xor.b32  	%r1578, %r1575, %r1574;
	xor.b32  	%r1579, %r1578, %r1546;
	not.b32 	%r1580, %r1386;
	not.b32 	%r1581, %r1388;
	ld.const.u32 	%r1582, [%rd41+28];
	and.b32  	%r1583, %r1582, %r1581;
	xor.b32  	%r1584, %r1382, %r1583;
	xor.b32  	%r1585, %r1584, %r1350;
	and.b32  	%r1586, %r1385, %r1585;
	xor.b32  	%r1587, %r1586, %r1582;
	and.b32  	%r1588, %r1388, %r1580;
	xor.b32  	%r1589, %r1585, %r1588;
	not.b32 	%r1590, %r1385;
	and.b32  	%r1591, %r1388, %r1590;
	xor.b32  	%r1592, %r1591, %r1580;
	and.b32  	%r1593, %r1589, %r1388;
	xor.b32  	%r1594, %r1385, %r1593;
	xor.b32  	%r1595, %r1591, %r1386;
	and.b32  	%r1596, %r1589, %r1595;
	xor.b32  	%r1597, %r1388, %r1596;
	or.b32  	%r1598, %r1592, %r1594;
	xor.b32  	%r1599, %r1589, %r1598;
	and.b32  	%r1600, %r1597, %r1594;
	xor.b32  	%r1601, %r1592, %r1600;
	and.b32  	%r1602, %r1599, %r1587;
	xor.b32  	%r1603, %r1594, %r1602;
	xor.b32  	%r1604, %r1597, %r1587;
	not.b32 	%r1605, %r1405;
	not.b32 	%r1606, %r1401;
	ld.const.u32 	%r1607, [%rd41+44];
	and.b32  	%r1608, %r1607, %r1606;
	xor.b32  	%r1609, %r1393, %r1608;
	and.b32  	%r1610, %r1397, %r1609;
	xor.b32  	%r1611, %r1610, %r1607;
	and.b32  	%r1612, %r1401, %r1605;
	xor.b32  	%r1613, %r1609, %r1612;
	not.b32 	%r1614, %r1397;
	and.b32  	%r1615, %r1401, %r1614;
	xor.b32  	%r1616, %r1615, %r1605;
	and.b32  	%r1617, %r1613, %r1401;
	xor.b32  	%r1618, %r1397, %r1617;
	xor.b32  	%r1619, %r1615, %r1405;
	and.b32  	%r1620, %r1613, %r1619;
	xor.b32  	%r1621, %r1401, %r1620;
	or.b32  	%r1622, %r1616, %r1618;
	xor.b32  	%r1623, %r1613, %r1622;
	and.b32  	%r1624, %r1621, %r1618;
	xor.b32  	%r1625, %r1616, %r1624;
	and.b32  	%r1626, %r1623, %r1611;
	xor.b32  	%r1627, %r1618, %r1626;
	xor.b32  	%r1628, %r1621, %r1611;
	xor.b32  	%r1629, %r1601, %r1628;
	xor.b32  	%r1630, %r1629, %r1599;
	xor.b32  	%r1631, %r1627, %r1604;
	xor.b32  	%r1632, %r1623, %r1603;
	xor.b32  	%r1633, %r1625, %r1599;
	xor.b32  	%r1634, %r1603, %r1630;
	xor.b32  	%r1635, %r1601, %r1632;
	xor.b32  	%r1636, %r1633, %r1632;
	xor.b32  	%r1637, %r1636, %r1604;
	mov.b32 	%r1638, 4146;
	prmt.b32 	%r1639, %r1458, %r1458, %r1638;
	prmt.b32 	%r1640, %r1516, %r1516, %r1638;
	prmt.b32 	%r1641, %r1574, %r1574, %r1638;
	prmt.b32 	%r1642, %r1632, %r1632, %r1638;
	prmt.b32 	%r1643, %r1457, %r1457, %r1638;
	prmt.b32 	%r1644, %r1515, %r1515, %r1638;
	prmt.b32 	%r1645, %r1573, %r1573, %r1638;
	prmt.b32 	%r1646, %r1631, %r1631, %r1638;
	prmt.b32 	%r1647, %r1456, %r1456, %r1638;
	prmt.b32 	%r1648, %r1514, %r1514, %r1638;
	prmt.b32 	%r1649, %r1572, %r1572, %r1638;
	prmt.b32 	%r1650, %r1630, %r1630, %r1638;
	prmt.b32 	%r1651, %r1459, %r1459, %r1638;
	prmt.b32 	%r1652, %r1517, %r1517, %r1638;
	prmt.b32 	%r1653, %r1575, %r1575, %r1638;
	prmt.b32 	%r1654, %r1633, %r1633, %r1638;
	not.b32 	%r1655, %r1461;
	not.b32 	%r1656, %r1463;
	ld.const.u32 	%r1657, [%rd41+48];
	and.b32  	%r1658, %r1657, %r1656;
	xor.b32  	%r1659, %r1457, %r1658;
	xor.b32  	%r1660, %r1659, %r1425;
	and.b32  	%r1661, %r1460, %r1660;
	xor.b32  	%r1662, %r1661, %r1657;
	and.b32  	%r1663, %r1463, %r1655;
	xor.b32  	%r1664, %r1660, %r1663;
	not.b32 	%r1665, %r1460;
	and.b32  	%r1666, %r1463, %r1665;
	xor.b32  	%r1667, %r1666, %r1655;
	and.b32  	%r1668, %r1664, %r1463;
	xor.b32  	%r1669, %r1460, %r1668;
	xor.b32  	%r1670, %r1666, %r1461;
	and.b32  	%r1671, %r1664, %r1670;
	xor.b32  	%r1672, %r1463, %r1671;
	or.b32  	%r1673, %r1667, %r1669;
	xor.b32  	%r1674, %r1664, %r1673;
	and.b32  	%r1675, %r1672, %r1669;
	xor.b32  	%r1676, %r1667, %r1675;
	and.b32  	%r1677, %r1674, %r1662;
	xor.b32  	%r1678, %r1669, %r1677;
	xor.b32  	%r1679, %r1672, %r1662;
	not.b32 	%r1680, %r1651;
	not.b32 	%r1681, %r1647;
	ld.const.u32 	%r1682, [%rd41+64];
	and.b32  	%r1683, %r1682, %r1681;
	xor.b32  	%r1684, %r1639, %r1683;
	and.b32  	%r1685, %r1643, %r1684;
	xor.b32  	%r1686, %r1685, %r1682;
	and.b32  	%r1687, %r1647, %r1680;
	xor.b32  	%r1688, %r1684, %r1687;
	not.b32 	%r1689, %r1643;
	and.b32  	%r1690, %r1647, %r1689;
	xor.b32  	%r1691, %r1690, %r1680;
	and.b32  	%r1692, %r1688, %r1647;
	xor.b32  	%r1693, %r1643, %r1692;
	xor.b32  	%r1694, %r1690, %r1651;
	and.b32  	%r1695, %r1688, %r1694;
	xor.b32  	%r1696, %r1647, %r1695;
	or.b32  	%r1697, %r1691, %r1693;
	xor.b32  	%r1698, %r1688, %r1697;
	and.b32  	%r1699, %r1696, %r1693;
	xor.b32  	%r1700, %r1691, %r1699;
	and.b32  	%r1701, %r1698, %r1686;
	xor.b32  	%r1702, %r1693, %r1701;
	xor.b32  	%r1703, %r1696, %r1686;
	xor.b32  	%r1704, %r1676, %r1703;
	xor.b32  	%r1705, %r1704, %r1674;
	xor.b32  	%r1706, %r1702, %r1679;
	xor.b32  	%r1707, %r1698, %r1678;
	xor.b32  	%r1708, %r1700, %r1674;
	xor.b32  	%r1709, %r1678, %r1705;
	xor.b32  	%r1710, %r1676, %r1707;
	xor.b32  	%r1711, %r1708, %r1707;
	xor.b32  	%r1712, %r1711, %r1679;
	not.b32 	%r1713, %r1519;
	not.b32 	%r1714, %r1521;
	ld.const.u32 	%r1715, [%rd41+52];
	and.b32  	%r1716, %r1715, %r1714;
	xor.b32  	%r1717, %r1515, %r1716;
	xor.b32  	%r1718, %r1717, %r1483;
	and.b32  	%r1719, %r1518, %r1718;
	xor.b32  	%r1720, %r1719, %r1715;
	and.b32  	%r1721, %r1521, %r1713;
	xor.b32  	%r1722, %r1718, %r1721;
	not.b32 	%r1723, %r1518;
	and.b32  	%r1724, %r1521, %r1723;
	xor.b32  	%r1725, %r1724, %r1713;
	and.b32  	%r1726, %r1722, %r1521;
	xor.b32  	%r1727, %r1518, %r1726;
	xor.b32  	%r1728, %r1724, %r1519;
	and.b32  	%r1729, %r1722, %r1728;
	xor.b32  	%r1730, %r1521, %r1729;
	or.b32  	%r1731, %r1725, %r1727;
	xor.b32  	%r1732, %r1722, %r1731;
	and.b32  	%r1733, %r1730, %r1727;
	xor.b32  	%r1734, %r1725, %r1733;
	and.b32  	%r1735, %r1732, %r1720;
	xor.b32  	%r1736, %r1727, %r1735;
	xor.b32  	%r1737, %r1730, %r1720;
	not.b32 	%r1738, %r1652;
	not.b32 	%r1739, %r1648;
	ld.const.u32 	%r1740, [%rd41+68];
	and.b32  	%r1741, %r1740, %r1739;
	xor.b32  	%r1742, %r1640, %r1741;
	and.b32  	%r1743, %r1644, %r1742;
	xor.b32  	%r1744, %r1743, %r1740;
	and.b32  	%r1745, %r1648, %r1738;
	xor.b32  	%r1746, %r1742, %r1745;
	not.b32 	%r1747, %r1644;
	and.b32  	%r1748, %r1648, %r1747;
	xor.b32  	%r1749, %r1748, %r1738;
	and.b32  	%r1750, %r1746, %r1648;
	xor.b32  	%r1751, %r1644, %r1750;
	xor.b32  	%r1752, %r1748, %r1652;
	and.b32  	%r1753, %r1746, %r1752;
	xor.b32  	%r1754, %r1648, %r1753;
	or.b32  	%r1755, %r1749, %r1751;
	xor.b32  	%r1756, %r1746, %r1755;
	and.b32  	%r1757, %r1754, %r1751;
	xor.b32  	%r1758, %r1749, %r1757;
	and.b32  	%r1759, %r1756, %r1744;
	xor.b32  	%r1760, %r1751, %r1759;
	xor.b32  	%r1761, %r1754, %r1744;
	xor.b32  	%r1762, %r1734, %r1761;
	xor.b32  	%r1763, %r1762, %r1732;
	xor.b32  	%r1764, %r1760, %r1737;
	xor.b32  	%r1765, %r1756, %r1736;
	xor.b32  	%r1766, %r1758, %r1732;
	xor.b32  	%r1767, %r1736, %r1763;
	xor.b32  	%r1768, %r1734, %r1765;
	xor.b32  	%r1769, %r1766, %r1765;
	xor.b32  	%r1770, %r1769, %r1737;
	not.b32 	%r1771, %r1577;
	not.b32 	%r1772, %r1579;
	ld.const.u32 	%r1773, [%rd41+56];
	and.b32  	%r1774, %r1773, %r1772;
	xor.b32  	%r1775, %r1573, %r1774;
	xor.b32  	%r1776, %r1775, %r1541;
	and.b32  	%r1777, %r1576, %r1776;
	xor.b32  	%r1778, %r1777, %r1773;
	and.b32  	%r1779, %r1579, %r1771;
	xor.b32  	%r1780, %r1776, %r1779;
	not.b32 	%r1781, %r1576;
	and.b32  	%r1782, %r1579, %r1781;
	xor.b32  	%r1783, %r1782, %r1771;
	and.b32  	%r1784, %r1780, %r1579;
	xor.b32  	%r1785, %r1576, %r1784;
	xor.b32  	%r1786, %r1782, %r1577;
	and.b32  	%r1787, %r1780, %r1786;
	xor.b32  	%r1788, %r1579, %r1787;
	or.b32  	%r1789, %r1783, %r1785;
	xor.b32  	%r1790, %r1780, %r1789;
	and.b32  	%r1791, %r1788, %r1785;
	xor.b32  	%r1792, %r1783, %r1791;
	and.b32  	%r1793, %r1790, %r1778;
	xor.b32  	%r1794, %r1785, %r1793;
	xor.b32  	%r1795, %r1788, %r1778;
	not.b32 	%r1796, %r1653;
	not.b32 	%r1797, %r1649;
	ld.const.u32 	%r1798, [%rd41+72];
	and.b32  	%r1799, %r1798, %r1797;
	xor.b32  	%r1800, %r1641, %r1799;
	and.b32  	%r1801, %r1645, %r1800;
	xor.b32  	%r1802, %r1801, %r1798;
	and.b32  	%r1803, %r1649, %r1796;
	xor.b32  	%r1804, %r1800, %r1803;
	not.b32 	%r1805, %r1645;
	and.b32  	%r1806, %r1649, %r1805;
	xor.b32  	%r1807, %r1806, %r1796;
	and.b32  	%r1808, %r1804, %r1649;
	xor.b32  	%r1809, %r1645, %r1808;
	xor.b32  	%r1810, %r1806, %r1653;
	and.b32  	%r1811, %r1804, %r1810;
	xor.b32  	%r1812, %r1649, %r1811;
	or.b32  	%r1813, %r1807, %r1809;
	xor.b32  	%r1814, %r1804, %r1813;
	and.b32  	%r1815, %r1812, %r1809;
	xor.b32  	%r1816, %r1807, %r1815;
	and.b32  	%r1817, %r1814, %r1802;
	xor.b32  	%r1818, %r1809, %r1817;
	xor.b32  	%r1819, %r1812, %r1802;
	xor.b32  	%r1820, %r1792, %r1819;
	xor.b32  	%r1821, %r1820, %r1790;
	xor.b32  	%r1822, %r1818, %r1795;
	xor.b32  	%r1823, %r1814, %r1794;
	xor.b32  	%r1824, %r1816, %r1790;
	xor.b32  	%r1825, %r1794, %r1821;
	xor.b32  	%r1826, %r1792, %r1823;
	xor.b32  	%r1827, %r1824, %r1823;
	xor.b32  	%r1828, %r1827, %r1795;
	not.b32 	%r1829, %r1635;
	not.b32 	%r1830, %r1637;
	ld.const.u32 	%r1831, [%rd41+60];
	and.b32  	%r1832, %r1831, %r1830;
	xor.b32  	%r1833, %r1631, %r1832;
	xor.b32  	%r1834, %r1833, %r1599;
	and.b32  	%r1835, %r1634, %r1834;
	xor.b32  	%r1836, %r1835, %r1831;
	and.b32  	%r1837, %r1637, %r1829;
	xor.b32  	%r1838, %r1834, %r1837;
	not.b32 	%r1839, %r1634;
	and.b32  	%r1840, %r1637, %r1839;
	xor.b32  	%r1841, %r1840, %r1829;
	and.b32  	%r1842, %r1838, %r1637;
	xor.b32  	%r1843, %r1634, %r1842;
	xor.b32  	%r1844, %r1840, %r1635;
	and.b32  	%r1845, %r1838, %r1844;
	xor.b32  	%r1846, %r1637, %r1845;
	or.b32  	%r1847, %r1841, %r1843;
	xor.b32  	%r1848, %r1838, %r1847;
	and.b32  	%r1849, %r1846, %r1843;
	xor.b32  	%r1850, %r1841, %r1849;
	and.b32  	%r1851, %r1848, %r1836;
	xor.b32  	%r1852, %r1843, %r1851;
	xor.b32  	%r1853, %r1846, %r1836;
	not.b32 	%r1854, %r1654;
	not.b32 	%r1855, %r1650;
	ld.const.u32 	%r1856, [%rd41+76];
	and.b32  	%r1857, %r1856, %r1855;
	xor.b32  	%r1858, %r1642, %r1857;
	and.b32  	%r1859, %r1646, %r1858;
	xor.b32  	%r1860, %r1859, %r1856;
	and.b32  	%r1861, %r1650, %r1854;
	xor.b32  	%r1862, %r1858, %r1861;
	not.b32 	%r1863, %r1646;
	and.b32  	%r1864, %r1650, %r1863;
	xor.b32  	%r1865, %r1864, %r1854;
	and.b32  	%r1866, %r1862, %r1650;
	xor.b32  	%r1867, %r1646, %r1866;
	xor.b32  	%r1868, %r1864, %r1654;
	and.b32  	%r1869, %r1862, %r1868;
	xor.b32  	%r1870, %r1650, %r1869;
	or.b32  	%r1871, %r1865, %r1867;
	xor.b32  	%r1872, %r1862, %r1871;
	and.b32  	%r1873, %r1870, %r1867;
	xor.b32  	%r1874, %r1865, %r1873;
	and.b32  	%r1875, %r1872, %r1860;
	xor.b32  	%r1876, %r1867, %r1875;
	xor.b32  	%r1877, %r1870, %r1860;
	xor.b32  	%r1878, %r1850, %r1877;
	xor.b32  	%r1879, %r1878, %r1848;
	xor.b32  	%r1880, %r1876, %r1853;
	xor.b32  	%r1881, %r1872, %r1852;
	xor.b32  	%r1882, %r1874, %r1848;
	xor.b32  	%r1883, %r1852, %r1879;
	xor.b32  	%r1884, %r1850, %r1881;
	xor.b32  	%r1885, %r1882, %r1881;
	xor.b32  	%r1886, %r1885, %r1853;
	not.b32 	%r1887, %r1710;
	not.b32 	%r1888, %r1712;
	ld.const.u32 	%r1889, [%rd41+80];
	and.b32  	%r1890, %r1889, %r1888;
	xor.b32  	%r1891, %r1706, %r1890;
	xor.b32  	%r1892, %r1891, %r1674;
	and.b32  	%r1893, %r1709, %r1892;
	xor.b32  	%r1894, %r1893, %r1889;
	and.b32  	%r1895, %r1712, %r1887;
	xor.b32  	%r1896, %r1892, %r1895;
	not.b32 	%r1897, %r1709;
	and.b32  	%r1898, %r1712, %r1897;
	xor.b32  	%r1899, %r1898, %r1887;
	and.b32  	%r1900, %r1896, %r1712;
	xor.b32  	%r1901, %r1709, %r1900;
	xor.b32  	%r1902, %r1898, %r1710;
	and.b32  	%r1903, %r1896, %r1902;
	xor.b32  	%r1904, %r1712, %r1903;
	or.b32  	%r1905, %r1899, %r1901;
	xor.b32  	%r1906, %r1896, %r1905;
	and.b32  	%r1907, %r1904, %r1901;
	xor.b32  	%r1908, %r1899, %r1907;
	and.b32  	%r1909, %r1906, %r1894;
	xor.b32  	%r1910, %r1901, %r1909;
	xor.b32  	%r1911, %r1904, %r1894;
	not.b32 	%r1912, %r1766;
	not.b32 	%r1913, %r1763;
	ld.const.u32 	%r1914, [%rd41+96];
	and.b32  	%r1915, %r1914, %r1913;
	xor.b32  	%r1916, %r1765, %r1915;
	and.b32  	%r1917, %r1764, %r1916;
	xor.b32  	%r1918, %r1917, %r1914;
	and.b32  	%r1919, %r1763, %r1912;
	xor.b32  	%r1920, %r1916, %r1919;
	not.b32 	%r1921, %r1764;
	and.b32  	%r1922, %r1763, %r1921;
	xor.b32  	%r1923, %r1922, %r1912;
	and.b32  	%r1924, %r1920, %r1763;
	xor.b32  	%r1925, %r1764, %r1924;
	xor.b32  	%r1926, %r1922, %r1766;
	and.b32  	%r1927, %r1920, %r1926;
	xor.b32  	%r1928, %r1763, %r1927;
	or.b32  	%r1929, %r1923, %r1925;
	xor.b32  	%r1930, %r1920, %r1929;
	and.b32  	%r1931, %r1928, %r1925;
	xor.b32  	%r1932, %r1923, %r1931;
	and.b32  	%r1933, %r1930, %r1918;
	xor.b32  	%r1934, %r1925, %r1933;
	xor.b32  	%r1935, %r1928, %r1918;
	xor.b32  	%r1936, %r1908, %r1935;
	xor.b32  	%r3971, %r1936, %r1906;
	xor.b32  	%r4012, %r1934, %r1911;
	xor.b32  	%r4020, %r1930, %r1910;
	xor.b32  	%r3963, %r1932, %r1906;
	xor.b32  	%r4018, %r1910, %r3971;
	xor.b32  	%r3969, %r1908, %r4020;
	xor.b32  	%r3993, %r1906, %r4012;
	xor.b32  	%r1937, %r3963, %r4020;
	xor.b32  	%r3977, %r1937, %r1911;
	not.b32 	%r1938, %r1768;
	not.b32 	%r1939, %r1770;
	ld.const.u32 	%r1940, [%rd41+84];
	and.b32  	%r1941, %r1940, %r1939;
	xor.b32  	%r1942, %r1764, %r1941;
	xor.b32  	%r1943, %r1942, %r1732;
	and.b32  	%r1944, %r1767, %r1943;
	xor.b32  	%r1945, %r1944, %r1940;
	and.b32  	%r1946, %r1770, %r1938;
	xor.b32  	%r1947, %r1943, %r1946;
	not.b32 	%r1948, %r1767;
	and.b32  	%r1949, %r1770, %r1948;
	xor.b32  	%r1950, %r1949, %r1938;
	and.b32  	%r1951, %r1947, %r1770;
	xor.b32  	%r1952, %r1767, %r1951;
	xor.b32  	%r1953, %r1949, %r1768;
	and.b32  	%r1954, %r1947, %r1953;
	xor.b32  	%r1955, %r1770, %r1954;
	or.b32  	%r1956, %r1950, %r1952;
	xor.b32  	%r1957, %r1947, %r1956;
	and.b32  	%r1958, %r1955, %r1952;
	xor.b32  	%r1959, %r1950, %r1958;
	and.b32  	%r1960, %r1957, %r1945;
	xor.b32  	%r1961, %r1952, %r1960;
	xor.b32  	%r1962, %r1955, %r1945;
	not.b32 	%r1963, %r1708;
	not.b32 	%r1964, %r1705;
	ld.const.u32 	%r1965, [%rd41+100];
	and.b32  	%r1966, %r1965, %r1964;
	xor.b32  	%r1967, %r1707, %r1966;
	and.b32  	%r1968, %r1706, %r1967;
	xor.b32  	%r1969, %r1968, %r1965;
	and.b32  	%r1970, %r1705, %r1963;
	xor.b32  	%r1971, %r1967, %r1970;
	not.b32 	%r1972, %r1706;
	and.b32  	%r1973, %r1705, %r1972;
	xor.b32  	%r1974, %r1973, %r1963;
	and.b32  	%r1975, %r1971, %r1705;
	xor.b32  	%r1976, %r1706, %r1975;
	xor.b32  	%r1977, %r1973, %r1708;
	and.b32  	%r1978, %r1971, %r1977;
	xor.b32  	%r1979, %r1705, %r1978;
	or.b32  	%r1980, %r1974, %r1976;
	xor.b32  	%r1981, %r1971, %r1980;
	and.b32  	%r1982, %r1979, %r1976;
	xor.b32  	%r1983, %r1974, %r1982;
	and.b32  	%r1984, %r1981, %r1969;
	xor.b32  	%r1985, %r1976, %r1984;
	xor.b32  	%r1986, %r1979, %r1969;
	xor.b32  	%r1987, %r1959, %r1986;
	xor.b32  	%r3970, %r1987, %r1957;
	xor.b32  	%r3978, %r1985, %r1962;
	xor.b32  	%r4019, %r1981, %r1961;
	xor.b32  	%r3962, %r1983, %r1957;
	xor.b32  	%r4017, %r1961, %r3970;
	xor.b32  	%r3968, %r1959, %r4019;
	xor.b32  	%r4025, %r1957, %r3978;
	xor.b32  	%r1988, %r3962, %r4019;
	xor.b32  	%r3976, %r1988, %r1962;
	not.b32 	%r1989, %r1826;
	not.b32 	%r1990, %r1828;
	ld.const.u32 	%r1991, [%rd41+88];
	and.b32  	%r1992, %r1991, %r1990;
	xor.b32  	%r1993, %r1822, %r1992;
	xor.b32  	%r1994, %r1993, %r1790;
	and.b32  	%r1995, %r1825, %r1994;
	xor.b32  	%r1996, %r1995, %r1991;
	and.b32  	%r1997, %r1828, %r1989;
	xor.b32  	%r1998, %r1994, %r1997;
	not.b32 	%r1999, %r1825;
	and.b32  	%r2000, %r1828, %r1999;
	xor.b32  	%r2001, %r2000, %r1989;
	and.b32  	%r2002, %r1998, %r1828;
	xor.b32  	%r2003, %r1825, %r2002;
	xor.b32  	%r2004, %r2000, %r1826;
	and.b32  	%r2005, %r1998, %r2004;
	xor.b32  	%r2006, %r1828, %r2005;
	or.b32  	%r2007, %r2001, %r2003;
	xor.b32  	%r2008, %r1998, %r2007;
	and.b32  	%r2009, %r2006, %r2003;
	xor.b32  	%r2010, %r2001, %r2009;
	and.b32  	%r2011, %r2008, %r1996;
	xor.b32  	%r2012, %r2003, %r2011;
	xor.b32  	%r2013, %r2006, %r1996;
	not.b32 	%r2014, %r1882;
	not.b32 	%r2015, %r1879;
	ld.const.u32 	%r2016, [%rd41+104];
	and.b32  	%r2017, %r2016, %r2015;
	xor.b32  	%r2018, %r1881, %r2017;
	and.b32  	%r2019, %r1880, %r2018;
	xor.b32  	%r2020, %r2019, %r2016;
	and.b32  	%r2021, %r1879, %r2014;
	xor.b32  	%r2022, %r2018, %r2021;
	not.b32 	%r2023, %r1880;
	and.b32  	%r2024, %r1879, %r2023;
	xor.b32  	%r2025, %r2024, %r2014;
	and.b32  	%r2026, %r2022, %r1879;
	xor.b32  	%r2027, %r1880, %r2026;
	xor.b32  	%r2028, %r2024, %r1882;
	and.b32  	%r2029, %r2022, %r2028;
	xor.b32  	%r2030, %r1879, %r2029;
	or.b32  	%r2031, %r2025, %r2027;
	xor.b32  	%r2032, %r2022, %r2031;
	and.b32  	%r2033, %r2030, %r2027;
	xor.b32  	%r2034, %r2025, %r2033;
	and.b32  	%r2035, %r2032, %r2020;
	xor.b32  	%r2036, %r2027, %r2035;
	xor.b32  	%r2037, %r2030, %r2020;
	xor.b32  	%r2038, %r2010, %r2037;
	xor.b32  	%r3973, %r2038, %r2008;
	xor.b32  	%r4014, %r2036, %r2013;
	xor.b32  	%r4022, %r2032, %r2012;
	xor.b32  	%r3965, %r2034, %r2008;
	xor.b32  	%r4016, %r2012, %r3973;
	xor.b32  	%r3967, %r2010, %r4022;
	xor.b32  	%r4024, %r2008, %r4014;
	xor.b32  	%r2039, %r3965, %r4022;
	xor.b32  	%r3975, %r2039, %r2013;
	not.b32 	%r2040, %r1884;
	not.b32 	%r2041, %r1886;
	ld.const.u32 	%r2042, [%rd41+92];
	and.b32  	%r2043, %r2042, %r2041;
	xor.b32  	%r2044, %r1880, %r2043;
	xor.b32  	%r2045, %r2044, %r1848;
	and.b32  	%r2046, %r1883, %r2045;
	xor.b32  	%r2047, %r2046, %r2042;
	and.b32  	%r2048, %r1886, %r2040;
	xor.b32  	%r2049, %r2045, %r2048;
	not.b32 	%r2050, %r1883;
	and.b32  	%r2051, %r1886, %r2050;
	xor.b32  	%r2052, %r2051, %r2040;
	and.b32  	%r2053, %r2049, %r1886;
	xor.b32  	%r2054, %r1883, %r2053;
	xor.b32  	%r2055, %r2051, %r1884;
	and.b32  	%r2056, %r2049, %r2055;
	xor.b32  	%r2057, %r1886, %r2056;
	or.b32  	%r2058, %r2052, %r2054;
	xor.b32  	%r2059, %r2049, %r2058;
	and.b32  	%r2060, %r2057, %r2054;
	xor.b32  	%r2061, %r2052, %r2060;
	and.b32  	%r2062, %r2059, %r2047;
	xor.b32  	%r2063, %r2054, %r2062;
	xor.b32  	%r2064, %r2057, %r2047;
	not.b32 	%r2065, %r1824;
	not.b32 	%r2066, %r1821;
	ld.const.u32 	%r2067, [%rd41+108];
	and.b32  	%r2068, %r2067, %r2066;
	xor.b32  	%r2069, %r1823, %r2068;
	and.b32  	%r2070, %r1822, %r2069;
	xor.b32  	%r2071, %r2070, %r2067;
	and.b32  	%r2072, %r1821, %r2065;
	xor.b32  	%r2073, %r2069, %r2072;
	not.b32 	%r2074, %r1822;
	and.b32  	%r2075, %r1821, %r2074;
	xor.b32  	%r2076, %r2075, %r2065;
	and.b32  	%r2077, %r2073, %r1821;
	xor.b32  	%r2078, %r1822, %r2077;
	xor.b32  	%r2079, %r2075, %r1824;
	and.b32  	%r2080, %r2073, %r2079;
	xor.b32  	%r2081, %r1821, %r2080;
	or.b32  	%r2082, %r2076, %r2078;
	xor.b32  	%r2083, %r2073, %r2082;
	and.b32  	%r2084, %r2081, %r2078;
	xor.b32  	%r2085, %r2076, %r2084;
	and.b32  	%r2086, %r2083, %r2071;
	xor.b32  	%r2087, %r2078, %r2086;
	xor.b32  	%r2088, %r2081, %r2071;
	xor.b32  	%r2089, %r2061, %r2088;
	xor.b32  	%r3972, %r2089, %r2059;
	xor.b32  	%r4013, %r2087, %r2064;
	xor.b32  	%r4021, %r2083, %r2063;
	xor.b32  	%r3964, %r2085, %r2059;
	xor.b32  	%r4015, %r2063, %r3972;
	xor.b32  	%r3966, %r2061, %r4021;
	xor.b32  	%r4023, %r2059, %r4013;
	xor.b32  	%r2090, %r3964, %r4021;
	xor.b32  	%r3974, %r2090, %r2064;
	add.s32 	%r114, %r3994, 7;
	add.s64 	%rd41, %rd41, 224;
	setp.lt.u32 	%p2, %r3994, 35;
	mov.u32 	%r3994, %r114;
	@%p2 bra 	$L__BB1_2;
	xor.b32  	%r4010, %r3977, %r17;
	xor.b32  	%r4009, %r3976, %r18;
	xor.b32  	%r4008, %r3975, %r19;
	xor.b32  	%r4007, %r3974, %r20;
	xor.b32  	%r4006, %r3973, %r21;
	xor.b32  	%r4005, %r3972, %r22;
	xor.b32  	%r4004, %r3971, %r23;
	xor.b32  	%r4003, %r3970, %r24;
	xor.b32  	%r4002, %r3969, %r25;
	xor.b32  	%r4001, %r3968, %r26;
	xor.b32  	%r4000, %r3967, %r27;
	xor.b32  	%r3999, %r3966, %r28;
	xor.b32  	%r3998, %r3965, %r29;
	xor.b32  	%r3997, %r3964, %r30;
	xor.b32  	%r3996, %r3963, %r31;
	xor.b32  	%r3995, %r3962, %r32;
	xor.b32  	%r4026, %r3993, 128;
	mov.u64 	%rd28, c_E8_bitslice_roundconstant;
	add.s64 	%rd42, %rd28, 112;
	xor.b32  	%r4011, %r3978, 131072;
	mov.b32 	%r4027, 0;
$L__BB1_4:
	not.b32 	%r2092, %r4002;
	not.b32 	%r2093, %r4010;
	ld.const.u32 	%r2094, [%rd42+-112];
	and.b32  	%r2095, %r2094, %r2093;
	xor.b32  	%r2096, %r4026, %r2095;
	and.b32  	%r2097, %r4018, %r2096;
	xor.b32  	%r2098, %r2097, %r2094;
	and.b32  	%r2099, %r4010, %r2092;
	xor.b32  	%r2100, %r2096, %r2099;
	not.b32 	%r2101, %r4018;
	and.b32  	%r2102, %r4010, %r2101;
	xor.b32  	%r2103, %r2102, %r2092;
	and.b32  	%r2104, %r2100, %r4010;
	xor.b32  	%r2105, %r4018, %r2104;
	xor.b32  	%r2106, %r2102, %r4002;
	and.b32  	%r2107, %r2100, %r2106;
	xor.b32  	%r2108, %r4010, %r2107;
	or.b32  	%r2109, %r2103, %r2105;
	xor.b32  	%r2110, %r2100, %r2109;
	and.b32  	%r2111, %r2108, %r2105;
	xor.b32  	%r2112, %r2103, %r2111;
	and.b32  	%r2113, %r2110, %r2098;
	xor.b32  	%r2114, %r2105, %r2113;
	xor.b32  	%r2115, %r2108, %r2098;
	not.b32 	%r2116, %r3998;
	not.b32 	%r2117, %r4006;
	ld.const.u32 	%r2118, [%rd42+-96];
	and.b32  	%r2119, %r2118, %r2117;
	xor.b32  	%r2120, %r4022, %r2119;
	and.b32  	%r2121, %r4014, %r2120;
	xor.b32  	%r2122, %r2121, %r2118;
	and.b32  	%r2123, %r4006, %r2116;
	xor.b32  	%r2124, %r2120, %r2123;
	not.b32 	%r2125, %r4014;
	and.b32  	%r2126, %r4006, %r2125;
	xor.b32  	%r2127, %r2126, %r2116;
	and.b32  	%r2128, %r2124, %r4006;
	xor.b32  	%r2129, %r4014, %r2128;
	xor.b32  	%r2130, %r2126, %r3998;
	and.b32  	%r2131, %r2124, %r2130;
	xor.b32  	%r2132, %r4006, %r2131;
	or.b32  	%r2133, %r2127, %r2129;
	xor.b32  	%r2134, %r2124, %r2133;
	and.b32  	%r2135, %r2132, %r2129;
	xor.b32  	%r2136, %r2127, %r2135;
	and.b32  	%r2137, %r2134, %r2122;
	xor.b32  	%r2138, %r2129, %r2137;
	xor.b32  	%r2139, %r2132, %r2122;
	xor.b32  	%r2140, %r2112, %r2139;
	xor.b32  	%r2141, %r2140, %r2110;
	xor.b32  	%r2142, %r2138, %r2115;
	xor.b32  	%r2143, %r2134, %r2114;
	xor.b32  	%r2144, %r2136, %r2110;
	xor.b32  	%r2145, %r2114, %r2141;
	xor.b32  	%r2146, %r2112, %r2143;
	xor.b32  	%r2147, %r2144, %r2143;
	xor.b32  	%r2148, %r2147, %r2115;
	not.b32 	%r2149, %r4001;
	not.b32 	%r2150, %r4009;
	ld.const.u32 	%r2151, [%rd42+-108];
	and.b32  	%r2152, %r2151, %r2150;
	xor.b32  	%r2153, %r4025, %r2152;
	and.b32  	%r2154, %r4017, %r2153;
	xor.b32  	%r2155, %r2154, %r2151;
	and.b32  	%r2156, %r4009, %r2149;
	xor.b32  	%r2157, %r2153, %r2156;
	not.b32 	%r2158, %r4017;
	and.b32  	%r2159, %r4009, %r2158;
	xor.b32  	%r2160, %r2159, %r2149;
	and.b32  	%r2161, %r2157, %r4009;
	xor.b32  	%r2162, %r4017, %r2161;
	xor.b32  	%r2163, %r2159, %r4001;
	and.b32  	%r2164, %r2157, %r2163;
	xor.b32  	%r2165, %r4009, %r2164;
	or.b32  	%r2166, %r2160, %r2162;
	xor.b32  	%r2167, %r2157, %r2166;
	and.b32  	%r2168, %r2165, %r2162;
	xor.b32  	%r2169, %r2160, %r2168;
	and.b32  	%r2170, %r2167, %r2155;
	xor.b32  	%r2171, %r2162, %r2170;
	xor.b32  	%r2172, %r2165, %r2155;
	not.b32 	%r2173, %r3997;
	not.b32 	%r2174, %r4005;
	ld.const.u32 	%r2175, [%rd42+-92];
	and.b32  	%r2176, %r2175, %r2174;
	xor.b32  	%r2177, %r4021, %r2176;
	and.b32  	%r2178, %r4013, %r2177;
	xor.b32  	%r2179, %r2178, %r2175;
	and.b32  	%r2180, %r4005, %r2173;
	xor.b32  	%r2181, %r2177, %r2180;
	not.b32 	%r2182, %r4013;
	and.b32  	%r2183, %r4005, %r2182;
	xor.b32  	%r2184, %r2183, %r2173;
	and.b32  	%r2185, %r2181, %r4005;
	xor.b32  	%r2186, %r4013, %r2185;
	xor.b32  	%r2187, %r2183, %r3997;
	and.b32  	%r2188, %r2181, %r2187;
	xor.b32  	%r2189, %r4005, %r2188;
	or.b32  	%r2190, %r2184, %r2186;
	xor.b32  	%r2191, %r2181, %r2190;
	and.b32  	%r2192, %r2189, %r2186;
	xor.b32  	%r2193, %r2184, %r2192;
	and.b32  	%r2194, %r2191, %r2179;
	xor.b32  	%r2195, %r2186, %r2194;
	xor.b32  	%r2196, %r2189, %r2179;
	xor.b32  	%r2197, %r2169, %r2196;
	xor.b32  	%r2198, %r2197, %r2167;
	xor.b32  	%r2199, %r2195, %r2172;
	xor.b32  	%r2200, %r2191, %r2171;
	xor.b32  	%r2201, %r2193, %r2167;
	xor.b32  	%r2202, %r2171, %r2198;
	xor.b32  	%r2203, %r2169, %r2200;
	xor.b32  	%r2204, %r2201, %r2200;
	xor.b32  	%r2205, %r2204, %r2172;
	not.b32 	%r2206, %r4000;
	not.b32 	%r2207, %r4008;
	ld.const.u32 	%r2208, [%rd42+-104];
	and.b32  	%r2209, %r2208, %r2207;
	xor.b32  	%r2210, %r4024, %r2209;
	and.b32  	%r2211, %r4016, %r2210;
	xor.b32  	%r2212, %r2211, %r2208;
	and.b32  	%r2213, %r4008, %r2206;
	xor.b32  	%r2214, %r2210, %r2213;
	not.b32 	%r2215, %r4016;
	and.b32  	%r2216, %r4008, %r2215;
	xor.b32  	%r2217, %r2216, %r2206;
	and.b32  	%r2218, %r2214, %r4008;
	xor.b32  	%r2219, %r4016, %r2218;
	xor.b32  	%r2220, %r2216, %r4000;
	and.b32  	%r2221, %r2214, %r2220;
	xor.b32  	%r2222, %r4008, %r2221;
	or.b32  	%r2223, %r2217, %r2219;
	xor.b32  	%r2224, %r2214, %r2223;
	and.b32  	%r2225, %r2222, %r2219;
	xor.b32  	%r2226, %r2217, %r2225;
	and.b32  	%r2227, %r2224, %r2212;
	xor.b32  	%r2228, %r2219, %r2227;
	xor.b32  	%r2229, %r2222, %r2212;
	not.b32 	%r2230, %r3996;
	not.b32 	%r2231, %r4004;
	ld.const.u32 	%r2232, [%rd42+-88];
	and.b32  	%r2233, %r2232, %r2231;
	xor.b32  	%r2234, %r4020, %r2233;
	and.b32  	%r2235, %r4012, %r2234;
	xor.b32  	%r2236, %r2235, %r2232;
	and.b32  	%r2237, %r4004, %r2230;
	xor.b32  	%r2238, %r2234, %r2237;
	not.b32 	%r2239, %r4012;
	and.b32  	%r2240, %r4004, %r2239;
	xor.b32  	%r2241, %r2240, %r2230;
	and.b32  	%r2242, %r2238, %r4004;
	xor.b32  	%r2243, %r4012, %r2242;
	xor.b32  	%r2244, %r2240, %r3996;
	and.b32  	%r2245, %r2238, %r2244;
	xor.b32  	%r2246, %r4004, %r2245;
	or.b32  	%r2247, %r2241, %r2243;
	xor.b32  	%r2248, %r2238, %r2247;
	and.b32  	%r2249, %r2246, %r2243;
	xor.b32  	%r2250, %r2241, %r2249;
	and.b32  	%r2251, %r2248, %r2236;
	xor.b32  	%r2252, %r2243, %r2251;
	xor.b32  	%r2253, %r2246, %r2236;
	xor.b32  	%r2254, %r2226, %r2253;
	xor.b32  	%r2255, %r2254, %r2224;
	xor.b32  	%r2256, %r2252, %r2229;
	xor.b32  	%r2257, %r2248, %r2228;
	xor.b32  	%r2258, %r2250, %r2224;
	xor.b32  	%r2259, %r2228, %r2255;
	xor.b32  	%r2260, %r2226, %r2257;
	xor.b32  	%r2261, %r2258, %r2257;
	xor.b32  	%r2262, %r2261, %r2229;
	not.b32 	%r2263, %r3999;
	not.b32 	%r2264, %r4007;
	ld.const.u32 	%r2265, [%rd42+-100];
	and.b32  	%r2266, %r2265, %r2264;
	xor.b32  	%r2267, %r4023, %r2266;
	and.b32  	%r2268, %r4015, %r2267;
	xor.b32  	%r2269, %r2268, %r2265;
	and.b32  	%r2270, %r4007, %r2263;
	xor.b32  	%r2271, %r2267, %r2270;
	not.b32 	%r2272, %r4015;
	and.b32  	%r2273, %r4007, %r2272;
	xor.b32  	%r2274, %r2273, %r2263;
	and.b32  	%r2275, %r2271, %r4007;
	xor.b32  	%r2276, %r4015, %r2275;
	xor.b32  	%r2277, %r2273, %r3999;
	and.b32  	%r2278, %r2271, %r2277;
	xor.b32  	%r2279, %r4007, %r2278;
	or.b32  	%r2280, %r2274, %r2276;
	xor.b32  	%r2281, %r2271, %r2280;
	and.b32  	%r2282, %r2279, %r2276;
	xor.b32  	%r2283, %r2274, %r2282;
	and.b32  	%r2284, %r2281, %r2269;
	xor.b32  	%r2285, %r2276, %r2284;
	xor.b32  	%r2286, %r2279, %r2269;
	not.b32 	%r2287, %r3995;
	not.b32 	%r2288, %r4003;
	ld.const.u32 	%r2289, [%rd42+-84];
	and.b32  	%r2290, %r2289, %r2288;
	xor.b32  	%r2291, %r4019, %r2290;
	and.b32  	%r2292, %r4011, %r2291;
	xor.b32  	%r2293, %r2292, %r2289;
	and.b32  	%r2294, %r4003, %r2287;
	xor.b32  	%r2295, %r2291, %r2294;
	not.b32 	%r2296, %r4011;
	and.b32  	%r2297, %r4003, %r2296;
	xor.b32  	%r2298, %r2297, %r2287;
	and.b32  	%r2299, %r2295, %r4003;
	xor.b32  	%r2300, %r4011, %r2299;
	xor.b32  	%r2301, %r2297, %r3995;
	and.b32  	%r2302, %r2295, %r2301;
	xor.b32  	%r2303, %r4003, %r2302;
	or.b32  	%r2304, %r2298, %r2300;
	xor.b32  	%r2305, %r2295, %r2304;
	and.b32  	%r2306, %r2303, %r2300;
	xor.b32  	%r2307, %r2298, %r2306;
	and.b32  	%r2308, %r2305, %r2293;
	xor.b32  	%r2309, %r2300, %r2308;
	xor.b32  	%r2310, %r2303, %r2293;
	xor.b32  	%r2311, %r2283, %r2310;
	xor.b32  	%r2312, %r2311, %r2281;
	xor.b32  	%r2313, %r2309, %r2286;
	xor.b32  	%r2314, %r2305, %r2285;
	xor.b32  	%r2315, %r2307, %r2281;
	xor.b32  	%r2316, %r2285, %r2312;
	xor.b32  	%r2317, %r2283, %r2314;
	xor.b32  	%r2318, %r2315, %r2314;
	xor.b32  	%r2319, %r2318, %r2286;
	shl.b32 	%r2320, %r2143, 1;
	and.b32  	%r2321, %r2320, -1431655766;
	shr.u32 	%r2322, %r2143, 1;
	and.b32  	%r2323, %r2322, 1431655765;
	or.b32  	%r2324, %r2321, %r2323;
	shl.b32 	%r2325, %r2200, 1;
	and.b32  	%r2326, %r2325, -1431655766;
	shr.u32 	%r2327, %r2200, 1;
	and.b32  	%r2328, %r2327, 1431655765;
	or.b32  	%r2329, %r2326, %r2328;
	shl.b32 	%r2330, %r2257, 1;
	and.b32  	%r2331, %r2330, -1431655766;
	shr.u32 	%r2332, %r2257, 1;
	and.b32  	%r2333, %r2332, 1431655765;
	or.b32  	%r2334, %r2331, %r2333;
	shl.b32 	%r2335, %r2314, 1;
	and.b32  	%r2336, %r2335, -1431655766;
	shr.u32 	%r2337, %r2314, 1;
	and.b32  	%r2338, %r2337, 1431655765;
	or.b32  	%r2339, %r2336, %r2338;
	shl.b32 	%r2340, %r2142, 1;
	and.b32  	%r2341, %r2340, -1431655766;
	shr.u32 	%r2342, %r2142, 1;
	and.b32  	%r2343, %r2342, 1431655765;
	or.b32  	%r2344, %r2341, %r2343;
	shl.b32 	%r2345, %r2199, 1;
	and.b32  	%r2346, %r2345, -1431655766;
	shr.u32 	%r2347, %r2199, 1;
	and.b32  	%r2348, %r2347, 1431655765;
	or.b32  	%r2349, %r2346, %r2348;
	shl.b32 	%r2350, %r2256, 1;
	and.b32  	%r2351, %r2350, -1431655766;
	shr.u32 	%r2352, %r2256, 1;
	and.b32  	%r2353, %r2352, 1431655765;
	or.b32  	%r2354, %r2351, %r2353;
	shl.b32 	%r2355, %r2313, 1;
	and.b32  	%r2356, %r2355, -1431655766;
	shr.u32 	%r2357, %r2313, 1;
	and.b32  	%r2358, %r2357, 1431655765;
	or.b32  	%r2359, %r2356, %r2358;
	shl.b32 	%r2360, %r2141, 1;
	and.b32  	%r2361, %r2360, -1431655766;
	shr.u32 	%r2362, %r2141, 1;
	and.b32  	%r2363, %r2362, 1431655765;
	or.b32  	%r2364, %r2361, %r2363;
	shl.b32 	%r2365, %r2198, 1;
	and.b32  	%r2366, %r2365, -1431655766;
	shr.u32 	%r2367, %r2198, 1;
	and.b32  	%r2368, %r2367, 1431655765;
	or.b32  	%r2369, %r2366, %r2368;
	shl.b32 	%r2370, %r2255, 1;
	and.b32  	%r2371, %r2370, -1431655766;
	shr.u32 	%r2372, %r2255, 1;
	and.b32  	%r2373, %r2372, 1431655765;
	or.b32  	%r2374, %r2371, %r2373;
	shl.b32 	%r2375, %r2312, 1;
	and.b32  	%r2376, %r2375, -1431655766;
	shr.u32 	%r2377, %r2312, 1;
	and.b32  	%r2378, %r2377, 1431655765;
	or.b32  	%r2379, %r2376, %r2378;
	shl.b32 	%r2380, %r2144, 1;
	and.b32  	%r2381, %r2380, -1431655766;
	shr.u32 	%r2382, %r2144, 1;
	and.b32  	%r2383, %r2382, 1431655765;
	or.b32  	%r2384, %r2381, %r2383;
	shl.b32 	%r2385, %r2201, 1;
	and.b32  	%r2386, %r2385, -1431655766;
	shr.u32 	%r2387, %r2201, 1;
	and.b32  	%r2388, %r2387, 1431655765;
	or.b32  	%r2389, %r2386, %r2388;
	shl.b32 	%r2390, %r2258, 1;
	and.b32  	%r2391, %r2390, -1431655766;
	shr.u32 	%r2392, %r2258, 1;
	and.b32  	%r2393, %r2392, 1431655765;
	or.b32  	%r2394, %r2391, %r2393;
	shl.b32 	%r2395, %r2315, 1;
	and.b32  	%r2396, %r2395, -1431655766;
	shr.u32 	%r2397, %r2315, 1;
	and.b32  	%r2398, %r2397, 1431655765;
	or.b32  	%r2399, %r2396, %r2398;
	not.b32 	%r2400, %r2146;
	not.b32 	%r2401, %r2148;
	ld.const.u32 	%r2402, [%rd42+-80];
	and.b32  	%r2403, %r2402, %r2401;
	xor.b32  	%r2404, %r2142, %r2403;
	xor.b32  	%r2405, %r2404, %r2110;
	and.b32  	%r2406, %r2145, %r2405;
	xor.b32  	%r2407, %r2406, %r2402;
	and.b32  	%r2408, %r2148, %r2400;
	xor.b32  	%r2409, %r2405, %r2408;
	not.b32 	%r2410, %r2145;
	and.b32  	%r2411, %r2148, %r2410;
	xor.b32  	%r2412, %r2411, %r2400;
	and.b32  	%r2413, %r2409, %r2148;
	xor.b32  	%r2414, %r2145, %r2413;
	xor.b32  	%r2415, %r2411, %r2146;
	and.b32  	%r2416, %r2409, %r2415;
	xor.b32  	%r2417, %r2148, %r2416;
	or.b32  	%r2418, %r2412, %r2414;
	xor.b32  	%r2419, %r2409, %r2418;
	and.b32  	%r2420, %r2417, %r2414;
	xor.b32  	%r2421, %r2412, %r2420;
	and.b32  	%r2422, %r2419, %r2407;
	xor.b32  	%r2423, %r2414, %r2422;
	xor.b32  	%r2424, %r2417, %r2407;
	not.b32 	%r2425, %r2384;
	not.b32 	%r2426, %r2364;
	ld.const.u32 	%r2427, [%rd42+-64];
	and.b32  	%r2428, %r2427, %r2426;
	xor.b32  	%r2429, %r2324, %r2428;
	and.b32  	%r2430, %r2344, %r2429;
	xor.b32  	%r2431, %r2430, %r2427;
	and.b32  	%r2432, %r2364, %r2425;
	xor.b32  	%r2433, %r2429, %r2432;
	not.b32 	%r2434, %r2344;
	and.b32  	%r2435, %r2364, %r2434;
	xor.b32  	%r2436, %r2435, %r2425;
	and.b32  	%r2437, %r2433, %r2364;
	xor.b32  	%r2438, %r2344, %r2437;
	xor.b32  	%r2439, %r2435, %r2384;
	and.b32  	%r2440, %r2433, %r2439;
	xor.b32  	%r2441, %r2364, %r2440;
	or.b32  	%r2442, %r2436, %r2438;
	xor.b32  	%r2443, %r2433, %r2442;
	and.b32  	%r2444, %r2441, %r2438;
	xor.b32  	%r2445, %r2436, %r2444;
	and.b32  	%r2446, %r2443, %r2431;
	xor.b32  	%r2447, %r2438, %r2446;
	xor.b32  	%r2448, %r2441, %r2431;
	xor.b32  	%r2449, %r2421, %r2448;
	xor.b32  	%r2450, %r2449, %r2419;
	xor.b32  	%r2451, %r2447, %r2424;
	xor.b32  	%r2452, %r2443, %r2423;
	xor.b32  	%r2453, %r2445, %r2419;
	xor.b32  	%r2454, %r2423, %r2450;
	xor.b32  	%r2455, %r2421, %r2452;
	xor.b32  	%r2456, %r2453, %r2452;
	xor.b32  	%r2457, %r2456, %r2424;
	not.b32 	%r2458, %r2203;
	not.b32 	%r2459, %r2205;
	ld.const.u32 	%r2460, [%rd42+-76];
	and.b32  	%r2461, %r2460, %r2459;
	xor.b32  	%r2462, %r2199, %r2461;
	xor.b32  	%r2463, %r2462, %r2167;
	and.b32  	%r2464, %r2202, %r2463;
	xor.b32  	%r2465, %r2464, %r2460;
	and.b32  	%r2466, %r2205, %r2458;
	xor.b32  	%r2467, %r2463, %r2466;
	not.b32 	%r2468, %r2202;
	and.b32  	%r2469, %r2205, %r2468;
	xor.b32  	%r2470, %r2469, %r2458;
	and.b32  	%r2471, %r2467, %r2205;
	xor.b32  	%r2472, %r2202, %r2471;
	xor.b32  	%r2473, %r2469, %r2203;
	and.b32  	%r2474, %r2467, %r2473;
	xor.b32  	%r2475, %r2205, %r2474;
	or.b32  	%r2476, %r2470, %r2472;
	xor.b32  	%r2477, %r2467, %r2476;
	and.b32  	%r2478, %r2475, %r2472;
	xor.b32  	%r2479, %r2470, %r2478;
	and.b32  	%r2480, %r2477, %r2465;
	xor.b32  	%r2481, %r2472, %r2480;
	xor.b32  	%r2482, %r2475, %r2465;
	not.b32 	%r2483, %r2389;
	not.b32 	%r2484, %r2369;
	ld.const.u32 	%r2485, [%rd42+-60];
	and.b32  	%r2486, %r2485, %r2484;
	xor.b32  	%r2487, %r2329, %r2486;
	and.b32  	%r2488, %r2349, %r2487;
	xor.b32  	%r2489, %r2488, %r2485;
	and.b32  	%r2490, %r2369, %r2483;
	xor.b32  	%r2491, %r2487, %r2490;
	not.b32 	%r2492, %r2349;
	and.b32  	%r2493, %r2369, %r2492;
	xor.b32  	%r2494, %r2493, %r2483;
	and.b32  	%r2495, %r2491, %r2369;
	xor.b32  	%r2496, %r2349, %r2495;
	xor.b32  	%r2497, %r2493, %r2389;
	and.b32  	%r2498, %r2491, %r2497;
	xor.b32  	%r2499, %r2369, %r2498;
	or.b32  	%r2500, %r2494, %r2496;
	xor.b32  	%r2501, %r2491, %r2500;
	and.b32  	%r2502, %r2499, %r2496;
	xor.b32  	%r2503, %r2494, %r2502;
	and.b32  	%r2504, %r2501, %r2489;
	xor.b32  	%r2505, %r2496, %r2504;
	xor.b32  	%r2506, %r2499, %r2489;
	xor.b32  	%r2507, %r2479, %r2506;
	xor.b32  	%r2508, %r2507, %r2477;
	xor.b32  	%r2509, %r2505, %r2482;
	xor.b32  	%r2510, %r2501, %r2481;
	xor.b32  	%r2511, %r2503, %r2477;
	xor.b32  	%r2512, %r2481, %r2508;
	xor.b32  	%r2513, %r2479, %r2510;
	xor.b32  	%r2514, %r2511, %r2510;
	xor.b32  	%r2515, %r2514, %r2482;
	not.b32 	%r2516, %r2260;
	not.b32 	%r2517, %r2262;
	ld.const.u32 	%r2518, [%rd42+-72];
	and.b32  	%r2519, %r2518, %r2517;
	xor.b32  	%r2520, %r2256, %r2519;
	xor.b32  	%r2521, %r2520, %r2224;
	and.b32  	%r2522, %r2259, %r2521;
	xor.b32  	%r2523, %r2522, %r2518;
	and.b32  	%r2524, %r2262, %r2516;
	xor.b32  	%r2525, %r2521, %r2524;
	not.b32 	%r2526, %r2259;
	and.b32  	%r2527, %r2262, %r2526;
	xor.b32  	%r2528, %r2527, %r2516;
	and.b32  	%r2529, %r2525, %r2262;
	xor.b32  	%r2530, %r2259, %r2529;
	xor.b32  	%r2531, %r2527, %r2260;
	and.b32  	%r2532, %r2525, %r2531;
	xor.b32  	%r2533, %r2262, %r2532;
	or.b32  	%r2534, %r2528, %r2530;
	xor.b32  	%r2535, %r2525, %r2534;
	and.b32  	%r2536, %r2533, %r2530;
	xor.b32  	%r2537, %r2528, %r2536;
	and.b32  	%r2538, %r2535, %r2523;
	xor.b32  	%r2539, %r2530, %r2538;
	xor.b32  	%r2540, %r2533, %r2523;
	not.b32 	%r2541, %r2394;
	not.b32 	%r2542, %r2374;
	ld.const.u32 	%r2543, [%rd42+-56];
	and.b32  	%r2544, %r2543, %r2542;
	xor.b32  	%r2545, %r2334, %r2544;
	and.b32  	%r2546, %r2354, %r2545;
	xor.b32  	%r2547, %r2546, %r2543;
	and.b32  	%r2548, %r2374, %r2541;
	xor.b32  	%r2549, %r2545, %r2548;
	not.b32 	%r2550, %r2354;
	and.b32  	%r2551, %r2374, %r2550;
	xor.b32  	%r2552, %r2551, %r2541;
	and.b32  	%r2553, %r2549, %r2374;
	xor.b32  	%r2554, %r2354, %r2553;
	xor.b32  	%r2555, %r2551, %r2394;
	and.b32  	%r2556, %r2549, %r2555;
	xor.b32  	%r2557, %r2374, %r2556;
	or.b32  	%r2558, %r2552, %r2554;
	xor.b32  	%r2559, %r2549, %r2558;
	and.b32  	%r2560, %r2557, %r2554;
	xor.b32  	%r2561, %r2552, %r2560;
	and.b32  	%r2562, %r2559, %r2547;
	xor.b32  	%r2563, %r2554, %r2562;
	xor.b32  	%r2564, %r2557, %r2547;
	xor.b32  	%r2565, %r2537, %r2564;
	xor.b32  	%r2566, %r2565, %r2535;
	xor.b32  	%r2567, %r2563, %r2540;
	xor.b32  	%r2568, %r2559, %r2539;
	xor.b32  	%r2569, %r2561, %r2535;
	xor.b32  	%r2570, %r2539, %r2566;
	xor.b32  	%r2571, %r2537, %r2568;
	xor.b32  	%r2572, %r2569, %r2568;
	xor.b32  	%r2573, %r2572, %r2540;
	not.b32 	%r2574, %r2317;
	not.b32 	%r2575, %r2319;
	ld.const.u32 	%r2576, [%rd42+-68];
	and.b32  	%r2577, %r2576, %r2575;
	xor.b32  	%r2578, %r2313, %r2577;
	xor.b32  	%r2579, %r2578, %r2281;
	and.b32  	%r2580, %r2316, %r2579;
	xor.b32  	%r2581, %r2580, %r2576;
	and.b32  	%r2582, %r2319, %r2574;
	xor.b32  	%r2583, %r2579, %r2582;
	not.b32 	%r2584, %r2316;
	and.b32  	%r2585, %r2319, %r2584;
	xor.b32  	%r2586, %r2585, %r2574;
	and.b32  	%r2587, %r2583, %r2319;
	xor.b32  	%r2588, %r2316, %r2587;
	xor.b32  	%r2589, %r2585, %r2317;
	and.b32  	%r2590, %r2583, %r2589;
	xor.b32  	%r2591, %r2319, %r2590;
	or.b32  	%r2592, %r2586, %r2588;
	xor.b32  	%r2593, %r2583, %r2592;
	and.b32  	%r2594, %r2591, %r2588;
	xor.b32  	%r2595, %r2586, %r2594;
	and.b32  	%r2596, %r2593, %r2581;
	xor.b32  	%r2597, %r2588, %r2596;
	xor.b32  	%r2598, %r2591, %r2581;
	not.b32 	%r2599, %r2399;
	not.b32 	%r2600, %r2379;
	ld.const.u32 	%r2601, [%rd42+-52];
	and.b32  	%r2602, %r2601, %r2600;
	xor.b32  	%r2603, %r2339, %r2602;
	and.b32  	%r2604, %r2359, %r2603;
	xor.b32  	%r2605, %r2604, %r2601;
	and.b32  	%r2606, %r2379, %r2599;
	xor.b32  	%r2607, %r2603, %r2606;
	not.b32 	%r2608, %r2359;
	and.b32  	%r2609, %r2379, %r2608;
	xor.b32  	%r2610, %r2609, %r2599;
	and.b32  	%r2611, %r2607, %r2379;
	xor.b32  	%r2612, %r2359, %r2611;
	xor.b32  	%r2613, %r2609, %r2399;
	and.b32  	%r2614, %r2607, %r2613;
	xor.b32  	%r2615, %r2379, %r2614;
	or.b32  	%r2616, %r2610, %r2612;
	xor.b32  	%r2617, %r2607, %r2616;
	and.b32  	%r2618, %r2615, %r2612;
	xor.b32  	%r2619, %r2610, %r2618;
	and.b32  	%r2620, %r2617, %r2605;
	xor.b32  	%r2621, %r2612, %r2620;
	xor.b32  	%r2622, %r2615, %r2605;
	xor.b32  	%r2623, %r2595, %r2622;
	xor.b32  	%r2624, %r2623, %r2593;
	xor.b32  	%r2625, %r2621, %r2598;
	xor.b32  	%r2626, %r2617, %r2597;
	xor.b32  	%r2627, %r2619, %r2593;
	xor.b32  	%r2628, %r2597, %r2624;
	xor.b32  	%r2629, %r2595, %r2626;
	xor.b32  	%r2630, %r2627, %r2626;
	xor.b32  	%r2631, %r2630, %r2598;
	shl.b32 	%r2632, %r2452, 2;
	and.b32  	%r2633, %r2632, -858993460;
	shr.u32 	%r2634, %r2452, 2;
	and.b32  	%r2635, %r2634, 858993459;
	or.b32  	%r2636, %r2633, %r2635;
	shl.b32 	%r2637, %r2510, 2;
	and.b32  	%r2638, %r2637, -858993460;
	shr.u32 	%r2639, %r2510, 2;
	and.b32  	%r2640, %r2639, 858993459;
	or.b32  	%r2641, %r2638, %r2640;
	shl.b32 	%r2642, %r2568, 2;
	and.b32  	%r2643, %r2642, -858993460;
	shr.u32 	%r2644, %r2568, 2;
	and.b32  	%r2645, %r2644, 858993459;
	or.b32  	%r2646, %r2643, %r2645;
	shl.b32 	%r2647, %r2626, 2;
	and.b32  	%r2648, %r2647, -858993460;
	shr.u32 	%r2649, %r2626, 2;
	and.b32  	%r2650, %r2649, 858993459;
	or.b32  	%r2651, %r2648, %r2650;
	shl.b32 	%r2652, %r2451, 2;
	and.b32  	%r2653, %r2652, -858993460;
	shr.u32 	%r2654, %r2451, 2;
	and.b32  	%r2655, %r2654, 858993459;
	or.b32  	%r2656, %r2653, %r2655;
	shl.b32 	%r2657, %r2509, 2;
	and.b32  	%r2658, %r2657, -858993460;
	shr.u32 	%r2659, %r2509, 2;
	and.b32  	%r2660, %r2659, 858993459;
	or.b32  	%r2661, %r2658, %r2660;
	shl.b32 	%r2662, %r2567, 2;
	and.b32  	%r2663, %r2662, -858993460;
	shr.u32 	%r2664, %r2567, 2;
	and.b32  	%r2665, %r2664, 858993459;
	or.b32  	%r2666, %r2663, %r2665;
	shl.b32 	%r2667, %r2625, 2;
	and.b32  	%r2668, %r2667, -858993460;
	shr.u32 	%r2669, %r2625, 2;
	and.b32  	%r2670, %r2669, 858993459;
	or.b32  	%r2671, %r2668, %r2670;
	shl.b32 	%r2672, %r2450, 2;
	and.b32  	%r2673, %r2672, -858993460;
	shr.u32 	%r2674, %r2450, 2;
	and.b32  	%r2675, %r2674, 858993459;
	or.b32  	%r2676, %r2673, %r2675;
	shl.b32 	%r2677, %r2508, 2;
	and.b32  	%r2678, %r2677, -858993460;
	shr.u32 	%r2679, %r2508, 2;
	and.b32  	%r2680, %r2679, 858993459;
	or.b32  	%r2681, %r2678, %r2680;
	shl.b32 	%r2682, %r2566, 2;
	and.b32  	%r2683, %r2682, -858993460;
	shr.u32 	%r2684, %r2566, 2;
	and.b32  	%r2685, %r2684, 858993459;
	or.b32  	%r2686, %r2683, %r2685;
	shl.b32 	%r2687, %r2624, 2;
	and.b32  	%r2688, %r2687, -858993460;
	shr.u32 	%r2689, %r2624, 2;
	and.b32  	%r2690, %r2689, 858993459;
	or.b32  	%r2691, %r2688, %r2690;
	shl.b32 	%r2692, %r2453, 2;
	and.b32  	%r2693, %r2692, -858993460;
	shr.u32 	%r2694, %r2453, 2;
	and.b32  	%r2695, %r2694, 858993459;
	or.b32  	%r2696, %r2693, %r2695;
	shl.b32 	%r2697, %r2511, 2;
	and.b32  	%r2698, %r2697, -858993460;
	shr.u32 	%r2699, %r2511, 2;
	and.b32  	%r2700, %r2699, 858993459;
	or.b32  	%r2701, %r2698, %r2700;
	shl.b32 	%r2702, %r2569, 2;
	and.b32  	%r2703, %r2702, -858993460;
	shr.u32 	%r2704, %r2569, 2;
	and.b32  	%r2705, %r2704, 858993459;
	or.b32  	%r2706, %r2703, %r2705;
	shl.b32 	%r2707, %r2627, 2;
	and.b32  	%r2708, %r2707, -858993460;
	shr.u32 	%r2709, %r2627, 2;
	and.b32  	%r2710, %r2709, 858993459;
	or.b32  	%r2711, %r2708, %r2710;
	not.b32 	%r2712, %r2455;
	not.b32 	%r2713, %r2457;
	ld.const.u32 	%r2714, [%rd42+-48];
	and.b32  	%r2715, %r2714, %r2713;
	xor.b32  	%r2716, %r2451, %r2715;
	xor.b32  	%r2717, %r2716, %r2419;
	and.b32  	%r2718, %r2454, %r2717;
	xor.b32  	%r2719, %r2718, %r2714;
	and.b32  	%r2720, %r2457, %r2712;
	xor.b32  	%r2721, %r2717, %r2720;
	not.b32 	%r2722, %r2454;
	and.b32  	%r2723, %r2457, %r2722;
	xor.b32  	%r2724, %r2723, %r2712;
	and.b32  	%r2725, %r2721, %r2457;
	xor.b32  	%r2726, %r2454, %r2725;
	xor.b32  	%r2727, %r2723, %r2455;
	and.b32  	%r2728, %r2721, %r2727;
	xor.b32  	%r2729, %r2457, %r2728;
	or.b32  	%r2730, %r2724, %r2726;
	xor.b32  	%r2731, %r2721, %r2730;
	and.b32  	%r2732, %r2729, %r2726;
	xor.b32  	%r2733, %r2724, %r2732;
	and.b32  	%r2734, %r2731, %r2719;
	xor.b32  	%r2735, %r2726, %r2734;
	xor.b32  	%r2736, %r2729, %r2719;
	not.b32 	%r2737, %r2696;
	not.b32 	%r2738, %r2676;
	ld.const.u32 	%r2739, [%rd42+-32];
	and.b32  	%r2740, %r2739, %r2738;
	xor.b32  	%r2741, %r2636, %r2740;
	and.b32  	%r2742, %r2656, %r2741;
	xor.b32  	%r2743, %r2742, %r2739;
	and.b32  	%r2744, %r2676, %r2737;
	xor.b32  	%r2745, %r2741, %r2744;
	not.b32 	%r2746, %r2656;
	and.b32  	%r2747, %r2676, %r2746;
	xor.b32  	%r2748, %r2747, %r2737;
	and.b32  	%r2749, %r2745, %r2676;
	xor.b32  	%r2750, %r2656, %r2749;
	xor.b32  	%r2751, %r2747, %r2696;
	and.b32  	%r2752, %r2745, %r2751;
	xor.b32  	%r2753, %r2676, %r2752;
	or.b32  	%r2754, %r2748, %r2750;
	xor.b32  	%r2755, %r2745, %r2754;
	and.b32  	%r2756, %r2753, %r2750;
	xor.b32  	%r2757, %r2748, %r2756;
	and.b32  	%r2758, %r2755, %r2743;
	xor.b32  	%r2759, %r2750, %r2758;
	xor.b32  	%r2760, %r2753, %r2743;
	xor.b32  	%r2761, %r2733, %r2760;
	xor.b32  	%r2762, %r2761, %r2731;
	xor.b32  	%r2763, %r2759, %r2736;
	xor.b32  	%r2764, %r2755, %r2735;
	xor.b32  	%r2765, %r2757, %r2731;
	xor.b32  	%r2766, %r2735, %r2762;
	xor.b32  	%r2767, %r2733, %r2764;
	xor.b32  	%r2768, %r2765, %r2764;
	xor.b32  	%r2769, %r2768, %r2736;
	not.b32 	%r2770, %r2513;
	not.b32 	%r2771, %r2515;
	ld.const.u32 	%r2772, [%rd42+-44];
	and.b32  	%r2773, %r2772, %r2771;
	xor.b32  	%r2774, %r2509, %r2773;
	xor.b32  	%r2775, %r2774, %r2477;
	and.b32  	%r2776, %r2512, %r2775;
	xor.b32  	%r2777, %r2776, %r2772;
	and.b32  	%r2778, %r2515, %r2770;
	xor.b32  	%r2779, %r2775, %r2778;
	not.b32 	%r2780, %r2512;
	and.b32  	%r2781, %r2515, %r2780;
	xor.b32  	%r2782, %r2781, %r2770;
	and.b32  	%r2783, %r2779, %r2515;
	xor.b32  	%r2784, %r2512, %r2783;
	xor.b32  	%r2785, %r2781, %r2513;
	and.b32  	%r2786, %r2779, %r2785;
	xor.b32  	%r2787, %r2515, %r2786;
	or.b32  	%r2788, %r2782, %r2784;
	xor.b32  	%r2789, %r2779, %r2788;
	and.b32  	%r2790, %r2787, %r2784;
	xor.b32  	%r2791, %r2782, %r2790;
	and.b32  	%r2792, %r2789, %r2777;
	xor.b32  	%r2793, %r2784, %r2792;
	xor.b32  	%r2794, %r2787, %r2777;
	not.b32 	%r2795, %r2701;
	not.b32 	%r2796, %r2681;
	ld.const.u32 	%r2797, [%rd42+-28];
	and.b32  	%r2798, %r2797, %r2796;
	xor.b32  	%r2799, %r2641, %r2798;
	and.b32  	%r2800, %r2661, %r2799;
	xor.b32  	%r2801, %r2800, %r2797;
	and.b32  	%r2802, %r2681, %r2795;
	xor.b32  	%r2803, %r2799, %r2802;
	not.b32 	%r2804, %r2661;
	and.b32  	%r2805, %r2681, %r2804;
	xor.b32  	%r2806, %r2805, %r2795;
	and.b32  	%r2807, %r2803, %r2681;
	xor.b32  	%r2808, %r2661, %r2807;
	xor.b32  	%r2809, %r2805, %r2701;
	and.b32  	%r2810, %r2803, %r2809;
	xor.b32  	%r2811, %r2681, %r2810;
	or.b32  	%r2812, %r2806, %r2808;
	xor.b32  	%r2813, %r2803, %r2812;
	and.b32  	%r2814, %r2811, %r2808;
	xor.b32  	%r2815, %r2806, %r2814;
	and.b32  	%r2816, %r2813, %r2801;
	xor.b32  	%r2817, %r2808, %r2816;
	xor.b32  	%r2818, %r2811, %r2801;
	xor.b32  	%r2819, %r2791, %r2818;
	xor.b32  	%r2820, %r2819, %r2789;
	xor.b32  	%r2821, %r2817, %r2794;
	xor.b32  	%r2822, %r2813, %r2793;
	xor.b32  	%r2823, %r2815, %r2789;
	xor.b32  	%r2824, %r2793, %r2820;
	xor.b32  	%r2825, %r2791, %r2822;
	xor.b32  	%r2826, %r2823, %r2822;
	xor.b32  	%r2827, %r2826, %r2794;
	not.b32 	%r2828, %r2571;
	not.b32 	%r2829, %r2573;
	ld.const.u32 	%r2830, [%rd42+-40];
	and.b32  	%r2831, %r2830, %r2829;
	xor.b32  	%r2832, %r2567, %r2831;
	xor.b32  	%r2833, %r2832, %r2535;
	and.b32  	%r2834, %r2570, %r2833;
	xor.b32  	%r2835, %r2834, %r2830;
	and.b32  	%r2836, %r2573, %r2828;
	xor.b32  	%r2837, %r2833, %r2836;
	not.b32 	%r2838, %r2570;
	and.b32  	%r2839, %r2573, %r2838;
	xor.b32  	%r2840, %r2839, %r2828;
	and.b32  	%r2841, %r2837, %r2573;
	xor.b32  	%r2842, %r2570, %r2841;
	xor.b32  	%r2843, %r2839, %r2571;
	and.b32  	%r2844, %r2837, %r2843;
	xor.b32  	%r2845, %r2573, %r2844;
	or.b32  	%r2846, %r2840, %r2842;
	xor.b32  	%r2847, %r2837, %r2846;
	and.b32  	%r2848, %r2845, %r2842;
	xor.b32  	%r2849, %r2840, %r2848;
	and.b32  	%r2850, %r2847, %r2835;
	xor.b32  	%r2851, %r2842, %r2850;
	xor.b32  	%r2852, %r2845, %r2835;
	not.b32 	%r2853, %r2706;
	not.b32 	%r2854, %r2686;
	ld.const.u32 	%r2855, [%rd42+-24];
	and.b32  	%r2856, %r2855, %r2854;
	xor.b32  	%r2857, %r2646, %r2856;
	and.b32  	%r2858, %r2666, %r2857;
	xor.b32  	%r2859, %r2858, %r2855;
	and.b32  	%r2860, %r2686, %r2853;
	xor.b32  	%r2861, %r2857, %r2860;
	not.b32 	%r2862, %r2666;
	and.b32  	%r2863, %r2686, %r2862;
	xor.b32  	%r2864, %r2863, %r2853;
	and.b32  	%r2865, %r2861, %r2686;
	xor.b32  	%r2866, %r2666, %r2865;
	xor.b32  	%r2867, %r2863, %r2706;
	and.b32  	%r2868, %r2861, %r2867;
	xor.b32  	%r2869, %r2686, %r2868;
	or.b32  	%r2870, %r2864, %r2866;
	xor.b32  	%r2871, %r2861, %r2870;
	and.b32  	%r2872, %r2869, %r2866;
	xor.b32  	%r2873, %r2864, %r2872;
	and.b32  	%r2874, %r2871, %r2859;
	xor.b32  	%r2875, %r2866, %r2874;
	xor.b32  	%r2876, %r2869, %r2859;
	xor.b32  	%r2877, %r2849, %r2876;
	xor.b32  	%r2878, %r2877, %r2847;
	xor.b32  	%r2879, %r2875, %r2852;
	xor.b32  	%r2880, %r2871, %r2851;
	xor.b32  	%r2881, %r2873, %r2847;
	xor.b32  	%r2882, %r2851, %r2878;
	xor.b32  	%r2883, %r2849, %r2880;
	xor.b32  	%r2884, %r2881, %r2880;
	xor.b32  	%r2885, %r2884, %r2852;
	not.b32 	%r2886, %r2629;
	not.b32 	%r2887, %r2631;
	ld.const.u32 	%r2888, [%rd42+-36];
	and.b32  	%r2889, %r2888, %r2887;
	xor.b32  	%r2890, %r2625, %r2889;
	xor.b32  	%r2891, %r2890, %r2593;
	and.b32  	%r2892, %r2628, %r2891;
	xor.b32  	%r2893, %r2892, %r2888;
	and.b32  	%r2894, %r2631, %r2886;
	xor.b32  	%r2895, %r2891, %r2894;
	not.b32 	%r2896, %r2628;
	and.b32  	%r2897, %r2631, %r2896;
	xor.b32  	%r2898, %r2897, %r2886;
	and.b32  	%r2899, %r2895, %r2631;
	xor.b32  	%r2900, %r2628, %r2899;
	xor.b32  	%r2901, %r2897, %r2629;
	and.b32  	%r2902, %r2895, %r2901;
	xor.b32  	%r2903, %r2631, %r2902;
	or.b32  	%r2904, %r2898, %r2900;
	xor.b32  	%r2905, %r2895, %r2904;
	and.b32  	%r2906, %r2903, %r2900;
	xor.b32  	%r2907, %r2898, %r2906;
	and.b32  	%r2908, %r2905, %r2893;
	xor.b32  	%r2909, %r2900, %r2908;
	xor.b32  	%r2910, %r2903, %r2893;
	not.b32 	%r2911, %r2711;
	not.b32 	%r2912, %r2691;
	ld.const.u32 	%r2913, [%rd42+-20];
	and.b32  	%r2914, %r2913, %r2912;
	xor.b32  	%r2915, %r2651, %r2914;
	and.b32  	%r2916, %r2671, %r2915;
	xor.b32  	%r2917, %r2916, %r2913;
	and.b32  	%r2918, %r2691, %r2911;
	xor.b32  	%r2919, %r2915, %r2918;
	not.b32 	%r2920, %r2671;
	and.b32  	%r2921, %r2691, %r2920;
	xor.b32  	%r2922, %r2921, %r2911;
	and.b32  	%r2923, %r2919, %r2691;
	xor.b32  	%r2924, %r2671, %r2923;
	xor.b32  	%r2925, %r2921, %r2711;
	and.b32  	%r2926, %r2919, %r2925;
	xor.b32  	%r2927, %r2691, %r2926;
	or.b32  	%r2928, %r2922, %r2924;
	xor.b32  	%r2929, %r2919, %r2928;
	and.b32  	%r2930, %r2927, %r2924;
	xor.b32  	%r2931, %r2922, %r2930;
	and.b32  	%r2932, %r2929, %r2917;
	xor.b32  	%r2933, %r2924, %r2932;
	xor.b32  	%r2934, %r2927, %r2917;
	xor.b32  	%r2935, %r2907, %r2934;
	xor.b32  	%r2936, %r2935, %r2905;
	xor.b32  	%r2937, %r2933, %r2910;
	xor.b32  	%r2938, %r2929, %r2909;
	xor.b32  	%r2939, %r2931, %r2905;
	xor.b32  	%r2940, %r2909, %r2936;
	xor.b32  	%r2941, %r2907, %r2938;
	xor.b32  	%r2942, %r2939, %r2938;
	xor.b32  	%r2943, %r2942, %r2910;
	shl.b32 	%r2944, %r2764, 4;
	and.b32  	%r2945, %r2944, -252645136;
	shr.u32 	%r2946, %r2764, 4;
	and.b32  	%r2947, %r2946, 252645135;
	or.b32  	%r2948, %r2945, %r2947;
	shl.b32 	%r2949, %r2822, 4;
	and.b32  	%r2950, %r2949, -252645136;
	shr.u32 	%r2951, %r2822, 4;
	and.b32  	%r2952, %r2951, 252645135;
	or.b32  	%r2953, %r2950, %r2952;
	shl.b32 	%r2954, %r2880, 4;
	and.b32  	%r2955, %r2954, -252645136;
	shr.u32 	%r2956, %r2880, 4;
	and.b32  	%r2957, %r2956, 252645135;
	or.b32  	%r2958, %r2955, %r2957;
	shl.b32 	%r2959, %r2938, 4;
	and.b32  	%r2960, %r2959, -252645136;
	shr.u32 	%r2961, %r2938, 4;
	and.b32  	%r2962, %r2961, 252645135;
	or.b32  	%r2963, %r2960, %r2962;
	shl.b32 	%r2964, %r2763, 4;
	and.b32  	%r2965, %r2964, -252645136;
	shr.u32 	%r2966, %r2763, 4;
	and.b32  	%r2967, %r2966, 252645135;
	or.b32  	%r2968, %r2965, %r2967;
	shl.b32 	%r2969, %r2821, 4;
	and.b32  	%r2970, %r2969, -252645136;
	shr.u32 	%r2971, %r2821, 4;
	and.b32  	%r2972, %r2971, 252645135;
	or.b32  	%r2973, %r2970, %r2972;
	shl.b32 	%r2974, %r2879, 4;
	and.b32  	%r2975, %r2974, -252645136;
	shr.u32 	%r2976, %r2879, 4;
	and.b32  	%r2977, %r2976, 252645135;
	or.b32  	%r2978, %r2975, %r2977;
	shl.b32 	%r2979, %r2937, 4;
	and.b32  	%r2980, %r2979, -252645136;
	shr.u32 	%r2981, %r2937, 4;
	and.b32  	%r2982, %r2981, 252645135;
	or.b32  	%r2983, %r2980, %r2982;
	shl.b32 	%r2984, %r2762, 4;
	and.b32  	%r2985, %r2984, -252645136;
	shr.u32 	%r2986, %r2762, 4;
	and.b32  	%r2987, %r2986, 252645135;
	or.b32  	%r2988, %r2985, %r2987;
	shl.b32 	%r2989, %r2820, 4;
	and.b32  	%r2990, %r2989, -252645136;
	shr.u32 	%r2991, %r2820, 4;
	and.b32  	%r2992, %r2991, 252645135;
	or.b32  	%r2993, %r2990, %r2992;
	shl.b32 	%r2994, %r2878, 4;
	and.b32  	%r2995, %r2994, -252645136;
	shr.u32 	%r2996, %r2878, 4;
	and.b32  	%r2997, %r2996, 252645135;
	or.b32  	%r2998, %r2995, %r2997;
	shl.b32 	%r2999, %r2936, 4;
	and.b32  	%r3000, %r2999, -252645136;
	shr.u32 	%r3001, %r2936, 4;
	and.b32  	%r3002, %r3001, 252645135;
	or.b32  	%r3003, %r3000, %r3002;
	shl.b32 	%r3004, %r2765, 4;
	and.b32  	%r3005, %r3004, -252645136;
	shr.u32 	%r3006, %r2765, 4;
	and.b32  	%r3007, %r3006, 252645135;
	or.b32  	%r3008, %r3005, %r3007;
	shl.b32 	%r3009, %r2823, 4;
	and.b32  	%r3010, %r3009, -252645136;
	shr.u32 	%r3011, %r2823, 4;
	and.b32  	%r3012, %r3011, 252645135;
	or.b32  	%r3013, %r3010, %r3012;
	shl.b32 	%r3014, %r2881, 4;
	and.b32  	%r3015, %r3014, -252645136;
	shr.u32 	%r3016, %r2881, 4;
	and.b32  	%r3017, %r3016, 252645135;
	or.b32  	%r3018, %r3015, %r3017;
	shl.b32 	%r3019, %r2939, 4;
	and.b32  	%r3020, %r3019, -252645136;
	shr.u32 	%r3021, %r2939, 4;
	and.b32  	%r3022, %r3021, 252645135;
	or.b32  	%r3023, %r3020, %r3022;
	not.b32 	%r3024, %r2767;
	not.b32 	%r3025, %r2769;
	ld.const.u32 	%r3026, [%rd42+-16];
	and.b32  	%r3027, %r3026, %r3025;
	xor.b32  	%r3028, %r2763, %r3027;
	xor.b32  	%r3029, %r3028, %r2731;
	and.b32  	%r3030, %r2766, %r3029;
	xor.b32  	%r3031, %r3030, %r3026;
	and.b32  	%r3032, %r2769, %r3024;
	xor.b32  	%r3033, %r3029, %r3032;
	not.b32 	%r3034, %r2766;
	and.b32  	%r3035, %r2769, %r3034;
	xor.b32  	%r3036, %r3035, %r3024;
	and.b32  	%r3037, %r3033, %r2769;
	xor.b32  	%r3038, %r2766, %r3037;
	xor.b32  	%r3039, %r3035, %r2767;
	and.b32  	%r3040, %r3033, %r3039;
	xor.b32  	%r3041, %r2769, %r3040;
	or.b32  	%r3042, %r3036, %r3038;
	xor.b32  	%r3043, %r3033, %r3042;
	and.b32  	%r3044, %r3041, %r3038;
	xor.b32  	%r3045, %r3036, %r3044;
	and.b32  	%r3046, %r3043, %r3031;
	xor.b32  	%r3047, %r3038, %r3046;
	xor.b32  	%r3048, %r3041, %r3031;
	not.b32 	%r3049, %r3008;
	not.b32 	%r3050, %r2988;
	ld.const.u32 	%r3051, [%rd42];
	and.b32  	%r3052, %r3051, %r3050;
	xor.b32  	%r3053, %r2948, %r3052;
	and.b32  	%r3054, %r2968, %r3053;
	xor.b32  	%r3055, %r3054, %r3051;
	and.b32  	%r3056, %r2988, %r3049;
	xor.b32  	%r3057, %r3053, %r3056;
	not.b32 	%r3058, %r2968;
	and.b32  	%r3059, %r2988, %r3058;
	xor.b32  	%r3060, %r3059, %r3049;
	and.b32  	%r3061, %r3057, %r2988;
	xor.b32  	%r3062, %r2968, %r3061;
	xor.b32  	%r3063, %r3059, %r3008;
	and.b32  	%r3064, %r3057, %r3063;
	xor.b32  	%r3065, %r2988, %r3064;
	or.b32  	%r3066, %r3060, %r3062;
	xor.b32  	%r3067, %r3057, %r3066;
	and.b32  	%r3068, %r3065, %r3062;
	xor.b32  	%r3069, %r3060, %r3068;
	and.b32  	%r3070, %r3067, %r3055;
	xor.b32  	%r3071, %r3062, %r3070;
	xor.b32  	%r3072, %r3065, %r3055;
	xor.b32  	%r3073, %r3045, %r3072;
	xor.b32  	%r3074, %r3073, %r3043;
	xor.b32  	%r3075, %r3071, %r3048;
	xor.b32  	%r3076, %r3067, %r3047;
	xor.b32  	%r3077, %r3069, %r3043;
	xor.b32  	%r3078, %r3047, %r3074;
	xor.b32  	%r3079, %r3045, %r3076;
	xor.b32  	%r3080, %r3077, %r3076;
	xor.b32  	%r3081, %r3080, %r3048;
	not.b32 	%r3082, %r2825;
	not.b32 	%r3083, %r2827;
	ld.const.u32 	%r3084, [%rd42+-12];
	and.b32  	%r3085, %r3084, %r3083;
	xor.b32  	%r3086, %r2821, %r3085;
	xor.b32  	%r3087, %r3086, %r2789;
	and.b32  	%r3088, %r2824, %r3087;
	xor.b32  	%r3089, %r3088, %r3084;
	and.b32  	%r3090, %r2827, %r3082;
	xor.b32  	%r3091, %r3087, %r3090;
	not.b32 	%r3092, %r2824;
	and.b32  	%r3093, %r2827, %r3092;
	xor.b32  	%r3094, %r3093, %r3082;
	and.b32  	%r3095, %r3091, %r2827;
	xor.b32  	%r3096, %r2824, %r3095;
	xor.b32  	%r3097, %r3093, %r2825;
	and.b32  	%r3098, %r3091, %r3097;
	xor.b32  	%r3099, %r2827, %r3098;
	or.b32  	%r3100, %r3094, %r3096;
	xor.b32  	%r3101, %r3091, %r3100;
	and.b32  	%r3102, %r3099, %r3096;
	xor.b32  	%r3103, %r3094, %r3102;
	and.b32  	%r3104, %r3101, %r3089;
	xor.b32  	%r3105, %r3096, %r3104;
	xor.b32  	%r3106, %r3099, %r3089;
	not.b32 	%r3107, %r3013;
	not.b32 	%r3108, %r2993;
	ld.const.u32 	%r3109, [%rd42+4];
	and.b32  	%r3110, %r3109, %r3108;
	xor.b32  	%r3111, %r2953, %r3110;
	and.b32  	%r3112, %r2973, %r3111;
	xor.b32  	%r3113, %r3112, %r3109;
	and.b32  	%r3114, %r2993, %r3107;
	xor.b32  	%r3115, %r3111, %r3114;
	not.b32 	%r3116, %r2973;
	and.b32  	%r3117, %r2993, %r3116;
	xor.b32  	%r3118, %r3117, %r3107;
	and.b32  	%r3119, %r3115, %r2993;
	xor.b32  	%r3120, %r2973, %r3119;
	xor.b32  	%r3121, %r3117, %r3013;
	and.b32  	%r3122, %r3115, %r3121;
	xor.b32  	%r3123, %r2993, %r3122;
	or.b32  	%r3124, %r3118, %r3120;
	xor.b32  	%r3125, %r3115, %r3124;
	and.b32  	%r3126, %r3123, %r3120;
	xor.b32  	%r3127, %r3118, %r3126;
	and.b32  	%r3128, %r3125, %r3113;
	xor.b32  	%r3129, %r3120, %r3128;
	xor.b32  	%r3130, %r3123, %r3113;
	xor.b32  	%r3131, %r3103, %r3130;
	xor.b32  	%r3132, %r3131, %r3101;
	xor.b32  	%r3133, %r3129, %r3106;
	xor.b32  	%r3134, %r3125, %r3105;
	xor.b32  	%r3135, %r3127, %r3101;
	xor.b32  	%r3136, %r3105, %r3132;
	xor.b32  	%r3137, %r3103, %r3134;
	xor.b32  	%r3138, %r3135, %r3134;
	xor.b32  	%r3139, %r3138, %r3106;
	not.b32 	%r3140, %r2883;
	not.b32 	%r3141, %r2885;
	ld.const.u32 	%r3142, [%rd42+-8];
	and.b32  	%r3143, %r3142, %r3141;
	xor.b32  	%r3144, %r2879, %r3143;
	xor.b32  	%r3145, %r3144, %r2847;
	and.b32  	%r3146, %r2882, %r3145;
	xor.b32  	%r3147, %r3146, %r3142;
	and.b32  	%r3148, %r2885, %r3140;
	xor.b32  	%r3149, %r3145, %r3148;
	not.b32 	%r3150, %r2882;
	and.b32  	%r3151, %r2885, %r3150;
	xor.b32  	%r3152, %r3151, %r3140;
	and.b32  	%r3153, %r3149, %r2885;
	xor.b32  	%r3154, %r2882, %r3153;
	xor.b32  	%r3155, %r3151, %r2883;
	and.b32  	%r3156, %r3149, %r3155;
	xor.b32  	%r3157, %r2885, %r3156;
	or.b32  	%r3158, %r3152, %r3154;
	xor.b32  	%r3159, %r3149, %r3158;
	and.b32  	%r3160, %r3157, %r3154;
	xor.b32  	%r3161, %r3152, %r3160;
	and.b32  	%r3162, %r3159, %r3147;
	xor.b32  	%r3163, %r3154, %r3162;
	xor.b32  	%r3164, %r3157, %r3147;
	not.b32 	%r3165, %r3018;
	not.b32 	%r3166, %r2998;
	ld.const.u32 	%r3167, [%rd42+8];
	and.b32  	%r3168, %r3167, %r3166;
	xor.b32  	%r3169, %r2958, %r3168;
	and.b32  	%r3170, %r2978, %r3169;
	xor.b32  	%r3171, %r3170, %r3167;
	and.b32  	%r3172, %r2998, %r3165;
	xor.b32  	%r3173, %r3169, %r3172;
	not.b32 	%r3174, %r2978;
	and.b32  	%r3175, %r2998, %r3174;
	xor.b32  	%r3176, %r3175, %r3165;
	and.b32  	%r3177, %r3173, %r2998;
	xor.b32  	%r3178, %r2978, %r3177;
	xor.b32  	%r3179, %r3175, %r3018;
	and.b32  	%r3180, %r3173, %r3179;
	xor.b32  	%r3181, %r2998, %r3180;
	or.b32  	%r3182, %r3176, %r3178;
	xor.b32  	%r3183, %r3173, %r3182;
	and.b32  	%r3184, %r3181, %r3178;
	xor.b32  	%r3185, %r3176, %r3184;
	and.b32  	%r3186, %r3183, %r3171;
	xor.b32  	%r3187, %r3178, %r3186;
	xor.b32  	%r3188, %r3181, %r3171;
	xor.b32  	%r3189, %r3161, %r3188;
	xor.b32  	%r3190, %r3189, %r3159;
	xor.b32  	%r3191, %r3187, %r3164;
	xor.b32  	%r3192, %r3183, %r3163;
	xor.b32  	%r3193, %r3185, %r3159;
	xor.b32  	%r3194, %r3163, %r3190;
	xor.b32  	%r3195, %r3161, %r3192;
	xor.b32  	%r3196, %r3193, %r3192;
	xor.b32  	%r3197, %r3196, %r3164;
	not.b32 	%r3198, %r2941;
	not.b32 	%r3199, %r2943;
	ld.const.u32 	%r3200, [%rd42+-4];
	and.b32  	%r3201, %r3200, %r3199;
	xor.b32  	%r3202, %r2937, %r3201;
	xor.b32  	%r3203, %r3202, %r2905;
	and.b32  	%r3204, %r2940, %r3203;
	xor.b32  	%r3205, %r3204, %r3200;
	and.b32  	%r3206, %r2943, %r3198;
	xor.b32  	%r3207, %r3203, %r3206;
	not.b32 	%r3208, %r2940;
	and.b32  	%r3209, %r2943, %r3208;
	xor.b32  	%r3210, %r3209, %r3198;
	and.b32  	%r3211, %r3207, %r2943;
	xor.b32  	%r3212, %r2940, %r3211;
	xor.b32  	%r3213, %r3209, %r2941;
	and.b32  	%r3214, %r3207, %r3213;
	xor.b32  	%r3215, %r2943, %r3214;
	or.b32  	%r3216, %r3210, %r3212;
	xor.b32  	%r3217, %r3207, %r3216;
	and.b32  	%r3218, %r3215, %r3212;
	xor.b32  	%r3219, %r3210, %r3218;
	and.b32  	%r3220, %r3217, %r3205;
	xor.b32  	%r3221, %r3212, %r3220;
	xor.b32  	%r3222, %r3215, %r3205;
	not.b32 	%r3223, %r3023;
	not.b32 	%r3224, %r3003;
	ld.const.u32 	%r3225, [%rd42+12];
	and.b32  	%r3226, %r3225, %r3224;
	xor.b32  	%r3227, %r2963, %r3226;
	and.b32  	%r3228, %r2983, %r3227;
	xor.b32  	%r3229, %r3228, %r3225;
	and.b32  	%r3230, %r3003, %r3223;
	xor.b32  	%r3231, %r3227, %r3230;
	not.b32 	%r3232, %r2983;
	and.b32  	%r3233, %r3003, %r3232;
	xor.b32  	%r3234, %r3233, %r3223;
	and.b32  	%r3235, %r3231, %r3003;
	xor.b32  	%r3236, %r2983, %r3235;
	xor.b32  	%r3237, %r3233, %r3023;
	and.b32  	%r3238, %r3231, %r3237;
	xor.b32  	%r3239, %r3003, %r3238;
	or.b32  	%r3240, %r3234, %r3236;
	xor.b32  	%r3241, %r3231, %r3240;
	and.b32  	%r3242, %r3239, %r3236;
	xor.b32  	%r3243, %r3234, %r3242;
	and.b32  	%r3244, %r3241, %r3229;
	xor.b32  	%r3245, %r3236, %r3244;
	xor.b32  	%r3246, %r3239, %r3229;
	xor.b32  	%r3247, %r3219, %r3246;
	xor.b32  	%r3248, %r3247, %r3217;
	xor.b32  	%r3249, %r3245, %r3222;
	xor.b32  	%r3250, %r3241, %r3221;
	xor.b32  	%r3251, %r3243, %r3217;
	xor.b32  	%r3252, %r3221, %r3248;
	xor.b32  	%r3253, %r3219, %r3250;
	xor.b32  	%r3254, %r3251, %r3250;
	xor.b32  	%r3255, %r3254, %r3222;
	mov.b32 	%r3256, 8961;
	prmt.b32 	%r3257, %r3076, %r3076, %r3256;
	prmt.b32 	%r3258, %r3134, %r3134, %r3256;
	prmt.b32 	%r3259, %r3192, %r3192, %r3256;
	prmt.b32 	%r3260, %r3250, %r3250, %r3256;
	prmt.b32 	%r3261, %r3075, %r3075, %r3256;
	prmt.b32 	%r3262, %r3133, %r3133, %r3256;
	prmt.b32 	%r3263, %r3191, %r3191, %r3256;
	prmt.b32 	%r3264, %r3249, %r3249, %r3256;
	prmt.b32 	%r3265, %r3074, %r3074, %r3256;
	prmt.b32 	%r3266, %r3132, %r3132, %r3256;
	prmt.b32 	%r3267, %r3190, %r3190, %r3256;
	prmt.b32 	%r3268, %r3248, %r3248, %r3256;
	prmt.b32 	%r3269, %r3077, %r3077, %r3256;
	prmt.b32 	%r3270, %r3135, %r3135, %r3256;
	prmt.b32 	%r3271, %r3193, %r3193, %r3256;
	prmt.b32 	%r3272, %r3251, %r3251, %r3256;
	not.b32 	%r3273, %r3079;
	not.b32 	%r3274, %r3081;
	ld.const.u32 	%r3275, [%rd42+16];
	and.b32  	%r3276, %r3275, %r3274;
	xor.b32  	%r3277, %r3075, %r3276;
	xor.b32  	%r3278, %r3277, %r3043;
	and.b32  	%r3279, %r3078, %r3278;
	xor.b32  	%r3280, %r3279, %r3275;
	and.b32  	%r3281, %r3081, %r3273;
	xor.b32  	%r3282, %r3278, %r3281;
	not.b32 	%r3283, %r3078;
	and.b32  	%r3284, %r3081, %r3283;
	xor.b32  	%r3285, %r3284, %r3273;
	and.b32  	%r3286, %r3282, %r3081;
	xor.b32  	%r3287, %r3078, %r3286;
	xor.b32  	%r3288, %r3284, %r3079;
	and.b32  	%r3289, %r3282, %r3288;
	xor.b32  	%r3290, %r3081, %r3289;
	or.b32  	%r3291, %r3285, %r3287;
	xor.b32  	%r3292, %r3282, %r3291;
	and.b32  	%r3293, %r3290, %r3287;
	xor.b32  	%r3294, %r3285, %r3293;
	and.b32  	%r3295, %r3292, %r3280;
	xor.b32  	%r3296, %r3287, %r3295;
	xor.b32  	%r3297, %r3290, %r3280;
	not.b32 	%r3298, %r3269;
	not.b32 	%r3299, %r3265;
	ld.const.u32 	%r3300, [%rd42+32];
	and.b32  	%r3301, %r3300, %r3299;
	xor.b32  	%r3302, %r3257, %r3301;
	and.b32  	%r3303, %r3261, %r3302;
	xor.b32  	%r3304, %r3303, %r3300;
	and.b32  	%r3305, %r3265, %r3298;
	xor.b32  	%r3306, %r3302, %r3305;
	not.b32 	%r3307, %r3261;
	and.b32  	%r3308, %r3265, %r3307;
	xor.b32  	%r3309, %r3308, %r3298;
	and.b32  	%r3310, %r3306, %r3265;
	xor.b32  	%r3311, %r3261, %r3310;
	xor.b32  	%r3312, %r3308, %r3269;
	and.b32  	%r3313, %r3306, %r3312;
	xor.b32  	%r3314, %r3265, %r3313;
	or.b32  	%r3315, %r3309, %r3311;
	xor.b32  	%r3316, %r3306, %r3315;
	and.b32  	%r3317, %r3314, %r3311;
	xor.b32  	%r3318, %r3309, %r3317;
	and.b32  	%r3319, %r3316, %r3304;
	xor.b32  	%r3320, %r3311, %r3319;
	xor.b32  	%r3321, %r3314, %r3304;
	xor.b32  	%r3322, %r3294, %r3321;
	xor.b32  	%r3323, %r3322, %r3292;
	xor.b32  	%r3324, %r3320, %r3297;
	xor.b32  	%r3325, %r3316, %r3296;
	xor.b32  	%r3326, %r3318, %r3292;
	xor.b32  	%r3327, %r3296, %r3323;
	xor.b32  	%r3328, %r3294, %r3325;
	xor.b32  	%r3329, %r3326, %r3325;
	xor.b32  	%r3330, %r3329, %r3297;
	not.b32 	%r3331, %r3137;
	not.b32 	%r3332, %r3139;
	ld.const.u32 	%r3333, [%rd42+20];
	and.b32  	%r3334, %r3333, %r3332;
	xor.b32  	%r3335, %r3133, %r3334;
	xor.b32  	%r3336, %r3335, %r3101;
	and.b32  	%r3337, %r3136, %r3336;
	xor.b32  	%r3338, %r3337, %r3333;
	and.b32  	%r3339, %r3139, %r3331;
	xor.b32  	%r3340, %r3336, %r3339;
	not.b32 	%r3341, %r3136;
	and.b32  	%r3342, %r3139, %r3341;
	xor.b32  	%r3343, %r3342, %r3331;
	and.b32  	%r3344, %r3340, %r3139;
	xor.b32  	%r3345, %r3136, %r3344;
	xor.b32  	%r3346, %r3342, %r3137;
	and.b32  	%r3347, %r3340, %r3346;
	xor.b32  	%r3348, %r3139, %r3347;
	or.b32  	%r3349, %r3343, %r3345;
	xor.b32  	%r3350, %r3340, %r3349;
	and.b32  	%r3351, %r3348, %r3345;
	xor.b32  	%r3352, %r3343, %r3351;
	and.b32  	%r3353, %r3350, %r3338;
	xor.b32  	%r3354, %r3345, %r3353;
	xor.b32  	%r3355, %r3348, %r3338;
	not.b32 	%r3356, %r3270;
	not.b32 	%r3357, %r3266;
	ld.const.u32 	%r3358, [%rd42+36];
	and.b32  	%r3359, %r3358, %r3357;
	xor.b32  	%r3360, %r3258, %r3359;
	and.b32  	%r3361, %r3262, %r3360;
	xor.b32  	%r3362, %r3361, %r3358;
	and.b32  	%r3363, %r3266, %r3356;
	xor.b32  	%r3364, %r3360, %r3363;
	not.b32 	%r3365, %r3262;
	and.b32  	%r3366, %r3266, %r3365;
	xor.b32  	%r3367, %r3366, %r3356;
	and.b32  	%r3368, %r3364, %r3266;
	xor.b32  	%r3369, %r3262, %r3368;
	xor.b32  	%r3370, %r3366, %r3270;
	and.b32  	%r3371, %r3364, %r3370;
	xor.b32  	%r3372, %r3266, %r3371;
	or.b32  	%r3373, %r3367, %r3369;
	xor.b32  	%r3374, %r3364, %r3373;
	and.b32  	%r3375, %r3372, %r3369;
	xor.b32  	%r3376, %r3367, %r3375;
	and.b32  	%r3377, %r3374, %r3362;
	xor.b32  	%r3378, %r3369, %r3377;
	xor.b32  	%r3379, %r3372, %r3362;
	xor.b32  	%r3380, %r3352, %r3379;
	xor.b32  	%r3381, %r3380, %r3350;
	xor.b32  	%r3382, %r3378, %r3355;
	xor.b32  	%r3383, %r3374, %r3354;
	xor.b32  	%r3384, %r3376, %r3350;
	xor.b32  	%r3385, %r3354, %r3381;
	xor.b32  	%r3386, %r3352, %r3383;
	xor.b32  	%r3387, %r3384, %r3383;
	xor.b32  	%r3388, %r3387, %r3355;
	not.b32 	%r3389, %r3195;
	not.b32 	%r3390, %r3197;
	ld.const.u32 	%r3391, [%rd42+24];
	and.b32  	%r3392, %r3391, %r3390;
	xor.b32  	%r3393, %r3191, %r3392;
	xor.b32  	%r3394, %r3393, %r3159;
	and.b32  	%r3395, %r3194, %r3394;
	xor.b32  	%r3396, %r3395, %r3391;
	and.b32  	%r3397, %r3197, %r3389;
	xor.b32  	%r3398, %r3394, %r3397;
	not.b32 	%r3399, %r3194;
	and.b32  	%r3400, %r3197, %r3399;
	xor.b32  	%r3401, %r3400, %r3389;
	and.b32  	%r3402, %r3398, %r3197;
	xor.b32  	%r3403, %r3194, %r3402;
	xor.b32  	%r3404, %r3400, %r3195;
	and.b32  	%r3405, %r3398, %r3404;
	xor.b32  	%r3406, %r3197, %r3405;
	or.b32  	%r3407, %r3401, %r3403;
	xor.b32  	%r3408, %r3398, %r3407;
	and.b32  	%r3409, %r3406, %r3403;
	xor.b32  	%r3410, %r3401, %r3409;
	and.b32  	%r3411, %r3408, %r3396;
	xor.b32  	%r3412, %r3403, %r3411;
	xor.b32  	%r3413, %r3406, %r3396;
	not.b32 	%r3414, %r3271;
	not.b32 	%r3415, %r3267;
	ld.const.u32 	%r3416, [%rd42+40];
	and.b32  	%r3417, %r3416, %r3415;
	xor.b32  	%r3418, %r3259, %r3417;
	and.b32  	%r3419, %r3263, %r3418;
	xor.b32  	%r3420, %r3419, %r3416;
	and.b32  	%r3421, %r3267, %r3414;
	xor.b32  	%r3422, %r3418, %r3421;
	not.b32 	%r3423, %r3263;
	and.b32  	%r3424, %r3267, %r3423;
	xor.b32  	%r3425, %r3424, %r3414;
	and.b32  	%r3426, %r3422, %r3267;
	xor.b32  	%r3427, %r3263, %r3426;
	xor.b32  	%r3428, %r3424, %r3271;
	and.b32  	%r3429, %r3422, %r3428;
	xor.b32  	%r3430, %r3267, %r3429;
	or.b32  	%r3431, %r3425, %r3427;
	xor.b32  	%r3432, %r3422, %r3431;
	and.b32  	%r3433, %r3430, %r3427;
	xor.b32  	%r3434, %r3425, %r3433;
	and.b32  	%r3435, %r3432, %r3420;
	xor.b32  	%r3436, %r3427, %r3435;
	xor.b32  	%r3437, %r3430, %r3420;
	xor.b32  	%r3438, %r3410, %r3437;
	xor.b32  	%r3439, %r3438, %r3408;
	xor.b32  	%r3440, %r3436, %r3413;
	xor.b32  	%r3441, %r3432, %r3412;
	xor.b32  	%r3442, %r3434, %r3408;
	xor.b32  	%r3443, %r3412, %r3439;
	xor.b32  	%r3444, %r3410, %r3441;
	xor.b32  	%r3445, %r3442, %r3441;
	xor.b32  	%r3446, %r3445, %r3413;
	not.b32 	%r3447, %r3253;
	not.b32 	%r3448, %r3255;
	ld.const.u32 	%r3449, [%rd42+28];
	and.b32  	%r3450, %r3449, %r3448;
	xor.b32  	%r3451, %r3249, %r3450;
	xor.b32  	%r3452, %r3451, %r3217;
	and.b32  	%r3453, %r3252, %r3452;
	xor.b32  	%r3454, %r3453, %r3449;
	and.b32  	%r3455, %r3255, %r3447;
	xor.b32  	%r3456, %r3452, %r3455;
	not.b32 	%r3457, %r3252;
	and.b32  	%r3458, %r3255, %r3457;
	xor.b32  	%r3459, %r3458, %r3447;
	and.b32  	%r3460, %r3456, %r3255;
	xor.b32  	%r3461, %r3252, %r3460;
	xor.b32  	%r3462, %r3458, %r3253;
	and.b32  	%r3463, %r3456, %r3462;
	xor.b32  	%r3464, %r3255, %r3463;
	or.b32  	%r3465, %r3459, %r3461;
	xor.b32  	%r3466, %r3456, %r3465;
	and.b32  	%r3467, %r3464, %r3461;
	xor.b32  	%r3468, %r3459, %r3467;
	and.b32  	%r3469, %r3466, %r3454;
	xor.b32  	%r3470, %r3461, %r3469;
	xor.b32  	%r3471, %r3464, %r3454;
	not.b32 	%r3472, %r3272;
	not.b32 	%r3473, %r3268;
	ld.const.u32 	%r3474, [%rd42+44];
	and.b32  	%r3475, %r3474, %r3473;
	xor.b32  	%r3476, %r3260, %r3475;
	and.b32  	%r3477, %r3264, %r3476;
	xor.b32  	%r3478, %r3477, %r3474;
	and.b32  	%r3479, %r3268, %r3472;
	xor.b32  	%r3480, %r3476, %r3479;
	not.b32 	%r3481, %r3264;
	and.b32  	%r3482, %r3268, %r3481;
	xor.b32  	%r3483, %r3482, %r3472;
	and.b32  	%r3484, %r3480, %r3268;
	xor.b32  	%r3485, %r3264, %r3484;
	xor.b32  	%r3486, %r3482, %r3272;
	and.b32  	%r3487, %r3480, %r3486;
	xor.b32  	%r3488, %r3268, %r3487;
	or.b32  	%r3489, %r3483, %r3485;
	xor.b32  	%r3490, %r3480, %r3489;
	and.b32  	%r3491, %r3488, %r3485;
	xor.b32  	%r3492, %r3483, %r3491;
	and.b32  	%r3493, %r3490, %r3478;
	xor.b32  	%r3494, %r3485, %r3493;
	xor.b32  	%r3495, %r3488, %r3478;
	xor.b32  	%r3496, %r3468, %r3495;
	xor.b32  	%r3497, %r3496, %r3466;
	xor.b32  	%r3498, %r3494, %r3471;
	xor.b32  	%r3499, %r3490, %r3470;
	xor.b32  	%r3500, %r3492, %r3466;
	xor.b32  	%r3501, %r3470, %r3497;
	xor.b32  	%r3502, %r3468, %r3499;
	xor.b32  	%r3503, %r3500, %r3499;
	xor.b32  	%r3504, %r3503, %r3471;
	mov.b32 	%r3505, 4146;
	prmt.b32 	%r3506, %r3325, %r3325, %r3505;
	prmt.b32 	%r3507, %r3383, %r3383, %r3505;
	prmt.b32 	%r3508, %r3441, %r3441, %r3505;
	prmt.b32 	%r3509, %r3499, %r3499, %r3505;
	prmt.b32 	%r3510, %r3324, %r3324, %r3505;
	prmt.b32 	%r3511, %r3382, %r3382, %r3505;
	prmt.b32 	%r3512, %r3440, %r3440, %r3505;
	prmt.b32 	%r3513, %r3498, %r3498, %r3505;
	prmt.b32 	%r3514, %r3323, %r3323, %r3505;
	prmt.b32 	%r3515, %r3381, %r3381, %r3505;
	prmt.b32 	%r3516, %r3439, %r3439, %r3505;
	prmt.b32 	%r3517, %r3497, %r3497, %r3505;
	prmt.b32 	%r3518, %r3326, %r3326, %r3505;
	prmt.b32 	%r3519, %r3384, %r3384, %r3505;
	prmt.b32 	%r3520, %r3442, %r3442, %r3505;
	prmt.b32 	%r3521, %r3500, %r3500, %r3505;
	not.b32 	%r3522, %r3328;
	not.b32 	%r3523, %r3330;
	ld.const.u32 	%r3524, [%rd42+48];
	and.b32  	%r3525, %r3524, %r3523;
	xor.b32  	%r3526, %r3324, %r3525;
	xor.b32  	%r3527, %r3526, %r3292;
	and.b32  	%r3528, %r3327, %r3527;
	xor.b32  	%r3529, %r3528, %r3524;
	and.b32  	%r3530, %r3330, %r3522;
	xor.b32  	%r3531, %r3527, %r3530;
	not.b32 	%r3532, %r3327;
	and.b32  	%r3533, %r3330, %r3532;
	xor.b32  	%r3534, %r3533, %r3522;
	and.b32  	%r3535, %r3531, %r3330;
	xor.b32  	%r3536, %r3327, %r3535;
	xor.b32  	%r3537, %r3533, %r3328;
	and.b32  	%r3538, %r3531, %r3537;
	xor.b32  	%r3539, %r3330, %r3538;
	or.b32  	%r3540, %r3534, %r3536;
	xor.b32  	%r3541, %r3531, %r3540;
	and.b32  	%r3542, %r3539, %r3536;
	xor.b32  	%r3543, %r3534, %r3542;
	and.b32  	%r3544, %r3541, %r3529;
	xor.b32  	%r3545, %r3536, %r3544;
	xor.b32  	%r3546, %r3539, %r3529;
	not.b32 	%r3547, %r3518;
	not.b32 	%r3548, %r3514;
	ld.const.u32 	%r3549, [%rd42+64];
	and.b32  	%r3550, %r3549, %r3548;
	xor.b32  	%r3551, %r3506, %r3550;
	and.b32  	%r3552, %r3510, %r3551;
	xor.b32  	%r3553, %r3552, %r3549;
	and.b32  	%r3554, %r3514, %r3547;
	xor.b32  	%r3555, %r3551, %r3554;
	not.b32 	%r3556, %r3510;
	and.b32  	%r3557, %r3514, %r3556;
	xor.b32  	%r3558, %r3557, %r3547;
	and.b32  	%r3559, %r3555, %r3514;
	xor.b32  	%r3560, %r3510, %r3559;
	xor.b32  	%r3561, %r3557, %r3518;
	and.b32  	%r3562, %r3555, %r3561;
	xor.b32  	%r3563, %r3514, %r3562;
	or.b32  	%r3564, %r3558, %r3560;
	xor.b32  	%r3565, %r3555, %r3564;
	and.b32  	%r3566, %r3563, %r3560;
	xor.b32  	%r3567, %r3558, %r3566;
	and.b32  	%r3568, %r3565, %r3553;
	xor.b32  	%r3569, %r3560, %r3568;
	xor.b32  	%r3570, %r3563, %r3553;
	xor.b32  	%r3571, %r3543, %r3570;
	xor.b32  	%r3572, %r3571, %r3541;
	xor.b32  	%r3573, %r3569, %r3546;
	xor.b32  	%r3574, %r3565, %r3545;
	xor.b32  	%r3575, %r3567, %r3541;
	xor.b32  	%r3576, %r3545, %r3572;
	xor.b32  	%r3577, %r3543, %r3574;
	xor.b32  	%r3578, %r3575, %r3574;
	xor.b32  	%r3579, %r3578, %r3546;
	not.b32 	%r3580, %r3386;
	not.b32 	%r3581, %r3388;
	ld.const.u32 	%r3582, [%rd42+52];
	and.b32  	%r3583, %r3582, %r3581;
	xor.b32  	%r3584, %r3382, %r3583;
	xor.b32  	%r3585, %r3584, %r3350;
	and.b32  	%r3586, %r3385, %r3585;
	xor.b32  	%r3587, %r3586, %r3582;
	and.b32  	%r3588, %r3388, %r3580;
	xor.b32  	%r3589, %r3585, %r3588;
	not.b32 	%r3590, %r3385;
	and.b32  	%r3591, %r3388, %r3590;
	xor.b32  	%r3592, %r3591, %r3580;
	and.b32  	%r3593, %r3589, %r3388;
	xor.b32  	%r3594, %r3385, %r3593;
	xor.b32  	%r3595, %r3591, %r3386;
	and.b32  	%r3596, %r3589, %r3595;
	xor.b32  	%r3597, %r3388, %r3596;
	or.b32  	%r3598, %r3592, %r3594;
	xor.b32  	%r3599, %r3589, %r3598;
	and.b32  	%r3600, %r3597, %r3594;
	xor.b32  	%r3601, %r3592, %r3600;
	and.b32  	%r3602, %r3599, %r3587;
	xor.b32  	%r3603, %r3594, %r3602;
	xor.b32  	%r3604, %r3597, %r3587;
	not.b32 	%r3605, %r3519;
	not.b32 	%r3606, %r3515;
	ld.const.u32 	%r3607, [%rd42+68];
	and.b32  	%r3608, %r3607, %r3606;
	xor.b32  	%r3609, %r3507, %r3608;
	and.b32  	%r3610, %r3511, %r3609;
	xor.b32  	%r3611, %r3610, %r3607;
	and.b32  	%r3612, %r3515, %r3605;
	xor.b32  	%r3613, %r3609, %r3612;
	not.b32 	%r3614, %r3511;
	and.b32  	%r3615, %r3515, %r3614;
	xor.b32  	%r3616, %r3615, %r3605;
	and.b32  	%r3617, %r3613, %r3515;
	xor.b32  	%r3618, %r3511, %r3617;
	xor.b32  	%r3619, %r3615, %r3519;
	and.b32  	%r3620, %r3613, %r3619;
	xor.b32  	%r3621, %r3515, %r3620;
	or.b32  	%r3622, %r3616, %r3618;
	xor.b32  	%r3623, %r3613, %r3622;
	and.b32  	%r3624, %r3621, %r3618;
	xor.b32  	%r3625, %r3616, %r3624;
	and.b32  	%r3626, %r3623, %r3611;
	xor.b32  	%r3627, %r3618, %r3626;
	xor.b32  	%r3628, %r3621, %r3611;
	xor.b32  	%r3629, %r3601, %r3628;
	xor.b32  	%r3630, %r3629, %r3599;
	xor.b32  	%r3631, %r3627, %r3604;
	xor.b32  	%r3632, %r3623, %r3603;
	xor.b32  	%r3633, %r3625, %r3599;
	xor.b32  	%r3634, %r3603, %r3630;
	xor.b32  	%r3635, %r3601, %r3632;
	xor.b32  	%r3636, %r3633, %r3632;
	xor.b32  	%r3637, %r3636, %r3604;
	not.b32 	%r3638, %r3444;
	not.b32 	%r3639, %r3446;
	ld.const.u32 	%r3640, [%rd42+56];
	and.b32  	%r3641, %r3640, %r3639;
	xor.b32  	%r3642, %r3440, %r3641;
	xor.b32  	%r3643, %r3642, %r3408;
	and.b32  	%r3644, %r3443, %r3643;
	xor.b32  	%r3645, %r3644, %r3640;
	and.b32  	%r3646, %r3446, %r3638;
	xor.b32  	%r3647, %r3643, %r3646;
	not.b32 	%r3648, %r3443;
	and.b32  	%r3649, %r3446, %r3648;
	xor.b32  	%r3650, %r3649, %r3638;
	and.b32  	%r3651, %r3647, %r3446;
	xor.b32  	%r3652, %r3443, %r3651;
	xor.b32  	%r3653, %r3649, %r3444;
	and.b32  	%r3654, %r3647, %r3653;
	xor.b32  	%r3655, %r3446, %r3654;
	or.b32  	%r3656, %r3650, %r3652;
	xor.b32  	%r3657, %r3647, %r3656;
	and.b32  	%r3658, %r3655, %r3652;
	xor.b32  	%r3659, %r3650, %r3658;
	and.b32  	%r3660, %r3657, %r3645;
	xor.b32  	%r3661, %r3652, %r3660;
	xor.b32  	%r3662, %r3655, %r3645;
	not.b32 	%r3663, %r3520;
	not.b32 	%r3664, %r3516;
	ld.const.u32 	%r3665, [%rd42+72];
	and.b32  	%r3666, %r3665, %r3664;
	xor.b32  	%r3667, %r3508, %r3666;
	and.b32  	%r3668, %r3512, %r3667;
	xor.b32  	%r3669, %r3668, %r3665;
	and.b32  	%r3670, %r3516, %r3663;
	xor.b32  	%r3671, %r3667, %r3670;
	not.b32 	%r3672, %r3512;
	and.b32  	%r3673, %r3516, %r3672;
	xor.b32  	%r3674, %r3673, %r3663;
	and.b32  	%r3675, %r3671, %r3516;
	xor.b32  	%r3676, %r3512, %r3675;
	xor.b32  	%r3677, %r3673, %r3520;
	and.b32  	%r3678, %r3671, %r3677;
	xor.b32  	%r3679, %r3516, %r3678;
	or.b32  	%r3680, %r3674, %r3676;
	xor.b32  	%r3681, %r3671, %r3680;
	and.b32  	%r3682, %r3679, %r3676;
	xor.b32  	%r3683, %r3674, %r3682;
	and.b32  	%r3684, %r3681, %r3669;
	xor.b32  	%r3685, %r3676, %r3684;
	xor.b32  	%r3686, %r3679, %r3669;
	xor.b32  	%r3687, %r3659, %r3686;
	xor.b32  	%r3688, %r3687, %r3657;
	xor.b32  	%r3689, %r3685, %r3662;
	xor.b32  	%r3690, %r3681, %r3661;
	xor.b32  	%r3691, %r3683, %r3657;
	xor.b32  	%r3692, %r3661, %r3688;
	xor.b32  	%r3693, %r3659, %r3690;
	xor.b32  	%r3694, %r3691, %r3690;
	xor.b32  	%r3695, %r3694, %r3662;
	not.b32 	%r3696, %r3502;
	not.b32 	%r3697, %r3504;
	ld.const.u32 	%r3698, [%rd42+60];
	and.b32  	%r3699, %r3698, %r3697;
	xor.b32  	%r3700, %r3498, %r3699;
	xor.b32  	%r3701, %r3700, %r3466;
	and.b32  	%r3702, %r3501, %r3701;
	xor.b32  	%r3703, %r3702, %r3698;
	and.b32  	%r3704, %r3504, %r3696;
	xor.b32  	%r3705, %r3701, %r3704;
	not.b32 	%r3706, %r3501;
	and.b32  	%r3707, %r3504, %r3706;
	xor.b32  	%r3708, %r3707, %r3696;
	and.b32  	%r3709, %r3705, %r3504;
	xor.b32  	%r3710, %r3501, %r3709;
	xor.b32  	%r3711, %r3707, %r3502;
	and.b32  	%r3712, %r3705, %r3711;
	xor.b32  	%r3713, %r3504, %r3712;
	or.b32  	%r3714, %r3708, %r3710;
	xor.b32  	%r3715, %r3705, %r3714;
	and.b32  	%r3716, %r3713, %r3710;
	xor.b32  	%r3717, %r3708, %r3716;
	and.b32  	%r3718, %r3715, %r3703;
	xor.b32  	%r3719, %r3710, %r3718;
	xor.b32  	%r3720, %r3713, %r3703;
	not.b32 	%r3721, %r3521;
	not.b32 	%r3722, %r3517;
	ld.const.u32 	%r3723, [%rd42+76];
	and.b32  	%r3724, %r3723, %r3722;
	xor.b32  	%r3725, %r3509, %r3724;
	and.b32  	%r3726, %r3513, %r3725;
	xor.b32  	%r3727, %r3726, %r3723;
	and.b32  	%r3728, %r3517, %r3721;
	xor.b32  	%r3729, %r3725, %r3728;
	not.b32 	%r3730, %r3513;
	and.b32  	%r3731, %r3517, %r3730;
	xor.b32  	%r3732, %r3731, %r3721;
	and.b32  	%r3733, %r3729, %r3517;
	xor.b32  	%r3734, %r3513, %r3733;
	xor.b32  	%r3735, %r3731, %r3521;
	and.b32  	%r3736, %r3729, %r3735;
	xor.b32  	%r3737, %r3517, %r3736;
	or.b32  	%r3738, %r3732, %r3734;
	xor.b32  	%r3739, %r3729, %r3738;
	and.b32  	%r3740, %r3737, %r3734;
	xor.b32  	%r3741, %r3732, %r3740;
	and.b32  	%r3742, %r3739, %r3727;
	xor.b32  	%r3743, %r3734, %r3742;
	xor.b32  	%r3744, %r3737, %r3727;
	xor.b32  	%r3745, %r3717, %r3744;
	xor.b32  	%r3746, %r3745, %r3715;
	xor.b32  	%r3747, %r3743, %r3720;
	xor.b32  	%r3748, %r3739, %r3719;
	xor.b32  	%r3749, %r3741, %r3715;
	xor.b32  	%r3750, %r3719, %r3746;
	xor.b32  	%r3751, %r3717, %r3748;
	xor.b32  	%r3752, %r3749, %r3748;
	xor.b32  	%r3753, %r3752, %r3720;
	not.b32 	%r3754, %r3577;
	not.b32 	%r3755, %r3579;
	ld.const.u32 	%r3756, [%rd42+80];
	and.b32  	%r3757, %r3756, %r3755;
	xor.b32  	%r3758, %r3573, %r3757;
	xor.b32  	%r3759, %r3758, %r3541;
	and.b32  	%r3760, %r3576, %r3759;
	xor.b32  	%r3761, %r3760, %r3756;
	and.b32  	%r3762, %r3579, %r3754;
	xor.b32  	%r3763, %r3759, %r3762;
	not.b32 	%r3764, %r3576;
	and.b32  	%r3765, %r3579, %r3764;
	xor.b32  	%r3766, %r3765, %r3754;
	and.b32  	%r3767, %r3763, %r3579;
	xor.b32  	%r3768, %r3576, %r3767;
	xor.b32  	%r3769, %r3765, %r3577;
	and.b32  	%r3770, %r3763, %r3769;
	xor.b32  	%r3771, %r3579, %r3770;
	or.b32  	%r3772, %r3766, %r3768;
	xor.b32  	%r3773, %r3763, %r3772;
	and.b32  	%r3774, %r3771, %r3768;
	xor.b32  	%r3775, %r3766, %r3774;
	and.b32  	%r3776, %r3773, %r3761;
	xor.b32  	%r3777, %r3768, %r3776;
	xor.b32  	%r3778, %r3771, %r3761;
	not.b32 	%r3779, %r3633;
	not.b32 	%r3780, %r3630;
	ld.const.u32 	%r3781, [%rd42+96];
	and.b32  	%r3782, %r3781, %r3780;
	xor.b32  	%r3783, %r3632, %r3782;
	and.b32  	%r3784, %r3631, %r3783;
	xor.b32  	%r3785, %r3784, %r3781;
	and.b32  	%r3786, %r3630, %r3779;
	xor.b32  	%r3787, %r3783, %r3786;
	not.b32 	%r3788, %r3631;
	and.b32  	%r3789, %r3630, %r3788;
	xor.b32  	%r3790, %r3789, %r3779;
	and.b32  	%r3791, %r3787, %r3630;
	xor.b32  	%r3792, %r3631, %r3791;
	xor.b32  	%r3793, %r3789, %r3633;
	and.b32  	%r3794, %r3787, %r3793;
	xor.b32  	%r3795, %r3630, %r3794;
	or.b32  	%r3796, %r3790, %r3792;
	xor.b32  	%r3797, %r3787, %r3796;
	and.b32  	%r3798, %r3795, %r3792;
	xor.b32  	%r3799, %r3790, %r3798;
	and.b32  	%r3800, %r3797, %r3785;
	xor.b32  	%r3801, %r3792, %r3800;
	xor.b32  	%r3802, %r3795, %r3785;
	xor.b32  	%r3803, %r3775, %r3802;
	xor.b32  	%r4004, %r3803, %r3773;
	xor.b32  	%r4012, %r3801, %r3778;
	xor.b32  	%r4020, %r3797, %r3777;
	xor.b32  	%r3996, %r3799, %r3773;
	xor.b32  	%r4018, %r3777, %r4004;
	xor.b32  	%r4002, %r3775, %r4020;
	xor.b32  	%r4026, %r3773, %r4012;
	xor.b32  	%r3804, %r3996, %r4020;
	xor.b32  	%r4010, %r3804, %r3778;
	not.b32 	%r3805, %r3635;
	not.b32 	%r3806, %r3637;
	ld.const.u32 	%r3807, [%rd42+84];
	and.b32  	%r3808, %r3807, %r3806;
	xor.b32  	%r3809, %r3631, %r3808;
	xor.b32  	%r3810, %r3809, %r3599;
	and.b32  	%r3811, %r3634, %r3810;
	xor.b32  	%r3812, %r3811, %r3807;
	and.b32  	%r3813, %r3637, %r3805;
	xor.b32  	%r3814, %r3810, %r3813;
	not.b32 	%r3815, %r3634;
	and.b32  	%r3816, %r3637, %r3815;
	xor.b32  	%r3817, %r3816, %r3805;
	and.b32  	%r3818, %r3814, %r3637;
	xor.b32  	%r3819, %r3634, %r3818;
	xor.b32  	%r3820, %r3816, %r3635;
	and.b32  	%r3821, %r3814, %r3820;
	xor.b32  	%r3822, %r3637, %r3821;
	or.b32  	%r3823, %r3817, %r3819;
	xor.b32  	%r3824, %r3814, %r3823;
	and.b32  	%r3825, %r3822, %r3819;
	xor.b32  	%r3826, %r3817, %r3825;
	and.b32  	%r3827, %r3824, %r3812;
	xor.b32  	%r3828, %r3819, %r3827;
	xor.b32  	%r3829, %r3822, %r3812;
	not.b32 	%r3830, %r3575;
	not.b32 	%r3831, %r3572;
	ld.const.u32 	%r3832, [%rd42+100];
	and.b32  	%r3833, %r3832, %r3831;
	xor.b32  	%r3834, %r3574, %r3833;
	and.b32  	%r3835, %r3573, %r3834;
	xor.b32  	%r3836, %r3835, %r3832;
	and.b32  	%r3837, %r3572, %r3830;
	xor.b32  	%r3838, %r3834, %r3837;
	not.b32 	%r3839, %r3573;
	and.b32  	%r3840, %r3572, %r3839;
	xor.b32  	%r3841, %r3840, %r3830;
	and.b32  	%r3842, %r3838, %r3572;
	xor.b32  	%r3843, %r3573, %r3842;
	xor.b32  	%r3844, %r3840, %r3575;
	and.b32  	%r3845, %r3838, %r3844;
	xor.b32  	%r3846, %r3572, %r3845;
	or.b32  	%r3847, %r3841, %r3843;
	xor.b32  	%r3848, %r3838, %r3847;
	and.b32  	%r3849, %r3846, %r3843;
	xor.b32  	%r3850, %r3841, %r3849;
	and.b32  	%r3851, %r3848, %r3836;
	xor.b32  	%r3852, %r3843, %r3851;
	xor.b32  	%r3853, %r3846, %r3836;
	xor.b32  	%r3854, %r3826, %r3853;
	xor.b32  	%r4003, %r3854, %r3824;
	xor.b32  	%r4011, %r3852, %r3829;
	xor.b32  	%r4019, %r3848, %r3828;
	xor.b32  	%r3995, %r3850, %r3824;
	xor.b32  	%r4017, %r3828, %r4003;
	xor.b32  	%r4001, %r3826, %r4019;
	xor.b32  	%r4025, %r3824, %r4011;
	xor.b32  	%r3855, %r3995, %r4019;
	xor.b32  	%r4009, %r3855, %r3829;
	not.b32 	%r3856, %r3693;
	not.b32 	%r3857, %r3695;
	ld.const.u32 	%r3858, [%rd42+88];
	and.b32  	%r3859, %r3858, %r3857;
	xor.b32  	%r3860, %r3689, %r3859;
	xor.b32  	%r3861, %r3860, %r3657;
	and.b32  	%r3862, %r3692, %r3861;
	xor.b32  	%r3863, %r3862, %r3858;
	and.b32  	%r3864, %r3695, %r3856;
	xor.b32  	%r3865, %r3861, %r3864;
	not.b32 	%r3866, %r3692;
	and.b32  	%r3867, %r3695, %r3866;
	xor.b32  	%r3868, %r3867, %r3856;
	and.b32  	%r3869, %r3865, %r3695;
	xor.b32  	%r3870, %r3692, %r3869;
	xor.b32  	%r3871, %r3867, %r3693;
	and.b32  	%r3872, %r3865, %r3871;
	xor.b32  	%r3873, %r3695, %r3872;
	or.b32  	%r3874, %r3868, %r3870;
	xor.b32  	%r3875, %r3865, %r3874;
	and.b32  	%r3876, %r3873, %r3870;
	xor.b32  	%r3877, %r3868, %r3876;
	and.b32  	%r3878, %r3875, %r3863;
	xor.b32  	%r3879, %r3870, %r3878;
	xor.b32  	%r3880, %r3873, %r3863;
	not.b32 	%r3881, %r3749;
	not.b32 	%r3882, %r3746;
	ld.const.u32 	%r3883, [%rd42+104];
	and.b32  	%r3884, %r3883, %r3882;
	xor.b32  	%r3885, %r3748, %r3884;
	and.b32  	%r3886, %r3747, %r3885;
	xor.b32  	%r3887, %r3886, %r3883;
	and.b32  	%r3888, %r3746, %r3881;
	xor.b32  	%r3889, %r3885, %r3888;
	not.b32 	%r3890, %r3747;
	and.b32  	%r3891, %r3746, %r3890;
	xor.b32  	%r3892, %r3891, %r3881;
	and.b32  	%r3893, %r3889, %r3746;
	xor.b32  	%r3894, %r3747, %r3893;
	xor.b32  	%r3895, %r3891, %r3749;
	and.b32  	%r3896, %r3889, %r3895;
	xor.b32  	%r3897, %r3746, %r3896;
	or.b32  	%r3898, %r3892, %r3894;
	xor.b32  	%r3899, %r3889, %r3898;
	and.b32  	%r3900, %r3897, %r3894;
	xor.b32  	%r3901, %r3892, %r3900;
	and.b32  	%r3902, %r3899, %r3887;
	xor.b32  	%r3903, %r3894, %r3902;
	xor.b32  	%r3904, %r3897, %r3887;
	xor.b32  	%r3905, %r3877, %r3904;
	xor.b32  	%r4006, %r3905, %r3875;
	xor.b32  	%r4014, %r3903, %r3880;
	xor.b32  	%r4022, %r3899, %r3879;
	xor.b32  	%r3998, %r3901, %r3875;
	xor.b32  	%r4016, %r3879, %r4006;
	xor.b32  	%r4000, %r3877, %r4022;
	xor.b32  	%r4024, %r3875, %r4014;
	xor.b32  	%r3906, %r3998, %r4022;
	xor.b32  	%r4008, %r3906, %r3880;
	not.b32 	%r3907, %r3751;
	not.b32 	%r3908, %r3753;
	ld.const.u32 	%r3909, [%rd42+92];
	and.b32  	%r3910, %r3909, %r3908;
	xor.b32  	%r3911, %r3747, %r3910;
	xor.b32  	%r3912, %r3911, %r3715;
	and.b32  	%r3913, %r3750, %r3912;
	xor.b32  	%r3914, %r3913, %r3909;
	and.b32  	%r3915, %r3753, %r3907;
	xor.b32  	%r3916, %r3912, %r3915;
	not.b32 	%r3917, %r3750;
	and.b32  	%r3918, %r3753, %r3917;
	xor.b32  	%r3919, %r3918, %r3907;
	and.b32  	%r3920, %r3916, %r3753;
	xor.b32  	%r3921, %r3750, %r3920;
	xor.b32  	%r3922, %r3918, %r3751;
	and.b32  	%r3923, %r3916, %r3922;
	xor.b32  	%r3924, %r3753, %r3923;
	or.b32  	%r3925, %r3919, %r3921;
	xor.b32  	%r3926, %r3916, %r3925;
	and.b32  	%r3927, %r3924, %r3921;
	xor.b32  	%r3928, %r3919, %r3927;
	and.b32  	%r3929, %r3926, %r3914;
	xor.b32  	%r3930, %r3921, %r3929;
	xor.b32  	%r3931, %r3924, %r3914;
	not.b32 	%r3932, %r3691;
	not.b32 	%r3933, %r3688;
	ld.const.u32 	%r3934, [%rd42+108];
	and.b32  	%r3935, %r3934, %r3933;
	xor.b32  	%r3936, %r3690, %r3935;
	and.b32  	%r3937, %r3689, %r3936;
	xor.b32  	%r3938, %r3937, %r3934;
	and.b32  	%r3939, %r3688, %r3932;
	xor.b32  	%r3940, %r3936, %r3939;
	not.b32 	%r3941, %r3689;
	and.b32  	%r3942, %r3688, %r3941;
	xor.b32  	%r3943, %r3942, %r3932;
	and.b32  	%r3944, %r3940, %r3688;
	xor.b32  	%r3945, %r3689, %r3944;
	xor.b32  	%r3946, %r3942, %r3691;
	and.b32  	%r3947, %r3940, %r3946;
	xor.b32  	%r3948, %r3688, %r3947;
	or.b32  	%r3949, %r3943, %r3945;
	xor.b32  	%r3950, %r3940, %r3949;
	and.b32  	%r3951, %r3948, %r3945;
	xor.b32  	%r3952, %r3943, %r3951;
	and.b32  	%r3953, %r3950, %r3938;
	xor.b32  	%r3954, %r3945, %r3953;
	xor.b32  	%r3955, %r3948, %r3938;
	xor.b32  	%r3956, %r3928, %r3955;
	xor.b32  	%r4005, %r3956, %r3926;
	xor.b32  	%r4013, %r3954, %r3931;
	xor.b32  	%r4021, %r3950, %r3930;
	xor.b32  	%r3997, %r3952, %r3926;
	xor.b32  	%r4015, %r3930, %r4005;
	xor.b32  	%r3999, %r3928, %r4021;
	xor.b32  	%r4023, %r3926, %r4013;
	xor.b32  	%r3957, %r3997, %r4021;
	xor.b32  	%r4007, %r3957, %r3931;
	add.s32 	%r198, %r4027, 7;
	add.s64 	%rd42, %rd42, 224;
	setp.lt.u32 	%p3, %r4027, 35;
	mov.u32 	%r4027, %r198;
	@%p3 bra 	$L__BB1_4;
	ld.param.u32 	%r3961, [_Z24quark_jh512c_gpu_hash_64ijPmPj_param_0];
	xor.b32  	%r3958, %r4010, 128;
	xor.b32  	%r3959, %r3995, 131072;
	st.global.u32 	[%rd1], %r3958;
	mul.wide.s32 	%rd29, %r3961, 4;
	add.s64 	%rd30, %rd1, %rd29;
	st.global.u32 	[%rd30], %r4009;
	add.s64 	%rd31, %rd30, %rd29;
	st.global.u32 	[%rd31], %r4008;
	add.s64 	%rd32, %rd31, %rd29;
	st.global.u32 	[%rd32], %r4007;
	add.s64 	%rd33, %rd32, %rd29;
	st.global.u32 	[%rd33], %r4006;
	st.global.u32 	[%rd2], %r4005;
	add.s64 	%rd34, %rd2, %rd29;
	st.global.u32 	[%rd34], %r4004;
	add.s64 	%rd35, %rd34, %rd29;
	st.global.u32 	[%rd35], %r4003;
	add.s64 	%rd36, %rd35, %rd29;
	st.global.u32 	[%rd36], %r4002;
	add.s64 	%rd37, %rd36, %rd29;
	st.global.u32 	[%rd37], %r4001;
	add.s64 	%rd38, %rd37, %rd29;
	st.global.u32 	[%rd38], %r4000;
	add.s64 	%rd39, %rd38, %rd29;
	st.global.u32 	[%rd39], %r3999;
	st.global.u32 	[%rd3], %r3998;
	st.global.u32 	[%rd4], %r3997;
	st.global.u32 	[%rd5], %r3996;
	st.global.u32 	[%rd6], %r3959;
$L__BB1_6:
	ret;

}
	// .globl	_Z29quark_jh512_gpu_hash_final_64ijPmPjS0_
.visible .entry _Z29quark_jh512_gpu_hash_final_64ijPmPjS0_(
	.param .u32 _Z29quark_jh512_gpu_hash_final_64ijPmPjS0__param_0,
	.param .u32 _Z29quark_jh512_gpu_hash_final_64ijPmPjS0__param_1,
	.param .u64 .ptr .align 1 _Z29quark_jh512_gpu_hash_final_64ijPmPjS0__param_2,
	.param .u64 .ptr .align 1 _Z29quark_jh512_gpu_hash_final_64ijPmPjS0__param_3,
	.param .u64 .ptr .align 1 _Z29quark_jh512_gpu_hash_final_64ijPmPjS0__param_4
)
{
	.reg .pred 	%p<63>;
	.reg .b32 	%r<4083>;
	.reg .b64 	%rd<23>;

	ld.param.u32 	%r204, [_Z29quark_jh512_gpu_hash_final_64ijPmPjS0__param_0];
	ld.param.u64 	%rd6, [_Z29quark_jh512_gpu_hash_final_64ijPmPjS0__param_3];
	mov.u32 	%r205, %ntid.x;
	mov.u32 	%r206, %ctaid.x;
	mov.u32 	%r207, %tid.x;
	mad.lo.s32 	%r1, %r205, %r206, %r207;
	setp.ge.s32 	%p1, %r1, %r204;
	@%p1 bra 	$L__BB2_10;
	setp.eq.s64 	%p2, %rd6, 0;
	@%p2 bra 	$L__BB2_3;
	cvta.to.global.u64 	%rd8, %rd6;
	mul.wide.s32 	%rd9, %r1, 4;
	add.s64 	%rd10, %rd8, %rd9;
	ld.global.u32 	%r4016, [%rd10];
	bra.uni 	$L__BB2_4;
$L__BB2_3:
	ld.param.u32 	%r4014, [_Z29quark_jh512_gpu_hash_final_64ijPmPjS0__param_1];
	add.s32 	%r4016, %r4014, %r1;
$L__BB2_4:
	ld.param.u64 	%rd19, [_Z29quark_jh512_gpu_hash_final_64ijPmPjS0__param_2];
	ld.param.u32 	%r4015, [_Z29quark_jh512_gpu_hash_final_64ijPmPjS0__param_1];
	sub.s32 	%r209, %r4016, %r4015;
	shl.b32 	%r210, %r209, 3;
	cvta.to.global.u64 	%rd12, %rd19;
	mul.wide.s32 	%rd13, %r210, 8;
	add.s64 	%rd14, %rd12, %rd13;
	ld.const.u32 	%r211, [c_INIT_bitslice];
	ld.const.u32 	%r212, [c_INIT_bitslice+4];
	ld.const.u32 	%r213, [c_INIT_bitslice+8];
	ld.const.u32 	%r214, [c_INIT_bitslice+12];
	ld.const.u32 	%r215, [c_INIT_bitslice+16];
	ld.const.u32 	%r216, [c_INIT_bitslice+20];
	ld.const.u32 	%r217, [c_INIT_bitslice+24];
	ld.const.u32 	%r218, [c_INIT_bitslice+28];
	ld.const.u32 	%r219, [c_INIT_bitslice+32];
	ld.const.u32 	%r220, [c_INIT_bitslice+36];
	ld.const.u32 	%r221, [c_INIT_bitslice+40];
	ld.const.u32 	%r222, [c_INIT_bitslice+44];
	ld.const.u32 	%r223, [c_INIT_bitslice+48];
	ld.const.u32 	%r224, [c_INIT_bitslice+52];
	ld.const.u32 	%r225, [c_INIT_bitslice+56];
	ld.const.u32 	%r226, [c_INIT_bitslice+60];
	ld.const.u32 	%r4032, [c_INIT_bitslice+64];
	ld.const.u32 	%r4031, [c_INIT_bitslice+68];
	ld.const.u32 	%r4030, [c_INIT_bitslice+72];
	ld.const.u32 	%r4029, [c_INIT_bitslice+76];
	ld.const.u32 	%r4028, [c_INIT_bitslice+80];
	ld.const.u32 	%r4027, [c_INIT_bitslice+84];
	ld.const.u32 	%r4026, [c_INIT_bitslice+88];
	ld.const.u32 	%r4025, [c_INIT_bitslice+92];
	ld.const.u32 	%r4024, [c_INIT_bitslice+96];
	ld.const.u32 	%r4023, [c_INIT_bitslice+100];
	ld.const.u32 	%r4022, [c_INIT_bitslice+104];
	ld.const.u32 	%r4021, [c_INIT_bitslice+108];
	ld.const.u32 	%r4020, [c_INIT_bitslice+112];
	ld.const.u32 	%r4019, [c_INIT_bitslice+116];
	ld.const.u32 	%r4018, [c_INIT_bitslice+120];
	ld.const.u32 	%r4017, [c_INIT_bitslice+124];
	ld.global.u32 	%r21, [%rd14];
	ld.global.u32 	%r22, [%rd14+4];
	ld.global.u32 	%r23, [%rd14+8];
	ld.global.u32 	%r24, [%rd14+12];
	ld.global.u32 	%r25, [%rd14+16];
	ld.global.u32 	%r26, [%rd14+20];
	ld.global.u32 	%r27, [%rd14+24];
	ld.global.u32 	%r28, [%rd14+28];
	ld.global.u32 	%r29, [%rd14+32];
	ld.global.u32 	%r30, [%rd14+36];
	ld.global.u32 	%r31, [%rd14+40];
	ld.global.u32 	%r32, [%rd14+44];
	ld.global.u32 	%r33, [%rd14+48];
	ld.global.u32 	%r34, [%rd14+52];
	ld.global.u32 	%r35, [%rd14+56];
	ld.global.u32 	%r36, [%rd14+60];
	xor.b32  	%r4048, %r211, %r21;
	xor.b32  	%r4080, %r212, %r22;
	xor.b32  	%r4079, %r213, %r23;
	xor.b32  	%r4078, %r214, %r24;
	xor.b32  	%r4077, %r215, %r25;
	xor.b32  	%r4076, %r216, %r26;
	xor.b32  	%r4075, %r217, %r27;
	xor.b32  	%r4074, %r218, %r28;
	xor.b32  	%r4073, %r219, %r29;
	xor.b32  	%r4072, %r220, %r30;
	xor.b32  	%r4071, %r221, %r31;
	xor.b32  	%r4070, %r222, %r32;
	xor.b32  	%r4069, %r223, %r33;
	xor.b32  	%r4068, %r224, %r34;
	xor.b32  	%r4067, %r225, %r35;
	xor.b32  	%r4033, %r226, %r36;
	mov.u64 	%rd15, c_E8_bitslice_roundconstant;
	add.s64 	%rd21, %rd15, 112;
	mov.b32 	%r4049, 0;
$L__BB2_5:
	not.b32 	%r227, %r4024;
	not.b32 	%r228, %r4032;
	ld.const.u32 	%r229, [%rd21+-112];
	and.b32  	%r230, %r229, %r228;
	xor.b32  	%r231, %r4048, %r230;
	and.b32  	%r232, %r4073, %r231;
	xor.b32  	%r233, %r232, %r229;
	and.b32  	%r234, %r4032, %r227;
	xor.b32  	%r235, %r231, %r234;
	not.b32 	%r236, %r4073;
	and.b32  	%r237, %r4032, %r236;
	xor.b32  	%r238, %r237, %r227;
	and.b32  	%r239, %r235, %r4032;
	xor.b32  	%r240, %r4073, %r239;
	xor.b32  	%r241, %r237, %r4024;
	and.b32  	%r242, %r235, %r241;
	xor.b32  	%r243, %r4032, %r242;
	or.b32  	%r244, %r238, %r240;
	xor.b32  	%r245, %r235, %r244;
	and.b32  	%r246, %r243, %r240;
	xor.b32  	%r247, %r238, %r246;
	and.b32  	%r248, %r245, %r233;
	xor.b32  	%r249, %r240, %r248;
	xor.b32  	%r250, %r243, %r233;
	not.b32 	%r251, %r4020;
	not.b32 	%r252, %r4028;
	ld.const.u32 	%r253, [%rd21+-96];
	and.b32  	%r254, %r253, %r252;
	xor.b32  	%r255, %r4077, %r254;
	and.b32  	%r256, %r4069, %r255;
	xor.b32  	%r257, %r256, %r253;
	and.b32  	%r258, %r4028, %r251;
	xor.b32  	%r259, %r255, %r258;
	not.b32 	%r260, %r4069;
	and.b32  	%r261, %r4028, %r260;
	xor.b32  	%r262, %r261, %r251;
	and.b32  	%r263, %r259, %r4028;
	xor.b32  	%r264, %r4069, %r263;
	xor.b32  	%r265, %r261, %r4020;
	and.b32  	%r266, %r259, %r265;
	xor.b32  	%r267, %r4028, %r266;
	or.b32  	%r268, %r262, %r264;
	xor.b32  	%r269, %r259, %r268;
	and.b32  	%r270, %r267, %r264;
	xor.b32  	%r271, %r262, %r270;
	and.b32  	%r272, %r269, %r257;
	xor.b32  	%r273, %r264, %r272;
	xor.b32  	%r274, %r267, %r257;
	xor.b32  	%r275, %r247, %r274;
	xor.b32  	%r276, %r275, %r245;
	xor.b32  	%r277, %r273, %r250;
	xor.b32  	%r278, %r269, %r249;
	xor.b32  	%r279, %r271, %r245;
	xor.b32  	%r280, %r249, %r276;
	xor.b32  	%r281, %r247, %r278;
	xor.b32  	%r282, %r279, %r278;
	xor.b32  	%r283, %r282, %r250;
	not.b32 	%r284, %r4023;
	not.b32 	%r285, %r4031;
	ld.const.u32 	%r286, [%rd21+-108];
	and.b32  	%r287, %r286, %r285;
	xor.b32  	%r288, %r4080, %r287;
	and.b32  	%r289, %r4072, %r288;
	xor.b32  	%r290, %r289, %r286;
	and.b32  	%r291, %r4031, %r284;
	xor.b32  	%r292, %r288, %r291;
	not.b32 	%r293, %r4072;
	and.b32  	%r294, %r4031, %r293;
	xor.b32  	%r295, %r294, %r284;
	and.b32  	%r296, %r292, %r4031;
	xor.b32  	%r297, %r4072, %r296;
	xor.b32  	%r298, %r294, %r4023;
	and.b32  	%r299, %r292, %r298;
	xor.b32  	%r300, %r4031, %r299;
	or.b32  	%r301, %r295, %r297;
	xor.b32  	%r302, %r292, %r301;
	and.b32  	%r303, %r300, %r297;
	xor.b32  	%r304, %r295, %r303;
	and.b32  	%r305, %r302, %r290;
	xor.b32  	%r306, %r297, %r305;
	xor.b32  	%r307, %r300, %r290;
	not.b32 	%r308, %r4019;
	not.b32 	%r309, %r4027;
	ld.const.u32 	%r310, [%rd21+-92];
	and.b32  	%r311, %r310, %r309;
	xor.b32  	%r312, %r4076, %r311;
	and.b32  	%r313, %r4068, %r312;
	xor.b32  	%r314, %r313, %r310;
	and.b32  	%r315, %r4027, %r308;
	xor.b32  	%r316, %r312, %r315;
	not.b32 	%r317, %r4068;
	and.b32  	%r318, %r4027, %r317;
	xor.b32  	%r319, %r318, %r308;
	and.b32  	%r320, %r316, %r4027;
	xor.b32  	%r321, %r4068, %r320;
	xor.b32  	%r322, %r318, %r4019;
	and.b32  	%r323, %r316, %r322;
	xor.b32  	%r324, %r4027, %r323;
	or.b32  	%r325, %r319, %r321;
	xor.b32  	%r326, %r316, %r325;
	and.b32  	%r327, %r324, %r321;
	xor.b32  	%r328, %r319, %r327;
	and.b32  	%r329, %r326, %r314;
	xor.b32  	%r330, %r321, %r329;
	xor.b32  	%r331, %r324, %r314;
	xor.b32  	%r332, %r304, %r331;
	xor.b32  	%r333, %r332, %r302;
	xor.b32  	%r334, %r330, %r307;
	xor.b32  	%r335, %r326, %r306;
	xor.b32  	%r336, %r328, %r302;
	xor.b32  	%r337, %r306, %r333;
	xor.b32  	%r338, %r304, %r335;
	xor.b32  	%r339, %r336, %r335;
	xor.b32  	%r340, %r339, %r307;
	not.b32 	%r341, %r4022;
	not.b32 	%r342, %r4030;
	ld.const.u32 	%r343, [%rd21+-104];
	and.b32  	%r344, %r343, %r342;
	xor.b32  	%r345, %r4079, %r344;
	and.b32  	%r346, %r4071, %r345;
	xor.b32  	%r347, %r346, %r343;
	and.b32  	%r348, %r4030, %r341;
	xor.b32  	%r349, %r345, %r348;
	not.b32 	%r350, %r4071;
	and.b32  	%r351, %r4030, %r350;
	xor.b32  	%r352, %r351, %r341;
	and.b32  	%r353, %r349, %r4030;
	xor.b32  	%r354, %r4071, %r353;
	xor.b32  	%r355, %r351, %r4022;
	and.b32  	%r356, %r349, %r355;
	xor.b32  	%r357, %r4030, %r356;
	or.b32  	%r358, %r352, %r354;
	xor.b32  	%r359, %r349, %r358;
	and.b32  	%r360, %r357, %r354;
	xor.b32  	%r361, %r352, %r360;
	and.b32  	%r362, %r359, %r347;
	xor.b32  	%r363, %r354, %r362;
	xor.b32  	%r364, %r357, %r347;
	not.b32 	%r365, %r4018;
	not.b32 	%r366, %r4026;
	ld.const.u32 	%r367, [%rd21+-88];
	and.b32  	%r368, %r367, %r366;
	xor.b32  	%r369, %r4075, %r368;
	and.b32  	%r370, %r4067, %r369;
	xor.b32  	%r371, %r370, %r367;
	and.b32  	%r372, %r4026, %r365;
	xor.b32  	%r373, %r369, %r372;
	not.b32 	%r374, %r4067;
	and.b32  	%r375, %r4026, %r374;
	xor.b32  	%r376, %r375, %r365;
	and.b32  	%r377, %r373, %r4026;
	xor.b32  	%r378, %r4067, %r377;
	xor.b32  	%r379, %r375, %r4018;
	and.b32  	%r380, %r373, %r379;
	xor.b32  	%r381, %r4026, %r380;
	or.b32  	%r382, %r376, %r378;
	xor.b32  	%r383, %r373, %r382;
	and.b32  	%r384, %r381, %r378;
	xor.b32  	%r385, %r376, %r384;
	and.b32  	%r386, %r383, %r371;
	xor.b32  	%r387, %r378, %r386;
	xor.b32  	%r388, %r381, %r371;
	xor.b32  	%r389, %r361, %r388;
	xor.b32  	%r390, %r389, %r359;
	xor.b32  	%r391, %r387, %r364;
	xor.b32  	%r392, %r383, %r363;
	xor.b32  	%r393, %r385, %r359;
	xor.b32  	%r394, %r363, %r390;
	xor.b32  	%r395, %r361, %r392;
	xor.b32  	%r396, %r393, %r392;
	xor.b32  	%r397, %r396, %r364;
	not.b32 	%r398, %r4021;
	not.b32 	%r399, %r4029;
	ld.const.u32 	%r400, [%rd21+-100];
	and.b32  	%r401, %r400, %r399;
	xor.b32  	%r402, %r4078, %r401;
	and.b32  	%r403, %r4070, %r402;
	xor.b32  	%r404, %r403, %r400;
	and.b32  	%r405, %r4029, %r398;
	xor.b32  	%r406, %r402, %r405;
	not.b32 	%r407, %r4070;
	and.b32  	%r408, %r4029, %r407;
	xor.b32  	%r409, %r408, %r398;
	and.b32  	%r410, %r406, %r4029;
	xor.b32  	%r411, %r4070, %r410;
	xor.b32  	%r412, %r408, %r4021;
	and.b32  	%r413, %r406, %r412;
	xor.b32  	%r414, %r4029, %r413;
	or.b32  	%r415, %r409, %r411;
	xor.b32  	%r416, %r406, %r415;
	and.b32  	%r417, %r414, %r411;
	xor.b32  	%r418, %r409, %r417;
	and.b32  	%r419, %r416, %r404;
	xor.b32  	%r420, %r411, %r419;
	xor.b32  	%r421, %r414, %r404;
	not.b32 	%r422, %r4017;
	not.b32 	%r423, %r4025;
	ld.const.u32 	%r424, [%rd21+-84];
	and.b32  	%r425, %r424, %r423;
	xor.b32  	%r426, %r4074, %r425;
	and.b32  	%r427, %r4033, %r426;
	xor.b32  	%r428, %r427, %r424;
	and.b32  	%r429, %r4025, %r422;
	xor.b32  	%r430, %r426, %r429;
	not.b32 	%r431, %r4033;
	and.b32  	%r432, %r4025, %r431;
	xor.b32  	%r433, %r432, %r422;
	and.b32  	%r434, %r430, %r4025;
	xor.b32  	%r435, %r4033, %r434;
	xor.b32  	%r436, %r432, %r4017;
	and.b32  	%r437, %r430, %r436;
	xor.b32  	%r438, %r4025, %r437;
	or.b32  	%r439, %r433, %r435;
	xor.b32  	%r440, %r430, %r439;
	and.b32  	%r441, %r438, %r435;
	xor.b32  	%r442, %r433, %r441;
	and.b32  	%r443, %r440, %r428;
	xor.b32  	%r444, %r435, %r443;
	xor.b32  	%r445, %r438, %r428;
	xor.b32  	%r446, %r418, %r445;
	xor.b32  	%r447, %r446, %r416;
	xor.b32  	%r448, %r444, %r421;
	xor.b32  	%r449, %r440, %r420;
	xor.b32  	%r450, %r442, %r416;
	xor.b32  	%r451, %r420, %r447;
	xor.b32  	%r452, %r418, %r449;
	xor.b32  	%r453, %r450, %r449;
	xor.b32  	%r454, %r453, %r421;
	shl.b32 	%r455, %r278, 1;
	and.b32  	%r456, %r455, -1431655766;
	shr.u32 	%r457, %r278, 1;
	and.b32  	%r458, %r457, 1431655765;
	or.b32  	%r459, %r456, %r458;
	shl.b32 	%r460, %r335, 1;
	and.b32  	%r461, %r460, -1431655766;
	shr.u32 	%r462, %r335, 1;
	and.b32  	%r463, %r462, 1431655765;
	or.b32  	%r464, %r461, %r463;
	shl.b32 	%r465, %r392, 1;
	and.b32  	%r466, %r465, -1431655766;
	shr.u32 	%r467, %r392, 1;
	and.b32  	%r468, %r467, 1431655765;
	or.b32  	%r469, %r466, %r468;
	shl.b32 	%r470, %r449, 1;
	and.b32  	%r471, %r470, -1431655766;
	shr.u32 	%r472, %r449, 1;
	and.b32  	%r473, %r472, 1431655765;
	or.b32  	%r474, %r471, %r473;
	shl.b32 	%r475, %r277, 1;
	and.b32  	%r476, %r475, -1431655766;
	shr.u32 	%r477, %r277, 1;
	and.b32  	%r478, %r477, 1431655765;
	or.b32  	%r479, %r476, %r478;
	shl.b32 	%r480, %r334, 1;
	and.b32  	%r481, %r480, -1431655766;
	shr.u32 	%r482, %r334, 1;
	and.b32  	%r483, %r482, 1431655765;
	or.b32  	%r484, %r481, %r483;
	shl.b32 	%r485, %r391, 1;
	and.b32  	%r486, %r485, -1431655766;
	shr.u32 	%r487, %r391, 1;
	and.b32  	%r488, %r487, 1431655765;
	or.b32  	%r489, %r486, %r488;
	shl.b32 	%r490, %r448, 1;
	and.b32  	%r491, %r490, -1431655766;
	shr.u32 	%r492, %r448, 1;
	and.b32  	%r493, %r492, 1431655765;
	or.b32  	%r494, %r491, %r493;
	shl.b32 	%r495, %r276, 1;
	and.b32  	%r496, %r495, -1431655766;
	shr.u32 	%r497, %r276, 1;
	and.b32  	%r498, %r497, 1431655765;
	or.b32  	%r499, %r496, %r498;
	shl.b32 	%r500, %r333, 1;
	and.b32  	%r501, %r500, -1431655766;
	shr.u32 	%r502, %r333, 1;
	and.b32  	%r503, %r502, 1431655765;
	or.b32  	%r504, %r501, %r503;
	shl.b32 	%r505, %r390, 1;
	and.b32  	%r506, %r505, -1431655766;
	shr.u32 	%r507, %r390, 1;
	and.b32  	%r508, %r507, 1431655765;
	or.b32  	%r509, %r506, %r508;
	shl.b32 	%r510, %r447, 1;
	and.b32  	%r511, %r510, -1431655766;
	shr.u32 	%r512, %r447, 1;
	and.b32  	%r513, %r512, 1431655765;
	or.b32  	%r514, %r511, %r513;
	shl.b32 	%r515, %r279, 1;
	and.b32  	%r516, %r515, -1431655766;
	shr.u32 	%r517, %r279, 1;
	and.b32  	%r518, %r517, 1431655765;
	or.b32  	%r519, %r516, %r518;
	shl.b32 	%r520, %r336, 1;
	and.b32  	%r521, %r520, -1431655766;
	shr.u32 	%r522, %r336, 1;
	and.b32  	%r523, %r522, 1431655765;
	or.b32  	%r524, %r521, %r523;
	shl.b32 	%r525, %r393, 1;
	and.b32  	%r526, %r525, -1431655766;
	shr.u32 	%r527, %r393, 1;
	and.b32  	%r528, %r527, 1431655765;
	or.b32  	%r529, %r526, %r528;
	shl.b32 	%r530, %r450, 1;
	and.b32  	%r531, %r530, -1431655766;
	shr.u32 	%r532, %r450, 1;
	and.b32  	%r533, %r532, 1431655765;
	or.b32  	%r534, %r531, %r533;
	not.b32 	%r535, %r281;
	not.b32 	%r536, %r283;
	ld.const.u32 	%r537, [%rd21+-80];
	and.b32  	%r538, %r537, %r536;
	xor.b32  	%r539, %r277, %r538;
	xor.b32  	%r540, %r539, %r245;
	and.b32  	%r541, %r280, %r540;
	xor.b32  	%r542, %r541, %r537;
	and.b32  	%r543, %r283, %r535;
	xor.b32  	%r544, %r540, %r543;
	not.b32 	%r545, %r280;
	and.b32  	%r546, %r283, %r545;
	xor.b32  	%r547, %r546, %r535;
	and.b32  	%r548, %r544, %r283;
	xor.b32  	%r549, %r280, %r548;
	xor.b32  	%r550, %r546, %r281;
	and.b32  	%r551, %r544, %r550;
	xor.b32  	%r552, %r283, %r551;
	or.b32  	%r553, %r547, %r549;
	xor.b32  	%r554, %r544, %r553;
	and.b32  	%r555, %r552, %r549;
	xor.b32  	%r556, %r547, %r555;
	and.b32  	%r557, %r554, %r542;
	xor.b32  	%r558, %r549, %r557;
	xor.b32  	%r559, %r552, %r542;
	not.b32 	%r560, %r519;
	not.b32 	%r561, %r499;
	ld.const.u32 	%r562, [%rd21+-64];
	and.b32  	%r563, %r562, %r561;
	xor.b32  	%r564, %r459, %r563;
	and.b32  	%r565, %r479, %r564;
	xor.b32  	%r566, %r565, %r562;
	and.b32  	%r567, %r499, %r560;
	xor.b32  	%r568, %r564, %r567;
	not.b32 	%r569, %r479;
	and.b32  	%r570, %r499, %r569;
	xor.b32  	%r571, %r570, %r560;
	and.b32  	%r572, %r568, %r499;
	xor.b32  	%r573, %r479, %r572;
	xor.b32  	%r574, %r570, %r519;
	and.b32  	%r575, %r568, %r574;
	xor.b32  	%r576, %r499, %r575;
	or.b32  	%r577, %r571, %r573;
	xor.b32  	%r578, %r568, %r577;
	and.b32  	%r579, %r576, %r573;
	xor.b32  	%r580, %r571, %r579;
	and.b32  	%r581, %r578, %r566;
	xor.b32  	%r582, %r573, %r581;
	xor.b32  	%r583, %r576, %r566;
	xor.b32  	%r584, %r556, %r583;
	xor.b32  	%r585, %r584, %r554;
	xor.b32  	%r586, %r582, %r559;
	xor.b32  	%r587, %r578, %r558;
	xor.b32  	%r588, %r580, %r554;
	xor.b32  	%r589, %r558, %r585;
	xor.b32  	%r590, %r556, %r587;
	xor.b32  	%r591, %r588, %r587;
	xor.b32  	%r592, %r591, %r559;
	not.b32 	%r593, %r338;
	not.b32 	%r594, %r340;
	ld.const.u32 	%r595, [%rd21+-76];
	and.b32  	%r596, %r595, %r594;
	xor.b32  	%r597, %r334, %r596;
	xor.b32  	%r598, %r597, %r302;
	and.b32  	%r599, %r337, %r598;
	xor.b32  	%r600, %r599, %r595;
	and.b32  	%r601, %r340, %r593;
	xor.b32  	%r602, %r598, %r601;
	not.b32 	%r603, %r337;
	and.b32  	%r604, %r340, %r603;
	xor.b32  	%r605, %r604, %r593;
	and.b32  	%r606, %r602, %r340;
	xor.b32  	%r607, %r337, %r606;
	xor.b32  	%r608, %r604, %r338;
	and.b32  	%r609, %r602, %r608;
	xor.b32  	%r610, %r340, %r609;
	or.b32  	%r611, %r605, %r607;
	xor.b32  	%r612, %r602, %r611;
	and.b32  	%r613, %r610, %r607;
	xor.b32  	%r614, %r605, %r613;
	and.b32  	%r615, %r612, %r600;
	xor.b32  	%r616, %r607, %r615;
	xor.b32  	%r617, %r610, %r600;
	not.b32 	%r618, %r524;
	not.b32 	%r619, %r504;
	ld.const.u32 	%r620, [%rd21+-60];
	and.b32  	%r621, %r620, %r619;
	xor.b32  	%r622, %r464, %r621;
	and.b32  	%r623, %r484, %r622;
	xor.b32  	%r624, %r623, %r620;
	and.b32  	%r625, %r504, %r618;
	xor.b32  	%r626, %r622, %r625;
	not.b32 	%r627, %r484;
	and.b32  	%r628, %r504, %r627;
	xor.b32  	%r629, %r628, %r618;
	and.b32  	%r630, %r626, %r504;
	xor.b32  	%r631, %r484, %r630;
	xor.b32  	%r632, %r628, %r524;
	and.b32  	%r633, %r626, %r632;
	xor.b32  	%r634, %r504, %r633;
	or.b32  	%r635, %r629, %r631;
	xor.b32  	%r636, %r626, %r635;
	and.b32  	%r637, %r634, %r631;
	xor.b32  	%r638, %r629, %r637;
	and.b32  	%r639, %r636, %r624;
	xor.b32  	%r640, %r631, %r639;
	xor.b32  	%r641, %r634, %r624;
	xor.b32  	%r642, %r614, %r641;
	xor.b32  	%r643, %r642, %r612;
	xor.b32  	%r644, %r640, %r617;
	xor.b32  	%r645, %r636, %r616;
	xor.b32  	%r646, %r638, %r612;
	xor.b32  	%r647, %r616, %r643;
	xor.b32  	%r648, %r614, %r645;
	xor.b32  	%r649, %r646, %r645;
	xor.b32  	%r650, %r649, %r617;
	not.b32 	%r651, %r395;
	not.b32 	%r652, %r397;
	ld.const.u32 	%r653, [%rd21+-72];
	and.b32  	%r654, %r653, %r652;
	xor.b32  	%r655, %r391, %r654;
	xor.b32  	%r656, %r655, %r359;
	and.b32  	%r657, %r394, %r656;
	xor.b32  	%r658, %r657, %r653;
	and.b32  	%r659, %r397, %r651;
	xor.b32  	%r660, %r656, %r659;
	not.b32 	%r661, %r394;
	and.b32  	%r662, %r397, %r661;
	xor.b32  	%r663, %r662, %r651;
	and.b32  	%r664, %r660, %r397;
	xor.b32  	%r665, %r394, %r664;
	xor.b32  	%r666, %r662, %r395;
	and.b32  	%r667, %r660, %r666;
	xor.b32  	%r668, %r397, %r667;
	or.b32  	%r669, %r663, %r665;
	xor.b32  	%r670, %r660, %r669;
	and.b32  	%r671, %r668, %r665;
	xor.b32  	%r672, %r663, %r671;
	and.b32  	%r673, %r670, %r658;
	xor.b32  	%r674, %r665, %r673;
	xor.b32  	%r675, %r668, %r658;
	not.b32 	%r676, %r529;
	not.b32 	%r677, %r509;
	ld.const.u32 	%r678, [%rd21+-56];
	and.b32  	%r679, %r678, %r677;
	xor.b32  	%r680, %r469, %r679;
	and.b32  	%r681, %r489, %r680;
	xor.b32  	%r682, %r681, %r678;
	and.b32  	%r683, %r509, %r676;
	xor.b32  	%r684, %r680, %r683;
	not.b32 	%r685, %r489;
	and.b32  	%r686, %r509, %r685;
	xor.b32  	%r687, %r686, %r676;
	and.b32  	%r688, %r684, %r509;
	xor.b32  	%r689, %r489, %r688;
	xor.b32  	%r690, %r686, %r529;
	and.b32  	%r691, %r684, %r690;
	xor.b32  	%r692, %r509, %r691;
	or.b32  	%r693, %r687, %r689;
	xor.b32  	%r694, %r684, %r693;
	and.b32  	%r695, %r692, %r689;
	xor.b32  	%r696, %r687, %r695;
	and.b32  	%r697, %r694, %r682;
	xor.b32  	%r698, %r689, %r697;
	xor.b32  	%r699, %r692, %r682;
	xor.b32  	%r700, %r672, %r699;
	xor.b32  	%r701, %r700, %r670;
	xor.b32  	%r702, %r698, %r675;
	xor.b32  	%r703, %r694, %r674;
	xor.b32  	%r704, %r696, %r670;
	xor.b32  	%r705, %r674, %r701;
	xor.b32  	%r706, %r672, %r703;
	xor.b32  	%r707, %r704, %r703;
	xor.b32  	%r708, %r707, %r675;
	not.b32 	%r709, %r452;
	not.b32 	%r710, %r454;
	ld.const.u32 	%r711, [%rd21+-68];
	and.b32  	%r712, %r711, %r710;
	xor.b32  	%r713, %r448, %r712;
	xor.b32  	%r714, %r713, %r416;
	and.b32  	%r715, %r451, %r714;
	xor.b32  	%r716, %r715, %r711;
	and.b32  	%r717, %r454, %r709;
	xor.b32  	%r718, %r714, %r717;
	not.b32 	%r719, %r451;
	and.b32  	%r720, %r454, %r719;
	xor.b32  	%r721, %r720, %r709;
	and.b32  	%r722, %r718, %r454;
	xor.b32  	%r723, %r451, %r722;
	xor.b32  	%r724, %r720, %r452;
	and.b32  	%r725, %r718, %r724;
	xor.b32  	%r726, %r454, %r725;
	or.b32  	%r727, %r721, %r723;
	xor.b32  	%r728, %r718, %r727;
	and.b32  	%r729, %r726, %r723;
	xor.b32  	%r730, %r721, %r729;
	and.b32  	%r731, %r728, %r716;
	xor.b32  	%r732, %r723, %r731;
	xor.b32  	%r733, %r726, %r716;
	not.b32 	%r734, %r534;
	not.b32 	%r735, %r514;
	ld.const.u32 	%r736, [%rd21+-52];
	and.b32  	%r737, %r736, %r735;
	xor.b32  	%r738, %r474, %r737;
	and.b32  	%r739, %r494, %r738;
	xor.b32  	%r740, %r739, %r736;
	and.b32  	%r741, %r514, %r734;
	xor.b32  	%r742, %r738, %r741;
	not.b32 	%r743, %r494;
	and.b32  	%r744, %r514, %r743;
	xor.b32  	%r745, %r744, %r734;
	and.b32  	%r746, %r742, %r514;
	xor.b32  	%r747, %r494, %r746;
	xor.b32  	%r748, %r744, %r534;
	and.b32  	%r749, %r742, %r748;
	xor.b32  	%r750, %r514, %r749;
	or.b32  	%r751, %r745, %r747;
	xor.b32  	%r752, %r742, %r751;
	and.b32  	%r753, %r750, %r747;
	xor.b32  	%r754, %r745, %r753;
	and.b32  	%r755, %r752, %r740;
	xor.b32  	%r756, %r747, %r755;
	xor.b32  	%r757, %r750, %r740;
	xor.b32  	%r758, %r730, %r757;
	xor.b32  	%r759, %r758, %r728;
	xor.b32  	%r760, %r756, %r733;
	xor.b32  	%r761, %r752, %r732;
	xor.b32  	%r762, %r754, %r728;
	xor.b32  	%r763, %r732, %r759;
	xor.b32  	%r764, %r730, %r761;
	xor.b32  	%r765, %r762, %r761;
	xor.b32  	%r766, %r765, %r733;
	shl.b32 	%r767, %r587, 2;
	and.b32  	%r768, %r767, -858993460;
	shr.u32 	%r769, %r587, 2;
	and.b32  	%r770, %r769, 858993459;
	or.b32  	%r771, %r768, %r770;
	shl.b32 	%r772, %r645, 2;
	and.b32  	%r773, %r772, -858993460;
	shr.u32 	%r774, %r645, 2;
	and.b32  	%r775, %r774, 858993459;
	or.b32  	%r776, %r773, %r775;
	shl.b32 	%r777, %r703, 2;
	and.b32  	%r778, %r777, -858993460;
	shr.u32 	%r779, %r703, 2;
	and.b32  	%r780, %r779, 858993459;
	or.b32  	%r781, %r778, %r780;
	shl.b32 	%r782, %r761, 2;
	and.b32  	%r783, %r782, -858993460;
	shr.u32 	%r784, %r761, 2;
	and.b32  	%r785, %r784, 858993459;
	or.b32  	%r786, %r783, %r785;
	shl.b32 	%r787, %r586, 2;
	and.b32  	%r788, %r787, -858993460;
	shr.u32 	%r789, %r586, 2;
	and.b32  	%r790, %r789, 858993459;
	or.b32  	%r791, %r788, %r790;
	shl.b32 	%r792, %r644, 2;
	and.b32  	%r793, %r792, -858993460;
	shr.u32 	%r794, %r644, 2;
	and.b32  	%r795, %r794, 858993459;
	or.b32  	%r796, %r793, %r795;
	shl.b32 	%r797, %r702, 2;
	and.b32  	%r798, %r797, -858993460;
	shr.u32 	%r799, %r702, 2;
	and.b32  	%r800, %r799, 858993459;
	or.b32  	%r801, %r798, %r800;
	shl.b32 	%r802, %r760, 2;
	and.b32  	%r803, %r802, -858993460;
	shr.u32 	%r804, %r760, 2;
	and.b32  	%r805, %r804, 858993459;
	or.b32  	%r806, %r803, %r805;
	shl.b32 	%r807, %r585, 2;
	and.b32  	%r808, %r807, -858993460;
	shr.u32 	%r809, %r585, 2;
	and.b32  	%r810, %r809, 858993459;
	or.b32  	%r811, %r808, %r810;
	shl.b32 	%r812, %r643, 2;
	and.b32  	%r813, %r812, -858993460;
	shr.u32 	%r814, %r643, 2;
	and.b32  	%r815, %r814, 858993459;
	or.b32  	%r816, %r813, %r815;
	shl.b32 	%r817, %r701, 2;
	and.b32  	%r818, %r817, -858993460;
	shr.u32 	%r819, %r701, 2;
	and.b32  	%r820, %r819, 858993459;
	or.b32  	%r821, %r818, %r820;
	shl.b32 	%r822, %r759, 2;
	and.b32  	%r823, %r822, -858993460;
	shr.u32 	%r824, %r759, 2;
	and.b32  	%r825, %r824, 858993459;
	or.b32  	%r826, %r823, %r825;
	shl.b32 	%r827, %r588, 2;
	and.b32  	%r828, %r827, -858993460;
	shr.u32 	%r829, %r588, 2;
	and.b32  	%r830, %r829, 858993459;
	or.b32  	%r831, %r828, %r830;
	shl.b32 	%r832, %r646, 2;
	and.b32  	%r833, %r832, -858993460;
	shr.u32 	%r834, %r646, 2;
	and.b32  	%r835, %r834, 858993459;
	or.b32  	%r836, %r833, %r835;
	shl.b32 	%r837, %r704, 2;
	and.b32  	%r838, %r837, -858993460;
	shr.u32 	%r839, %r704, 2;
	and.b32  	%r840, %r839, 858993459;
	or.b32  	%r841, %r838, %r840;
	shl.b32 	%r842, %r762, 2;
	and.b32  	%r843, %r842, -858993460;
	shr.u32 	%r844, %r762, 2;
	and.b32  	%r845, %r844, 858993459;
	or.b32  	%r846, %r843, %r845;
	not.b32 	%r847, %r590;
	not.b32 	%r848, %r592;
	ld.const.u32 	%r849, [%rd21+-48];
	and.b32  	%r850, %r849, %r848;
	xor.b32  	%r851, %r586, %r850;
	xor.b32  	%r852, %r851, %r554;
	and.b32  	%r853, %r589, %r852;
	xor.b32  	%r854, %r853, %r849;
	and.b32  	%r855, %r592, %r847;
	xor.b32  	%r856, %r852, %r855;
	not.b32 	%r857, %r589;
	and.b32  	%r858, %r592, %r857;
	xor.b32  	%r859, %r858, %r847;
	and.b32  	%r860, %r856, %r592;
	xor.b32  	%r861, %r589, %r860;
	xor.b32  	%r862, %r858, %r590;
	and.b32  	%r863, %r856, %r862;
	xor.b32  	%r864, %r592, %r863;
	or.b32  	%r865, %r859, %r861;
	xor.b32  	%r866, %r856, %r865;
	and.b32  	%r867, %r864, %r861;
	xor.b32  	%r868, %r859, %r867;
	and.b32  	%r869, %r866, %r854;
	xor.b32  	%r870, %r861, %r869;
	xor.b32  	%r871, %r864, %r854;
	not.b32 	%r872, %r831;
	not.b32 	%r873, %r811;
	ld.const.u32 	%r874, [%rd21+-32];
	and.b32  	%r875, %r874, %r873;
	xor.b32  	%r876, %r771, %r875;
	and.b32  	%r877, %r791, %r876;
	xor.b32  	%r878, %r877, %r874;
	and.b32  	%r879, %r811, %r872;
	xor.b32  	%r880, %r876, %r879;
	not.b32 	%r881, %r791;
	and.b32  	%r882, %r811, %r881;
	xor.b32  	%r883, %r882, %r872;
	and.b32  	%r884, %r880, %r811;
	xor.b32  	%r885, %r791, %r884;
	xor.b32  	%r886, %r882, %r831;
	and.b32  	%r887, %r880, %r886;
	xor.b32  	%r888, %r811, %r887;
	or.b32  	%r889, %r883, %r885;
	xor.b32  	%r890, %r880, %r889;
	and.b32  	%r891, %r888, %r885;
	xor.b32  	%r892, %r883, %r891;
	and.b32  	%r893, %r890, %r878;
	xor.b32  	%r894, %r885, %r893;
	xor.b32  	%r895, %r888, %r878;
	xor.b32  	%r896, %r868, %r895;
	xor.b32  	%r897, %r896, %r866;
	xor.b32  	%r898, %r894, %r871;
	xor.b32  	%r899, %r890, %r870;
	xor.b32  	%r900, %r892, %r866;
	xor.b32  	%r901, %r870, %r897;
	xor.b32  	%r902, %r868, %r899;
	xor.b32  	%r903, %r900, %r899;
	xor.b32  	%r904, %r903, %r871;
	not.b32 	%r905, %r648;
	not.b32 	%r906, %r650;
	ld.const.u32 	%r907, [%rd21+-44];
	and.b32  	%r908, %r907, %r906;
	xor.b32  	%r909, %r644, %r908;
	xor.b32  	%r910, %r909, %r612;
	and.b32  	%r911, %r647, %r910;
	xor.b32  	%r912, %r911, %r907;
	and.b32  	%r913, %r650, %r905;
	xor.b32  	%r914, %r910, %r913;
	not.b32 	%r915, %r647;
	and.b32  	%r916, %r650, %r915;
	xor.b32  	%r917, %r916, %r905;
	and.b32  	%r918, %r914, %r650;
	xor.b32  	%r919, %r647, %r918;
	xor.b32  	%r920, %r916, %r648;
	and.b32  	%r921, %r914, %r920;
	xor.b32  	%r922, %r650, %r921;
	or.b32  	%r923, %r917, %r919;
	xor.b32  	%r924, %r914, %r923;
	and.b32  	%r925, %r922, %r919;
	xor.b32  	%r926, %r917, %r925;
	and.b32  	%r927, %r924, %r912;
	xor.b32  	%r928, %r919, %r927;
	xor.b32  	%r929, %r922, %r912;
	not.b32 	%r930, %r836;
	not.b32 	%r931, %r816;
	ld.const.u32 	%r932, [%rd21+-28];
	and.b32  	%r933, %r932, %r931;
	xor.b32  	%r934, %r776, %r933;
	and.b32  	%r935, %r796, %r934;
	xor.b32  	%r936, %r935, %r932;
	and.b32  	%r937, %r816, %r930;
	xor.b32  	%r938, %r934, %r937;
	not.b32 	%r939, %r796;
	and.b32  	%r940, %r816, %r939;
	xor.b32  	%r941, %r940, %r930;
	and.b32  	%r942, %r938, %r816;
	xor.b32  	%r943, %r796, %r942;
	xor.b32  	%r944, %r940, %r836;
	and.b32  	%r945, %r938, %r944;
	xor.b32  	%r946, %r816, %r945;
	or.b32  	%r947, %r941, %r943;
	xor.b32  	%r948, %r938, %r947;
	and.b32  	%r949, %r946, %r943;
	xor.b32  	%r950, %r941, %r949;
	and.b32  	%r951, %r948, %r936;
	xor.b32  	%r952, %r943, %r951;
	xor.b32  	%r953, %r946, %r936;
	xor.b32  	%r954, %r926, %r953;
	xor.b32  	%r955, %r954, %r924;
	xor.b32  	%r956, %r952, %r929;
	xor.b32  	%r957, %r948, %r928;
	xor.b32  	%r958, %r950, %r924;
	xor.b32  	%r959, %r928, %r955;
	xor.b32  	%r960, %r926, %r957;
	xor.b32  	%r961, %r958, %r957;
	xor.b32  	%r962, %r961, %r929;
	not.b32 	%r963, %r706;
	not.b32 	%r964, %r708;
	ld.const.u32 	%r965, [%rd21+-40];
	and.b32  	%r966, %r965, %r964;
	xor.b32  	%r967, %r702, %r966;
	xor.b32  	%r968, %r967, %r670;
	and.b32  	%r969, %r705, %r968;
	xor.b32  	%r970, %r969, %r965;
	and.b32  	%r971, %r708, %r963;
	xor.b32  	%r972, %r968, %r971;
	not.b32 	%r973, %r705;
	and.b32  	%r974, %r708, %r973;
	xor.b32  	%r975, %r974, %r963;
	and.b32  	%r976, %r972, %r708;
	xor.b32  	%r977, %r705, %r976;
	xor.b32  	%r978, %r974, %r706;
	and.b32  	%r979, %r972, %r978;
	xor.b32  	%r980, %r708, %r979;
	or.b32  	%r981, %r975, %r977;
	xor.b32  	%r982, %r972, %r981;
	and.b32  	%r983, %r980, %r977;
	xor.b32  	%r984, %r975, %r983;
	and.b32  	%r985, %r982, %r970;
	xor.b32  	%r986, %r977, %r985;
	xor.b32  	%r987, %r980, %r970;
	not.b32 	%r988, %r841;
	not.b32 	%r989, %r821;
	ld.const.u32 	%r990, [%rd21+-24];
	and.b32  	%r991, %r990, %r989;
	xor.b32  	%r992, %r781, %r991;
	and.b32  	%r993, %r801, %r992;
	xor.b32  	%r994, %r993, %r990;
	and.b32  	%r995, %r821, %r988;
	xor.b32  	%r996, %r992, %r995;
	not.b32 	%r997, %r801;
	and.b32  	%r998, %r821, %r997;
	xor.b32  	%r999, %r998, %r988;
	and.b32  	%r1000, %r996, %r821;
	xor.b32  	%r1001, %r801, %r1000;
	xor.b32  	%r1002, %r998, %r841;
	and.b32  	%r1003, %r996, %r1002;
	xor.b32  	%r1004, %r821, %r1003;
	or.b32  	%r1005, %r999, %r1001;
	xor.b32  	%r1006, %r996, %r1005;
	and.b32  	%r1007, %r1004, %r1001;
	xor.b32  	%r1008, %r999, %r1007;
	and.b32  	%r1009, %r1006, %r994;
	xor.b32  	%r1010, %r1001, %r1009;
	xor.b32  	%r1011, %r1004, %r994;
	xor.b32  	%r1012, %r984, %r1011;
	xor.b32  	%r1013, %r1012, %r982;
	xor.b32  	%r1014, %r1010, %r987;
	xor.b32  	%r1015, %r1006, %r986;
	xor.b32  	%r1016, %r1008, %r982;
	xor.b32  	%r1017, %r986, %r1013;
	xor.b32  	%r1018, %r984, %r1015;
	xor.b32  	%r1019, %r1016, %r1015;
	xor.b32  	%r1020, %r1019, %r987;
	not.b32 	%r1021, %r764;
	not.b32 	%r1022, %r766;
	ld.const.u32 	%r1023, [%rd21+-36];
	and.b32  	%r1024, %r1023, %r1022;
	xor.b32  	%r1025, %r760, %r1024;
	xor.b32  	%r1026, %r1025, %r728;
	and.b32  	%r1027, %r763, %r1026;
	xor.b32  	%r1028, %r1027, %r1023;
	and.b32  	%r1029, %r766, %r1021;
	xor.b32  	%r1030, %r1026, %r1029;
	not.b32 	%r1031, %r763;
	and.b32  	%r1032, %r766, %r1031;
	xor.b32  	%r1033, %r1032, %r1021;
	and.b32  	%r1034, %r1030, %r766;
	xor.b32  	%r1035, %r763, %r1034;
	xor.b32  	%r1036, %r1032, %r764;
	and.b32  	%r1037, %r1030, %r1036;
	xor.b32  	%r1038, %r766, %r1037;
	or.b32  	%r1039, %r1033, %r1035;
	xor.b32  	%r1040, %r1030, %r1039;
	and.b32  	%r1041, %r1038, %r1035;
	xor.b32  	%r1042, %r1033, %r1041;
	and.b32  	%r1043, %r1040, %r1028;
	xor.b32  	%r1044, %r1035, %r1043;
	xor.b32  	%r1045, %r1038, %r1028;
	not.b32 	%r1046, %r846;
	not.b32 	%r1047, %r826;
	ld.const.u32 	%r1048, [%rd21+-20];
	and.b32  	%r1049, %r1048, %r1047;
	xor.b32  	%r1050, %r786, %r1049;
	and.b32  	%r1051, %r806, %r1050;
	xor.b32  	%r1052, %r1051, %r1048;
	and.b32  	%r1053, %r826, %r1046;
	xor.b32  	%r1054, %r1050, %r1053;
	not.b32 	%r1055, %r806;
	and.b32  	%r1056, %r826, %r1055;
	xor.b32  	%r1057, %r1056, %r1046;
	and.b32  	%r1058, %r1054, %r826;
	xor.b32  	%r1059, %r806, %r1058;
	xor.b32  	%r1060, %r1056, %r846;
	and.b32  	%r1061, %r1054, %r1060;
	xor.b32  	%r1062, %r826, %r1061;
	or.b32  	%r1063, %r1057, %r1059;
	xor.b32  	%r1064, %r1054, %r1063;
	and.b32  	%r1065, %r1062, %r1059;
	xor.b32  	%r1066, %r1057, %r1065;
	and.b32  	%r1067, %r1064, %r1052;
	xor.b32  	%r1068, %r1059, %r1067;
	xor.b32  	%r1069, %r1062, %r1052;
	xor.b32  	%r1070, %r1042, %r1069;
	xor.b32  	%r1071, %r1070, %r1040;
	xor.b32  	%r1072, %r1068, %r1045;
	xor.b32  	%r1073, %r1064, %r1044;
	xor.b32  	%r1074, %r1066, %r1040;
	xor.b32  	%r1075, %r1044, %r1071;
	xor.b32  	%r1076, %r1042, %r1073;
	xor.b32  	%r1077, %r1074, %r1073;
	xor.b32  	%r1078, %r1077, %r1045;
	shl.b32 	%r1079, %r899, 4;
	and.b32  	%r1080, %r1079, -252645136;
	shr.u32 	%r1081, %r899, 4;
	and.b32  	%r1082, %r1081, 252645135;
	or.b32  	%r1083, %r1080, %r1082;
	shl.b32 	%r1084, %r957, 4;
	and.b32  	%r1085, %r1084, -252645136;
	shr.u32 	%r1086, %r957, 4;
	and.b32  	%r1087, %r1086, 252645135;
	or.b32  	%r1088, %r1085, %r1087;
	shl.b32 	%r1089, %r1015, 4;
	and.b32  	%r1090, %r1089, -252645136;
	shr.u32 	%r1091, %r1015, 4;
	and.b32  	%r1092, %r1091, 252645135;
	or.b32  	%r1093, %r1090, %r1092;
	shl.b32 	%r1094, %r1073, 4;
	and.b32  	%r1095, %r1094, -252645136;
	shr.u32 	%r1096, %r1073, 4;
	and.b32  	%r1097, %r1096, 252645135;
	or.b32  	%r1098, %r1095, %r1097;
	shl.b32 	%r1099, %r898, 4;
	and.b32  	%r1100, %r1099, -252645136;
	shr.u32 	%r1101, %r898, 4;
	and.b32  	%r1102, %r1101, 252645135;
	or.b32  	%r1103, %r1100, %r1102;
	shl.b32 	%r1104, %r956, 4;
	and.b32  	%r1105, %r1104, -252645136;
	shr.u32 	%r1106, %r956, 4;
	and.b32  	%r1107, %r1106, 252645135;
	or.b32  	%r1108, %r1105, %r1107;
	shl.b32 	%r1109, %r1014, 4;
	and.b32  	%r1110, %r1109, -252645136;
	shr.u32 	%r1111, %r1014, 4;
	and.b32  	%r1112, %r1111, 252645135;
	or.b32  	%r1113, %r1110, %r1112;
	shl.b32 	%r1114, %r1072, 4;
	and.b32  	%r1115, %r1114, -252645136;
	shr.u32 	%r1116, %r1072, 4;
	and.b32  	%r1117, %r1116, 252645135;
	or.b32  	%r1118, %r1115, %r1117;
	shl.b32 	%r1119, %r897, 4;
	and.b32  	%r1120, %r1119, -252645136;
	shr.u32 	%r1121, %r897, 4;
	and.b32  	%r1122, %r1121, 252645135;
	or.b32  	%r1123, %r1120, %r1122;
	shl.b32 	%r1124, %r955, 4;
	and.b32  	%r1125, %r1124, -252645136;
	shr.u32 	%r1126, %r955, 4;
	and.b32  	%r1127, %r1126, 252645135;
	or.b32  	%r1128, %r1125, %r1127;
	shl.b32 	%r1129, %r1013, 4;
	and.b32  	%r1130, %r1129, -252645136;
	shr.u32 	%r1131, %r1013, 4;
	and.b32  	%r1132, %r1131, 252645135;
	or.b32  	%r1133, %r1130, %r1132;
	shl.b32 	%r1134, %r1071, 4;
	and.b32  	%r1135, %r1134, -252645136;
	shr.u32 	%r1136, %r1071, 4;
	and.b32  	%r1137, %r1136, 252645135;
	or.b32  	%r1138, %r1135, %r1137;
	shl.b32 	%r1139, %r900, 4;
	and.b32  	%r1140, %r1139, -252645136;
	shr.u32 	%r1141, %r900, 4;
	and.b32  	%r1142, %r1141, 252645135;
	or.b32  	%r1143, %r1140, %r1142;
	shl.b32 	%r1144, %r958, 4;
	and.b32  	%r1145, %r1144, -252645136;
	shr.u32 	%r1146, %r958, 4;
	and.b32  	%r1147, %r1146, 252645135;
	or.b32  	%r1148, %r1145, %r1147;
	shl.b32 	%r1149, %r1016, 4;
	and.b32  	%r1150, %r1149, -252645136;
	shr.u32 	%r1151, %r1016, 4;
	and.b32  	%r1152, %r1151, 252645135;
	or.b32  	%r1153, %r1150, %r1152;
	shl.b32 	%r1154, %r1074, 4;
	and.b32  	%r1155, %r1154, -252645136;
	shr.u32 	%r1156, %r1074, 4;
	and.b32  	%r1157, %r1156, 252645135;
	or.b32  	%r1158, %r1155, %r1157;
	not.b32 	%r1159, %r902;
	not.b32 	%r1160, %r904;
	ld.const.u32 	%r1161, [%rd21+-16];
	and.b32  	%r1162, %r1161, %r1160;
	xor.b32  	%r1163, %r898, %r1162;
	xor.b32  	%r1164, %r1163, %r866;
	and.b32  	%r1165, %r901, %r1164;
	xor.b32  	%r1166, %r1165, %r1161;
	and.b32  	%r1167, %r904, %r1159;
	xor.b32  	%r1168, %r1164, %r1167;
	not.b32 	%r1169, %r901;
	and.b32  	%r1170, %r904, %r1169;
	xor.b32  	%r1171, %r1170, %r1159;
	and.b32  	%r1172, %r1168, %r904;
	xor.b32  	%r1173, %r901, %r1172;
	xor.b32  	%r1174, %r1170, %r902;
	and.b32  	%r1175, %r1168, %r1174;
	xor.b32  	%r1176, %r904, %r1175;
	or.b32  	%r1177, %r1171, %r1173;
	xor.b32  	%r1178, %r1168, %r1177;
	and.b32  	%r1179, %r1176, %r1173;
	xor.b32  	%r1180, %r1171, %r1179;
	and.b32  	%r1181, %r1178, %r1166;
	xor.b32  	%r1182, %r1173, %r1181;
	xor.b32  	%r1183, %r1176, %r1166;
	not.b32 	%r1184, %r1143;
	not.b32 	%r1185, %r1123;
	ld.const.u32 	%r1186, [%rd21];
	and.b32  	%r1187, %r1186, %r1185;
	xor.b32  	%r1188, %r1083, %r1187;
	and.b32  	%r1189, %r1103, %r1188;
	xor.b32  	%r1190, %r1189, %r1186;
	and.b32  	%r1191, %r1123, %r1184;
	xor.b32  	%r1192, %r1188, %r1191;
	not.b32 	%r1193, %r1103;
	and.b32  	%r1194, %r1123, %r1193;
	xor.b32  	%r1195, %r1194, %r1184;
	and.b32  	%r1196, %r1192, %r1123;
	xor.b32  	%r1197, %r1103, %r1196;
	xor.b32  	%r1198, %r1194, %r1143;
	and.b32  	%r1199, %r1192, %r1198;
	xor.b32  	%r1200, %r1123, %r1199;
	or.b32  	%r1201, %r1195, %r1197;
	xor.b32  	%r1202, %r1192, %r1201;
	and.b32  	%r1203, %r1200, %r1197;
	xor.b32  	%r1204, %r1195, %r1203;
	and.b32  	%r1205, %r1202, %r1190;
	xor.b32  	%r1206, %r1197, %r1205;
	xor.b32  	%r1207, %r1200, %r1190;
	xor.b32  	%r1208, %r1180, %r1207;
	xor.b32  	%r1209, %r1208, %r1178;
	xor.b32  	%r1210, %r1206, %r1183;
	xor.b32  	%r1211, %r1202, %r1182;
	xor.b32  	%r1212, %r1204, %r1178;
	xor.b32  	%r1213, %r1182, %r1209;
	xor.b32  	%r1214, %r1180, %r1211;
	xor.b32  	%r1215, %r1212, %r1211;
	xor.b32  	%r1216, %r1215, %r1183;
	not.b32 	%r1217, %r960;
	not.b32 	%r1218, %r962;
	ld.const.u32 	%r1219, [%rd21+-12];
	and.b32  	%r1220, %r1219, %r1218;
	xor.b32  	%r1221, %r956, %r1220;
	xor.b32  	%r1222, %r1221, %r924;
	and.b32  	%r1223, %r959, %r1222;
	xor.b32  	%r1224, %r1223, %r1219;
	and.b32  	%r1225, %r962, %r1217;
	xor.b32  	%r1226, %r1222, %r1225;
	not.b32 	%r1227, %r959;
	and.b32  	%r1228, %r962, %r1227;
	xor.b32  	%r1229, %r1228, %r1217;
	and.b32  	%r1230, %r1226, %r962;
	xor.b32  	%r1231, %r959, %r1230;
	xor.b32  	%r1232, %r1228, %r960;
	and.b32  	%r1233, %r1226, %r1232;
	xor.b32  	%r1234, %r962, %r1233;
	or.b32  	%r1235, %r1229, %r1231;
	xor.b32  	%r1236, %r1226, %r1235;
	and.b32  	%r1237, %r1234, %r1231;
	xor.b32  	%r1238, %r1229, %r1237;
	and.b32  	%r1239, %r1236, %r1224;
	xor.b32  	%r1240, %r1231, %r1239;
	xor.b32  	%r1241, %r1234, %r1224;
	not.b32 	%r1242, %r1148;
	not.b32 	%r1243, %r1128;
	ld.const.u32 	%r1244, [%rd21+4];
	and.b32  	%r1245, %r1244, %r1243;
	xor.b32  	%r1246, %r1088, %r1245;
	and.b32  	%r1247, %r1108, %r1246;
	xor.b32  	%r1248, %r1247, %r1244;
	and.b32  	%r1249, %r1128, %r1242;
	xor.b32  	%r1250, %r1246, %r1249;
	not.b32 	%r1251, %r1108;
	and.b32  	%r1252, %r1128, %r1251;
	xor.b32  	%r1253, %r1252, %r1242;
	and.b32  	%r1254, %r1250, %r1128;
	xor.b32  	%r1255, %r1108, %r1254;
	xor.b32  	%r1256, %r1252, %r1148;
	and.b32  	%r1257, %r1250, %r1256;
	xor.b32  	%r1258, %r1128, %r1257;
	or.b32  	%r1259, %r1253, %r1255;
	xor.b32  	%r1260, %r1250, %r1259;
	and.b32  	%r1261, %r1258, %r1255;
	xor.b32  	%r1262, %r1253, %r1261;
	and.b32  	%r1263, %r1260, %r1248;
	xor.b32  	%r1264, %r1255, %r1263;
	xor.b32  	%r1265, %r1258, %r1248;
	xor.b32  	%r1266, %r1238, %r1265;
	xor.b32  	%r1267, %r1266, %r1236;
	xor.b32  	%r1268, %r1264, %r1241;
	xor.b32  	%r1269, %r1260, %r1240;
	xor.b32  	%r1270, %r1262, %r1236;
	xor.b32  	%r1271, %r1240, %r1267;
	xor.b32  	%r1272, %r1238, %r1269;
	xor.b32  	%r1273, %r1270, %r1269;
	xor.b32  	%r1274, %r1273, %r1241;
	not.b32 	%r1275, %r1018;
	not.b32 	%r1276, %r1020;
	ld.const.u32 	%r1277, [%rd21+-8];
	and.b32  	%r1278, %r1277, %r1276;
	xor.b32  	%r1279, %r1014, %r1278;
	xor.b32  	%r1280, %r1279, %r982;
	and.b32  	%r1281, %r1017, %r1280;
	xor.b32  	%r1282, %r1281, %r1277;
	and.b32  	%r1283, %r1020, %r1275;
	xor.b32  	%r1284, %r1280, %r1283;
	not.b32 	%r1285, %r1017;
	and.b32  	%r1286, %r1020, %r1285;
	xor.b32  	%r1287, %r1286, %r1275;
	and.b32  	%r1288, %r1284, %r1020;
	xor.b32  	%r1289, %r1017, %r1288;
	xor.b32  	%r1290, %r1286, %r1018;
	and.b32  	%r1291, %r1284, %r1290;
	xor.b32  	%r1292, %r1020, %r1291;
	or.b32  	%r1293, %r1287, %r1289;
	xor.b32  	%r1294, %r1284, %r1293;
	and.b32  	%r1295, %r1292, %r1289;
	xor.b32  	%r1296, %r1287, %r1295;
	and.b32  	%r1297, %r1294, %r1282;
	xor.b32  	%r1298, %r1289, %r1297;
	xor.b32  	%r1299, %r1292, %r1282;
	not.b32 	%r1300, %r1153;
	not.b32 	%r1301, %r1133;
	ld.const.u32 	%r1302, [%rd21+8];
	and.b32  	%r1303, %r1302, %r1301;
	xor.b32  	%r1304, %r1093, %r1303;
	and.b32  	%r1305, %r1113, %r1304;
	xor.b32  	%r1306, %r1305, %r1302;
	and.b32  	%r1307, %r1133, %r1300;
	xor.b32  	%r1308, %r1304, %r1307;
	not.b32 	%r1309, %r1113;
	and.b32  	%r1310, %r1133, %r1309;
	xor.b32  	%r1311, %r1310, %r1300;
	and.b32  	%r1312, %r1308, %r1133;
	xor.b32  	%r1313, %r1113, %r1312;
	xor.b32  	%r1314, %r1310, %r1153;
	and.b32  	%r1315, %r1308, %r1314;
	xor.b32  	%r1316, %r1133, %r1315;
	or.b32  	%r1317, %r1311, %r1313;
	xor.b32  	%r1318, %r1308, %r1317;
	and.b32  	%r1319, %r1316, %r1313;
	xor.b32  	%r1320, %r1311, %r1319;
	and.b32  	%r1321, %r1318, %r1306;
	xor.b32  	%r1322, %r1313, %r1321;
	xor.b32  	%r1323, %r1316, %r1306;
	xor.b32  	%r1324, %r1296, %r1323;
	xor.b32  	%r1325, %r1324, %r1294;
	xor.b32  	%r1326, %r1322, %r1299;
	xor.b32  	%r1327, %r1318, %r1298;
	xor.b32  	%r1328, %r1320, %r1294;
	xor.b32  	%r1329, %r1298, %r1325;
	xor.b32  	%r1330, %r1296, %r1327;
	xor.b32  	%r1331, %r1328, %r1327;
	xor.b32  	%r1332, %r1331, %r1299;
	not.b32 	%r1333, %r1076;
	not.b32 	%r1334, %r1078;
	ld.const.u32 	%r1335, [%rd21+-4];
	and.b32  	%r1336, %r1335, %r1334;
	xor.b32  	%r1337, %r1072, %r1336;
	xor.b32  	%r1338, %r1337, %r1040;
	and.b32  	%r1339, %r1075, %r1338;
	xor.b32  	%r1340, %r1339, %r1335;
	and.b32  	%r1341, %r1078, %r1333;
	xor.b32  	%r1342, %r1338, %r1341;
	not.b32 	%r1343, %r1075;
	and.b32  	%r1344, %r1078, %r1343;
	xor.b32  	%r1345, %r1344, %r1333;
	and.b32  	%r1346, %r1342, %r1078;
	xor.b32  	%r1347, %r1075, %r1346;
	xor.b32  	%r1348, %r1344, %r1076;
	and.b32  	%r1349, %r1342, %r1348;
	xor.b32  	%r1350, %r1078, %r1349;
	or.b32  	%r1351, %r1345, %r1347;
	xor.b32  	%r1352, %r1342, %r1351;
	and.b32  	%r1353, %r1350, %r1347;
	xor.b32  	%r1354, %r1345, %r1353;
	and.b32  	%r1355, %r1352, %r1340;
	xor.b32  	%r1356, %r1347, %r1355;
	xor.b32  	%r1357, %r1350, %r1340;
	not.b32 	%r1358, %r1158;
	not.b32 	%r1359, %r1138;
	ld.const.u32 	%r1360, [%rd21+12];
	and.b32  	%r1361, %r1360, %r1359;
	xor.b32  	%r1362, %r1098, %r1361;
	and.b32  	%r1363, %r1118, %r1362;
	xor.b32  	%r1364, %r1363, %r1360;
	and.b32  	%r1365, %r1138, %r1358;
	xor.b32  	%r1366, %r1362, %r1365;
	not.b32 	%r1367, %r1118;
	and.b32  	%r1368, %r1138, %r1367;
	xor.b32  	%r1369, %r1368, %r1358;
	and.b32  	%r1370, %r1366, %r1138;
	xor.b32  	%r1371, %r1118, %r1370;
	xor.b32  	%r1372, %r1368, %r1158;
	and.b32  	%r1373, %r1366, %r1372;
	xor.b32  	%r1374, %r1138, %r1373;
	or.b32  	%r1375, %r1369, %r1371;
	xor.b32  	%r1376, %r1366, %r1375;
	and.b32  	%r1377, %r1374, %r1371;
	xor.b32  	%r1378, %r1369, %r1377;
	and.b32  	%r1379, %r1376, %r1364;
	xor.b32  	%r1380, %r1371, %r1379;
	xor.b32  	%r1381, %r1374, %r1364;
	xor.b32  	%r1382, %r1354, %r1381;
	xor.b32  	%r1383, %r1382, %r1352;
	xor.b32  	%r1384, %r1380, %r1357;
	xor.b32  	%r1385, %r1376, %r1356;
	xor.b32  	%r1386, %r1378, %r1352;
	xor.b32  	%r1387, %r1356, %r1383;
	xor.b32  	%r1388, %r1354, %r1385;
	xor.b32  	%r1389, %r1386, %r1385;
	xor.b32  	%r1390, %r1389, %r1357;
	mov.b32 	%r1391, 8961;
	prmt.b32 	%r1392, %r1211, %r1211, %r1391;
	prmt.b32 	%r1393, %r1269, %r1269, %r1391;
	prmt.b32 	%r1394, %r1327, %r1327, %r1391;
	prmt.b32 	%r1395, %r1385, %r1385, %r1391;
	prmt.b32 	%r1396, %r1210, %r1210, %r1391;
	prmt.b32 	%r1397, %r1268, %r1268, %r1391;
	prmt.b32 	%r1398, %r1326, %r1326, %r1391;
	prmt.b32 	%r1399, %r1384, %r1384, %r1391;
	prmt.b32 	%r1400, %r1209, %r1209, %r1391;
	prmt.b32 	%r1401, %r1267, %r1267, %r1391;
	prmt.b32 	%r1402, %r1325, %r1325, %r1391;
	prmt.b32 	%r1403, %r1383, %r1383, %r1391;
	prmt.b32 	%r1404, %r1212, %r1212, %r1391;
	prmt.b32 	%r1405, %r1270, %r1270, %r1391;
	prmt.b32 	%r1406, %r1328, %r1328, %r1391;
	prmt.b32 	%r1407, %r1386, %r1386, %r1391;
	not.b32 	%r1408, %r1214;
	not.b32 	%r1409, %r1216;
	ld.const.u32 	%r1410, [%rd21+16];
	and.b32  	%r1411, %r1410, %r1409;
	xor.b32  	%r1412, %r1210, %r1411;
	xor.b32  	%r1413, %r1412, %r1178;
	and.b32  	%r1414, %r1213, %r1413;
	xor.b32  	%r1415, %r1414, %r1410;
	and.b32  	%r1416, %r1216, %r1408;
	xor.b32  	%r1417, %r1413, %r1416;
	not.b32 	%r1418, %r1213;
	and.b32  	%r1419, %r1216, %r1418;
	xor.b32  	%r1420, %r1419, %r1408;
	and.b32  	%r1421, %r1417, %r1216;
	xor.b32  	%r1422, %r1213, %r1421;
	xor.b32  	%r1423, %r1419, %r1214;
	and.b32  	%r1424, %r1417, %r1423;
	xor.b32  	%r1425, %r1216, %r1424;
	or.b32  	%r1426, %r1420, %r1422;
	xor.b32  	%r1427, %r1417, %r1426;
	and.b32  	%r1428, %r1425, %r1422;
	xor.b32  	%r1429, %r1420, %r1428;
	and.b32  	%r1430, %r1427, %r1415;
	xor.b32  	%r1431, %r1422, %r1430;
	xor.b32  	%r1432, %r1425, %r1415;
	not.b32 	%r1433, %r1404;
	not.b32 	%r1434, %r1400;
	ld.const.u32 	%r1435, [%rd21+32];
	and.b32  	%r1436, %r1435, %r1434;
	xor.b32  	%r1437, %r1392, %r1436;
	and.b32  	%r1438, %r1396, %r1437;
	xor.b32  	%r1439, %r1438, %r1435;
	and.b32  	%r1440, %r1400, %r1433;
	xor.b32  	%r1441, %r1437, %r1440;
	not.b32 	%r1442, %r1396;
	and.b32  	%r1443, %r1400, %r1442;
	xor.b32  	%r1444, %r1443, %r1433;
	and.b32  	%r1445, %r1441, %r1400;
	xor.b32  	%r1446, %r1396, %r1445;
	xor.b32  	%r1447, %r1443, %r1404;
	and.b32  	%r1448, %r1441, %r1447;
	xor.b32  	%r1449, %r1400, %r1448;
	or.b32  	%r1450, %r1444, %r1446;
	xor.b32  	%r1451, %r1441, %r1450;
	and.b32  	%r1452, %r1449, %r1446;
	xor.b32  	%r1453, %r1444, %r1452;
	and.b32  	%r1454, %r1451, %r1439;
	xor.b32  	%r1455, %r1446, %r1454;
	xor.b32  	%r1456, %r1449, %r1439;
	xor.b32  	%r1457, %r1429, %r1456;
	xor.b32  	%r1458, %r1457, %r1427;
	xor.b32  	%r1459, %r1455, %r1432;
	xor.b32  	%r1460, %r1451, %r1431;
	xor.b32  	%r1461, %r1453, %r1427;
	xor.b32  	%r1462, %r1431, %r1458;
	xor.b32  	%r1463, %r1429, %r1460;
	xor.b32  	%r1464, %r1461, %r1460;
	xor.b32  	%r1465, %r1464, %r1432;
	not.b32 	%r1466, %r1272;
	not.b32 	%r1467, %r1274;
	ld.const.u32 	%r1468, [%rd21+20];
	and.b32  	%r1469, %r1468, %r1467;
	xor.b32  	%r1470, %r1268, %r1469;
	xor.b32  	%r1471, %r1470, %r1236;
	and.b32  	%r1472, %r1271, %r1471;
	xor.b32  	%r1473, %r1472, %r1468;
	and.b32  	%r1474, %r1274, %r1466;
	xor.b32  	%r1475, %r1471, %r1474;
	not.b32 	%r1476, %r1271;
	and.b32  	%r1477, %r1274, %r1476;
	xor.b32  	%r1478, %r1477, %r1466;
	and.b32  	%r1479, %r1475, %r1274;
	xor.b32  	%r1480, %r1271, %r1479;
	xor.b32  	%r1481, %r1477, %r1272;
	and.b32  	%r1482, %r1475, %r1481;
	xor.b32  	%r1483, %r1274, %r1482;
	or.b32  	%r1484, %r1478, %r1480;
	xor.b32  	%r1485, %r1475, %r1484;
	and.b32  	%r1486, %r1483, %r1480;
	xor.b32  	%r1487, %r1478, %r1486;
	and.b32  	%r1488, %r1485, %r1473;
	xor.b32  	%r1489, %r1480, %r1488;
	xor.b32  	%r1490, %r1483, %r1473;
	not.b32 	%r1491, %r1405;
	not.b32 	%r1492, %r1401;
	ld.const.u32 	%r1493, [%rd21+36];
	and.b32  	%r1494, %r1493, %r1492;
	xor.b32  	%r1495, %r1393, %r1494;
	and.b32  	%r1496, %r1397, %r1495;
	xor.b32  	%r1497, %r1496, %r1493;
	and.b32  	%r1498, %r1401, %r1491;
	xor.b32  	%r1499, %r1495, %r1498;
	not.b32 	%r1500, %r1397;
	and.b32  	%r1501, %r1401, %r1500;
	xor.b32  	%r1502, %r1501, %r1491;
	and.b32  	%r1503, %r1499, %r1401;
	xor.b32  	%r1504, %r1397, %r1503;
	xor.b32  	%r1505, %r1501, %r1405;
	and.b32  	%r1506, %r1499, %r1505;
	xor.b32  	%r1507, %r1401, %r1506;
	or.b32  	%r1508, %r1502, %r1504;
	xor.b32  	%r1509, %r1499, %r1508;
	and.b32  	%r1510, %r1507, %r1504;
	xor.b32  	%r1511, %r1502, %r1510;
	and.b32  	%r1512, %r1509, %r1497;
	xor.b32  	%r1513, %r1504, %r1512;
	xor.b32  	%r1514, %r1507, %r1497;
	xor.b32  	%r1515, %r1487, %r1514;
	xor.b32  	%r1516, %r1515, %r1485;
	xor.b32  	%r1517, %r1513, %r1490;
	xor.b32  	%r1518, %r1509, %r1489;
	xor.b32  	%r1519, %r1511, %r1485;
	xor.b32  	%r1520, %r1489, %r1516;
	xor.b32  	%r1521, %r1487, %r1518;
	xor.b32  	%r1522, %r1519, %r1518;
	xor.b32  	%r1523, %r1522, %r1490;
	not.b32 	%r1524, %r1330;
	not.b32 	%r1525, %r1332;
	ld.const.u32 	%r1526, [%rd21+24];
	and.b32  	%r1527, %r1526, %r1525;
	xor.b32  	%r1528, %r1326, %r1527;
	xor.b32  	%r1529, %r1528, %r1294;
	and.b32  	%r1530, %r1329, %r1529;
	xor.b32  	%r1531, %r1530, %r1526;
	and.b32  	%r1532, %r1332, %r1524;
	xor.b32  	%r1533, %r1529, %r1532;
	not.b32 	%r1534, %r1329;
	and.b32  	%r1535, %r1332, %r1534;
	xor.b32  	%r1536, %r1535, %r1524;
	and.b32  	%r1537, %r1533, %r1332;
	xor.b32  	%r1538, %r1329, %r1537;
	xor.b32  	%r1539, %r1535, %r1330;
	and.b32  	%r1540, %r1533, %r1539;
	xor.b32  	%r1541, %r1332, %r1540;
	or.b32  	%r1542, %r1536, %r1538;
	xor.b32  	%r1543, %r1533, %r1542;
	and.b32  	%r1544, %r1541, %r1538;
	xor.b32  	%r1545, %r1536, %r1544;
	and.b32  	%r1546, %r1543, %r1531;
	xor.b32  	%r1547, %r1538, %r1546;
	xor.b32  	%r1548, %r1541, %r1531;
	not.b32 	%r1549, %r1406;
	not.b32 	%r1550, %r1402;
	ld.const.u32 	%r1551, [%rd21+40];
	and.b32  	%r1552, %r1551, %r1550;
	xor.b32  	%r1553, %r1394, %r1552;
	and.b32  	%r1554, %r1398, %r1553;
	xor.b32  	%r1555, %r1554, %r1551;
	and.b32  	%r1556, %r1402, %r1549;
	xor.b32  	%r1557, %r1553, %r1556;
	not.b32 	%r1558, %r1398;
	and.b32  	%r1559, %r1402, %r1558;
	xor.b32  	%r1560, %r1559, %r1549;
	and.b32  	%r1561, %r1557, %r1402;
	xor.b32  	%r1562, %r1398, %r1561;
	xor.b32  	%r1563, %r1559, %r1406;
	and.b32  	%r1564, %r1557, %r1563;
	xor.b32  	%r1565, %r1402, %r1564;
	or.b32  	%r1566, %r1560, %r1562;
	xor.b32  	%r1567, %r1557, %r1566;
	and.b32  	%r1568, %r1565, %r1562;
	xor.b32  	%r1569, %r1560, %r1568;
	and.b32  	%r1570, %r1567, %r1555;
	xor.b32  	%r1571, %r1562, %r1570;
	xor.b32  	%r1572, %r1565, %r1555;
	xor.b32  	%r1573, %r1545, %r1572;
	xor.b32  	%r1574, %r1573, %r1543;
	xor.b32  	%r1575, %r1571, %r1548;
	xor.b32  	%r1576, %r1567, %r1547;
	xor.b32  	%r1577, %r1569, %r1543;
	xor.b32  	%r1578, %r1547, %r1574;
	xor.b32  	%r1579, %r1545, %r1576;
	xor.b32  	%r1580, %r1577, %r1576;
	xor.b32  	%r1581, %r1580, %r1548;
	not.b32 	%r1582, %r1388;
	not.b32 	%r1583, %r1390;
	ld.const.u32 	%r1584, [%rd21+28];
	and.b32  	%r1585, %r1584, %r1583;
	xor.b32  	%r1586, %r1384, %r1585;
	xor.b32  	%r1587, %r1586, %r1352;
	and.b32  	%r1588, %r1387, %r1587;
	xor.b32  	%r1589, %r1588, %r1584;
	and.b32  	%r1590, %r1390, %r1582;
	xor.b32  	%r1591, %r1587, %r1590;
	not.b32 	%r1592, %r1387;
	and.b32  	%r1593, %r1390, %r1592;
	xor.b32  	%r1594, %r1593, %r1582;
	and.b32  	%r1595, %r1591, %r1390;
	xor.b32  	%r1596, %r1387, %r1595;
	xor.b32  	%r1597, %r1593, %r1388;
	and.b32  	%r1598, %r1591, %r1597;
	xor.b32  	%r1599, %r1390, %r1598;
	or.b32  	%r1600, %r1594, %r1596;
	xor.b32  	%r1601, %r1591, %r1600;
	and.b32  	%r1602, %r1599, %r1596;
	xor.b32  	%r1603, %r1594, %r1602;
	and.b32  	%r1604, %r1601, %r1589;
	xor.b32  	%r1605, %r1596, %r1604;
	xor.b32  	%r1606, %r1599, %r1589;
	not.b32 	%r1607, %r1407;
	not.b32 	%r1608, %r1403;
	ld.const.u32 	%r1609, [%rd21+44];
	and.b32  	%r1610, %r1609, %r1608;
	xor.b32  	%r1611, %r1395, %r1610;
	and.b32  	%r1612, %r1399, %r1611;
	xor.b32  	%r1613, %r1612, %r1609;
	and.b32  	%r1614, %r1403, %r1607;
	xor.b32  	%r1615, %r1611, %r1614;
	not.b32 	%r1616, %r1399;
	and.b32  	%r1617, %r1403, %r1616;
	xor.b32  	%r1618, %r1617, %r1607;
	and.b32  	%r1619, %r1615, %r1403;
	xor.b32  	%r1620, %r1399, %r1619;
	xor.b32  	%r1621, %r1617, %r1407;
	and.b32  	%r1622, %r1615, %r1621;
	xor.b32  	%r1623, %r1403, %r1622;
	or.b32  	%r1624, %r1618, %r1620;
	xor.b32  	%r1625, %r1615, %r1624;
	and.b32  	%r1626, %r1623, %r1620;
	xor.b32  	%r1627, %r1618, %r1626;
	and.b32  	%r1628, %r1625, %r1613;
	xor.b32  	%r1629, %r1620, %r1628;
	xor.b32  	%r1630, %r1623, %r1613;
	xor.b32  	%r1631, %r1603, %r1630;
	xor.b32  	%r1632, %r1631, %r1601;
	xor.b32  	%r1633, %r1629, %r1606;
	xor.b32  	%r1634, %r1625, %r1605;
	xor.b32  	%r1635, %r1627, %r1601;
	xor.b32  	%r1636, %r1605, %r1632;
	xor.b32  	%r1637, %r1603, %r1634;
	xor.b32  	%r1638, %r1635, %r1634;
	xor.b32  	%r1639, %r1638, %r1606;
	mov.b32 	%r1640, 4146;
	prmt.b32 	%r1641, %r1460, %r1460, %r1640;
	prmt.b32 	%r1642, %r1518, %r1518, %r1640;
	prmt.b32 	%r1643, %r1576, %r1576, %r1640;
	prmt.b32 	%r1644, %r1634, %r1634, %r1640;
	prmt.b32 	%r1645, %r1459, %r1459, %r1640;
	prmt.b32 	%r1646, %r1517, %r1517, %r1640;
	prmt.b32 	%r1647, %r1575, %r1575, %r1640;
	prmt.b32 	%r1648, %r1633, %r1633, %r1640;
	prmt.b32 	%r1649, %r1458, %r1458, %r1640;
	prmt.b32 	%r1650, %r1516, %r1516, %r1640;
	prmt.b32 	%r1651, %r1574, %r1574, %r1640;
	prmt.b32 	%r1652, %r1632, %r1632, %r1640;
	prmt.b32 	%r1653, %r1461, %r1461, %r1640;
	prmt.b32 	%r1654, %r1519, %r1519, %r1640;
	prmt.b32 	%r1655, %r1577, %r1577, %r1640;
	prmt.b32 	%r1656, %r1635, %r1635, %r1640;
	not.b32 	%r1657, %r1463;
	not.b32 	%r1658, %r1465;
	ld.const.u32 	%r1659, [%rd21+48];
	and.b32  	%r1660, %r1659, %r1658;
	xor.b32  	%r1661, %r1459, %r1660;
	xor.b32  	%r1662, %r1661, %r1427;
	and.b32  	%r1663, %r1462, %r1662;
	xor.b32  	%r1664, %r1663, %r1659;
	and.b32  	%r1665, %r1465, %r1657;
	xor.b32  	%r1666, %r1662, %r1665;
	not.b32 	%r1667, %r1462;
	and.b32  	%r1668, %r1465, %r1667;
	xor.b32  	%r1669, %r1668, %r1657;
	and.b32  	%r1670, %r1666, %r1465;
	xor.b32  	%r1671, %r1462, %r1670;
	xor.b32  	%r1672, %r1668, %r1463;
	and.b32  	%r1673, %r1666, %r1672;
	xor.b32  	%r1674, %r1465, %r1673;
	or.b32  	%r1675, %r1669, %r1671;
	xor.b32  	%r1676, %r1666, %r1675;
	and.b32  	%r1677, %r1674, %r1671;
	xor.b32  	%r1678, %r1669, %r1677;
	and.b32  	%r1679, %r1676, %r1664;
	xor.b32  	%r1680, %r1671, %r1679;
	xor.b32  	%r1681, %r1674, %r1664;
	not.b32 	%r1682, %r1653;
	not.b32 	%r1683, %r1649;
	ld.const.u32 	%r1684, [%rd21+64];
	and.b32  	%r1685, %r1684, %r1683;
	xor.b32  	%r1686, %r1641, %r1685;
	and.b32  	%r1687, %r1645, %r1686;
	xor.b32  	%r1688, %r1687, %r1684;
	and.b32  	%r1689, %r1649, %r1682;
	xor.b32  	%r1690, %r1686, %r1689;
	not.b32 	%r1691, %r1645;
	and.b32  	%r1692, %r1649, %r1691;
	xor.b32  	%r1693, %r1692, %r1682;
	and.b32  	%r1694, %r1690, %r1649;
	xor.b32  	%r1695, %r1645, %r1694;
	xor.b32  	%r1696, %r1692, %r1653;
	and.b32  	%r1697, %r1690, %r1696;
	xor.b32  	%r1698, %r1649, %r1697;
	or.b32  	%r1699, %r1693, %r1695;
	xor.b32  	%r1700, %r1690, %r1699;
	and.b32  	%r1701, %r1698, %r1695;
	xor.b32  	%r1702, %r1693, %r1701;
	and.b32  	%r1703, %r1700, %r1688;
	xor.b32  	%r1704, %r1695, %r1703;
	xor.b32  	%r1705, %r1698, %r1688;
	xor.b32  	%r1706, %r1678, %r1705;
	xor.b32  	%r1707, %r1706, %r1676;
	xor.b32  	%r1708, %r1704, %r1681;
	xor.b32  	%r1709, %r1700, %r1680;
	xor.b32  	%r1710, %r1702, %r1676;
	xor.b32  	%r1711, %r1680, %r1707;
	xor.b32  	%r1712, %r1678, %r1709;
	xor.b32  	%r1713, %r1710, %r1709;
	xor.b32  	%r1714, %r1713, %r1681;
	not.b32 	%r1715, %r1521;
	not.b32 	%r1716, %r1523;
	ld.const.u32 	%r1717, [%rd21+52];
	and.b32  	%r1718, %r1717, %r1716;
	xor.b32  	%r1719, %r1517, %r1718;
	xor.b32  	%r1720, %r1719, %r1485;
	and.b32  	%r1721, %r1520, %r1720;
	xor.b32  	%r1722, %r1721, %r1717;
	and.b32  	%r1723, %r1523, %r1715;
	xor.b32  	%r1724, %r1720, %r1723;
	not.b32 	%r1725, %r1520;
	and.b32  	%r1726, %r1523, %r1725;
	xor.b32  	%r1727, %r1726, %r1715;
	and.b32  	%r1728, %r1724, %r1523;
	xor.b32  	%r1729, %r1520, %r1728;
	xor.b32  	%r1730, %r1726, %r1521;
	and.b32  	%r1731, %r1724, %r1730;
	xor.b32  	%r1732, %r1523, %r1731;
	or.b32  	%r1733, %r1727, %r1729;
	xor.b32  	%r1734, %r1724, %r1733;
	and.b32  	%r1735, %r1732, %r1729;
	xor.b32  	%r1736, %r1727, %r1735;
	and.b32  	%r1737, %r1734, %r1722;
	xor.b32  	%r1738, %r1729, %r1737;
	xor.b32  	%r1739, %r1732, %r1722;
	not.b32 	%r1740, %r1654;
	not.b32 	%r1741, %r1650;
	ld.const.u32 	%r1742, [%rd21+68];
	and.b32  	%r1743, %r1742, %r1741;
	xor.b32  	%r1744, %r1642, %r1743;
	and.b32  	%r1745, %r1646, %r1744;
	xor.b32  	%r1746, %r1745, %r1742;
	and.b32  	%r1747, %r1650, %r1740;
	xor.b32  	%r1748, %r1744, %r1747;
	not.b32 	%r1749, %r1646;
	and.b32  	%r1750, %r1650, %r1749;
	xor.b32  	%r1751, %r1750, %r1740;
	and.b32  	%r1752, %r1748, %r1650;
	xor.b32  	%r1753, %r1646, %r1752;
	xor.b32  	%r1754, %r1750, %r1654;
	and.b32  	%r1755, %r1748, %r1754;
	xor.b32  	%r1756, %r1650, %r1755;
	or.b32  	%r1757, %r1751, %r1753;
	xor.b32  	%r1758, %r1748, %r1757;
	and.b32  	%r1759, %r1756, %r1753;
	xor.b32  	%r1760, %r1751, %r1759;
	and.b32  	%r1761, %r1758, %r1746;
	xor.b32  	%r1762, %r1753, %r1761;
	xor.b32  	%r1763, %r1756, %r1746;
	xor.b32  	%r1764, %r1736, %r1763;
	xor.b32  	%r1765, %r1764, %r1734;
	xor.b32  	%r1766, %r1762, %r1739;
	xor.b32  	%r1767, %r1758, %r1738;
	xor.b32  	%r1768, %r1760, %r1734;
	xor.b32  	%r1769, %r1738, %r1765;
	xor.b32  	%r1770, %r1736, %r1767;
	xor.b32  	%r1771, %r1768, %r1767;
	xor.b32  	%r1772, %r1771, %r1739;
	not.b32 	%r1773, %r1579;
	not.b32 	%r1774, %r1581;
	ld.const.u32 	%r1775, [%rd21+56];
	and.b32  	%r1776, %r1775, %r1774;
	xor.b32  	%r1777, %r1575, %r1776;
	xor.b32  	%r1778, %r1777, %r1543;
	and.b32  	%r1779, %r1578, %r1778;
	xor.b32  	%r1780, %r1779, %r1775;
	and.b32  	%r1781, %r1581, %r1773;
	xor.b32  	%r1782, %r1778, %r1781;
	not.b32 	%r1783, %r1578;
	and.b32  	%r1784, %r1581, %r1783;
	xor.b32  	%r1785, %r1784, %r1773;
	and.b32  	%r1786, %r1782, %r1581;
	xor.b32  	%r1787, %r1578, %r1786;
	xor.b32  	%r1788, %r1784, %r1579;
	and.b32  	%r1789, %r1782, %r1788;
	xor.b32  	%r1790, %r1581, %r1789;
	or.b32  	%r1791, %r1785, %r1787;
	xor.b32  	%r1792, %r1782, %r1791;
	and.b32  	%r1793, %r1790, %r1787;
	xor.b32  	%r1794, %r1785, %r1793;
	and.b32  	%r1795, %r1792, %r1780;
	xor.b32  	%r1796, %r1787, %r1795;
	xor.b32  	%r1797, %r1790, %r1780;
	not.b32 	%r1798, %r1655;
	not.b32 	%r1799, %r1651;
	ld.const.u32 	%r1800, [%rd21+72];
	and.b32  	%r1801, %r1800, %r1799;
	xor.b32  	%r1802, %r1643, %r1801;
	and.b32  	%r1803, %r1647, %r1802;
	xor.b32  	%r1804, %r1803, %r1800;
	and.b32  	%r1805, %r1651, %r1798;
	xor.b32  	%r1806, %r1802, %r1805;
	not.b32 	%r1807, %r1647;
	and.b32  	%r1808, %r1651, %r1807;
	xor.b32  	%r1809, %r1808, %r1798;
	and.b32  	%r1810, %r1806, %r1651;
	xor.b32  	%r1811, %r1647, %r1810;
	xor.b32  	%r1812, %r1808, %r1655;
	and.b32  	%r1813, %r1806, %r1812;
	xor.b32  	%r1814, %r1651, %r1813;
	or.b32  	%r1815, %r1809, %r1811;
	xor.b32  	%r1816, %r1806, %r1815;
	and.b32  	%r1817, %r1814, %r1811;
	xor.b32  	%r1818, %r1809, %r1817;
	and.b32  	%r1819, %r1816, %r1804;
	xor.b32  	%r1820, %r1811, %r1819;
	xor.b32  	%r1821, %r1814, %r1804;
	xor.b32  	%r1822, %r1794, %r1821;
	xor.b32  	%r1823, %r1822, %r1792;
	xor.b32  	%r1824, %r1820, %r1797;
	xor.b32  	%r1825, %r1816, %r1796;
	xor.b32  	%r1826, %r1818, %r1792;
	xor.b32  	%r1827, %r1796, %r1823;
	xor.b32  	%r1828, %r1794, %r1825;
	xor.b32  	%r1829, %r1826, %r1825;
	xor.b32  	%r1830, %r1829, %r1797;
	not.b32 	%r1831, %r1637;
	not.b32 	%r1832, %r1639;
	ld.const.u32 	%r1833, [%rd21+60];
	and.b32  	%r1834, %r1833, %r1832;
	xor.b32  	%r1835, %r1633, %r1834;
	xor.b32  	%r1836, %r1835, %r1601;
	and.b32  	%r1837, %r1636, %r1836;
	xor.b32  	%r1838, %r1837, %r1833;
	and.b32  	%r1839, %r1639, %r1831;
	xor.b32  	%r1840, %r1836, %r1839;
	not.b32 	%r1841, %r1636;
	and.b32  	%r1842, %r1639, %r1841;
	xor.b32  	%r1843, %r1842, %r1831;
	and.b32  	%r1844, %r1840, %r1639;
	xor.b32  	%r1845, %r1636, %r1844;
	xor.b32  	%r1846, %r1842, %r1637;
	and.b32  	%r1847, %r1840, %r1846;
	xor.b32  	%r1848, %r1639, %r1847;
	or.b32  	%r1849, %r1843, %r1845;
	xor.b32  	%r1850, %r1840, %r1849;
	and.b32  	%r1851, %r1848, %r1845;
	xor.b32  	%r1852, %r1843, %r1851;
	and.b32  	%r1853, %r1850, %r1838;
	xor.b32  	%r1854, %r1845, %r1853;
	xor.b32  	%r1855, %r1848, %r1838;
	not.b32 	%r1856, %r1656;
	not.b32 	%r1857, %r1652;
	ld.const.u32 	%r1858, [%rd21+76];
	and.b32  	%r1859, %r1858, %r1857;
	xor.b32  	%r1860, %r1644, %r1859;
	and.b32  	%r1861, %r1648, %r1860;
	xor.b32  	%r1862, %r1861, %r1858;
	and.b32  	%r1863, %r1652, %r1856;
	xor.b32  	%r1864, %r1860, %r1863;
	not.b32 	%r1865, %r1648;
	and.b32  	%r1866, %r1652, %r1865;
	xor.b32  	%r1867, %r1866, %r1856;
	and.b32  	%r1868, %r1864, %r1652;
	xor.b32  	%r1869, %r1648, %r1868;
	xor.b32  	%r1870, %r1866, %r1656;
	and.b32  	%r1871, %r1864, %r1870;
	xor.b32  	%r1872, %r1652, %r1871;
	or.b32  	%r1873, %r1867, %r1869;
	xor.b32  	%r1874, %r1864, %r1873;
	and.b32  	%r1875, %r1872, %r1869;
	xor.b32  	%r1876, %r1867, %r1875;
	and.b32  	%r1877, %r1874, %r1862;
	xor.b32  	%r1878, %r1869, %r1877;
	xor.b32  	%r1879, %r1872, %r1862;
	xor.b32  	%r1880, %r1852, %r1879;
	xor.b32  	%r1881, %r1880, %r1850;
	xor.b32  	%r1882, %r1878, %r1855;
	xor.b32  	%r1883, %r1874, %r1854;
	xor.b32  	%r1884, %r1876, %r1850;
	xor.b32  	%r1885, %r1854, %r1881;
	xor.b32  	%r1886, %r1852, %r1883;
	xor.b32  	%r1887, %r1884, %r1883;
	xor.b32  	%r1888, %r1887, %r1855;
	not.b32 	%r1889, %r1712;
	not.b32 	%r1890, %r1714;
	ld.const.u32 	%r1891, [%rd21+80];
	and.b32  	%r1892, %r1891, %r1890;
	xor.b32  	%r1893, %r1708, %r1892;
	xor.b32  	%r1894, %r1893, %r1676;
	and.b32  	%r1895, %r1711, %r1894;
	xor.b32  	%r1896, %r1895, %r1891;
	and.b32  	%r1897, %r1714, %r1889;
	xor.b32  	%r1898, %r1894, %r1897;
	not.b32 	%r1899, %r1711;
	and.b32  	%r1900, %r1714, %r1899;
	xor.b32  	%r1901, %r1900, %r1889;
	and.b32  	%r1902, %r1898, %r1714;
	xor.b32  	%r1903, %r1711, %r1902;
	xor.b32  	%r1904, %r1900, %r1712;
	and.b32  	%r1905, %r1898, %r1904;
	xor.b32  	%r1906, %r1714, %r1905;
	or.b32  	%r1907, %r1901, %r1903;
	xor.b32  	%r1908, %r1898, %r1907;
	and.b32  	%r1909, %r1906, %r1903;
	xor.b32  	%r1910, %r1901, %r1909;
	and.b32  	%r1911, %r1908, %r1896;
	xor.b32  	%r1912, %r1903, %r1911;
	xor.b32  	%r1913, %r1906, %r1896;
	not.b32 	%r1914, %r1768;
	not.b32 	%r1915, %r1765;
	ld.const.u32 	%r1916, [%rd21+96];
	and.b32  	%r1917, %r1916, %r1915;
	xor.b32  	%r1918, %r1767, %r1917;
	and.b32  	%r1919, %r1766, %r1918;
	xor.b32  	%r1920, %r1919, %r1916;
	and.b32  	%r1921, %r1765, %r1914;
	xor.b32  	%r1922, %r1918, %r1921;
	not.b32 	%r1923, %r1766;
	and.b32  	%r1924, %r1765, %r1923;
	xor.b32  	%r1925, %r1924, %r1914;
	and.b32  	%r1926, %r1922, %r1765;
	xor.b32  	%r1927, %r1766, %r1926;
	xor.b32  	%r1928, %r1924, %r1768;
	and.b32  	%r1929, %r1922, %r1928;
	xor.b32  	%r1930, %r1765, %r1929;
	or.b32  	%r1931, %r1925, %r1927;
	xor.b32  	%r1932, %r1922, %r1931;
	and.b32  	%r1933, %r1930, %r1927;
	xor.b32  	%r1934, %r1925, %r1933;
	and.b32  	%r1935, %r1932, %r1920;
	xor.b32  	%r1936, %r1927, %r1935;
	xor.b32  	%r1937, %r1930, %r1920;
	xor.b32  	%r1938, %r1910, %r1937;
	xor.b32  	%r4026, %r1938, %r1908;
	xor.b32  	%r4067, %r1936, %r1913;
	xor.b32  	%r4075, %r1932, %r1912;
	xor.b32  	%r4018, %r1934, %r1908;
	xor.b32  	%r4073, %r1912, %r4026;
	xor.b32  	%r4024, %r1910, %r4075;
	xor.b32  	%r4048, %r1908, %r4067;
	xor.b32  	%r1939, %r4018, %r4075;
	xor.b32  	%r4032, %r1939, %r1913;
	not.b32 	%r1940, %r1770;
	not.b32 	%r1941, %r1772;
	ld.const.u32 	%r1942, [%rd21+84];
	and.b32  	%r1943, %r1942, %r1941;
	xor.b32  	%r1944, %r1766, %r1943;
	xor.b32  	%r1945, %r1944, %r1734;
	and.b32  	%r1946, %r1769, %r1945;
	xor.b32  	%r1947, %r1946, %r1942;
	and.b32  	%r1948, %r1772, %r1940;
	xor.b32  	%r1949, %r1945, %r1948;
	not.b32 	%r1950, %r1769;
	and.b32  	%r1951, %r1772, %r1950;
	xor.b32  	%r1952, %r1951, %r1940;
	and.b32  	%r1953, %r1949, %r1772;
	xor.b32  	%r1954, %r1769, %r1953;
	xor.b32  	%r1955, %r1951, %r1770;
	and.b32  	%r1956, %r1949, %r1955;
	xor.b32  	%r1957, %r1772, %r1956;
	or.b32  	%r1958, %r1952, %r1954;
	xor.b32  	%r1959, %r1949, %r1958;
	and.b32  	%r1960, %r1957, %r1954;
	xor.b32  	%r1961, %r1952, %r1960;
	and.b32  	%r1962, %r1959, %r1947;
	xor.b32  	%r1963, %r1954, %r1962;
	xor.b32  	%r1964, %r1957, %r1947;
	not.b32 	%r1965, %r1710;
	not.b32 	%r1966, %r1707;
	ld.const.u32 	%r1967, [%rd21+100];
	and.b32  	%r1968, %r1967, %r1966;
	xor.b32  	%r1969, %r1709, %r1968;
	and.b32  	%r1970, %r1708, %r1969;
	xor.b32  	%r1971, %r1970, %r1967;
	and.b32  	%r1972, %r1707, %r1965;
	xor.b32  	%r1973, %r1969, %r1972;
	not.b32 	%r1974, %r1708;
	and.b32  	%r1975, %r1707, %r1974;
	xor.b32  	%r1976, %r1975, %r1965;
	and.b32  	%r1977, %r1973, %r1707;
	xor.b32  	%r1978, %r1708, %r1977;
	xor.b32  	%r1979, %r1975, %r1710;
	and.b32  	%r1980, %r1973, %r1979;
	xor.b32  	%r1981, %r1707, %r1980;
	or.b32  	%r1982, %r1976, %r1978;
	xor.b32  	%r1983, %r1973, %r1982;
	and.b32  	%r1984, %r1981, %r1978;
	xor.b32  	%r1985, %r1976, %r1984;
	and.b32  	%r1986, %r1983, %r1971;
	xor.b32  	%r1987, %r1978, %r1986;
	xor.b32  	%r1988, %r1981, %r1971;
	xor.b32  	%r1989, %r1961, %r1988;
	xor.b32  	%r4025, %r1989, %r1959;
	xor.b32  	%r4033, %r1987, %r1964;
	xor.b32  	%r4074, %r1983, %r1963;
	xor.b32  	%r4017, %r1985, %r1959;
	xor.b32  	%r4072, %r1963, %r4025;
	xor.b32  	%r4023, %r1961, %r4074;
	xor.b32  	%r4080, %r1959, %r4033;
	xor.b32  	%r1990, %r4017, %r4074;
	xor.b32  	%r4031, %r1990, %r1964;
	not.b32 	%r1991, %r1828;
	not.b32 	%r1992, %r1830;
	ld.const.u32 	%r1993, [%rd21+88];
	and.b32  	%r1994, %r1993, %r1992;
	xor.b32  	%r1995, %r1824, %r1994;
	xor.b32  	%r1996, %r1995, %r1792;
	and.b32  	%r1997, %r1827, %r1996;
	xor.b32  	%r1998, %r1997, %r1993;
	and.b32  	%r1999, %r1830, %r1991;
	xor.b32  	%r2000, %r1996, %r1999;
	not.b32 	%r2001, %r1827;
	and.b32  	%r2002, %r1830, %r2001;
	xor.b32  	%r2003, %r2002, %r1991;
	and.b32  	%r2004, %r2000, %r1830;
	xor.b32  	%r2005, %r1827, %r2004;
	xor.b32  	%r2006, %r2002, %r1828;
	and.b32  	%r2007, %r2000, %r2006;
	xor.b32  	%r2008, %r1830, %r2007;
	or.b32  	%r2009, %r2003, %r2005;
	xor.b32  	%r2010, %r2000, %r2009;
	and.b32  	%r2011, %r2008, %r2005;
	xor.b32  	%r2012, %r2003, %r2011;
	and.b32  	%r2013, %r2010, %r1998;
	xor.b32  	%r2014, %r2005, %r2013;
	xor.b32  	%r2015, %r2008, %r1998;
	not.b32 	%r2016, %r1884;
	not.b32 	%r2017, %r1881;
	ld.const.u32 	%r2018, [%rd21+104];
	and.b32  	%r2019, %r2018, %r2017;
	xor.b32  	%r2020, %r1883, %r2019;
	and.b32  	%r2021, %r1882, %r2020;
	xor.b32  	%r2022, %r2021, %r2018;
	and.b32  	%r2023, %r1881, %r2016;
	xor.b32  	%r2024, %r2020, %r2023;
	not.b32 	%r2025, %r1882;
	and.b32  	%r2026, %r1881, %r2025;
	xor.b32  	%r2027, %r2026, %r2016;
	and.b32  	%r2028, %r2024, %r1881;
	xor.b32  	%r2029, %r1882, %r2028;
	xor.b32  	%r2030, %r2026, %r1884;
	and.b32  	%r2031, %r2024, %r2030;
	xor.b32  	%r2032, %r1881, %r2031;
	or.b32  	%r2033, %r2027, %r2029;
	xor.b32  	%r2034, %r2024, %r2033;
	and.b32  	%r2035, %r2032, %r2029;
	xor.b32  	%r2036, %r2027, %r2035;
	and.b32  	%r2037, %r2034, %r2022;
	xor.b32  	%r2038, %r2029, %r2037;
	xor.b32  	%r2039, %r2032, %r2022;
	xor.b32  	%r2040, %r2012, %r2039;
	xor.b32  	%r4028, %r2040, %r2010;
	xor.b32  	%r4069, %r2038, %r2015;
	xor.b32  	%r4077, %r2034, %r2014;
	xor.b32  	%r4020, %r2036, %r2010;
	xor.b32  	%r4071, %r2014, %r4028;
	xor.b32  	%r4022, %r2012, %r4077;
	xor.b32  	%r4079, %r2010, %r4069;
	xor.b32  	%r2041, %r4020, %r4077;
	xor.b32  	%r4030, %r2041, %r2015;
	not.b32 	%r2042, %r1886;
	not.b32 	%r2043, %r1888;
	ld.const.u32 	%r2044, [%rd21+92];
	and.b32  	%r2045, %r2044, %r2043;
	xor.b32  	%r2046, %r1882, %r2045;
	xor.b32  	%r2047, %r2046, %r1850;
	and.b32  	%r2048, %r1885, %r2047;
	xor.b32  	%r2049, %r2048, %r2044;
	and.b32  	%r2050, %r1888, %r2042;
	xor.b32  	%r2051, %r2047, %r2050;
	not.b32 	%r2052, %r1885;
	and.b32  	%r2053, %r1888, %r2052;
	xor.b32  	%r2054, %r2053, %r2042;
	and.b32  	%r2055, %r2051, %r1888;
	xor.b32  	%r2056, %r1885, %r2055;
	xor.b32  	%r2057, %r2053, %r1886;
	and.b32  	%r2058, %r2051, %r2057;
	xor.b32  	%r2059, %r1888, %r2058;
	or.b32  	%r2060, %r2054, %r2056;
	xor.b32  	%r2061, %r2051, %r2060;
	and.b32  	%r2062, %r2059, %r2056;
	xor.b32  	%r2063, %r2054, %r2062;
	and.b32  	%r2064, %r2061, %r2049;
	xor.b32  	%r2065, %r2056, %r2064;
	xor.b32  	%r2066, %r2059, %r2049;
	not.b32 	%r2067, %r1826;
	not.b32 	%r2068, %r1823;
	ld.const.u32 	%r2069, [%rd21+108];
	and.b32  	%r2070, %r2069, %r2068;
	xor.b32  	%r2071, %r1825, %r2070;
	and.b32  	%r2072, %r1824, %r2071;
	xor.b32  	%r2073, %r2072, %r2069;
	and.b32  	%r2074, %r1823, %r2067;
	xor.b32  	%r2075, %r2071, %r2074;
	not.b32 	%r2076, %r1824;
	and.b32  	%r2077, %r1823, %r2076;
	xor.b32  	%r2078, %r2077, %r2067;
	and.b32  	%r2079, %r2075, %r1823;
	xor.b32  	%r2080, %r1824, %r2079;
	xor.b32  	%r2081, %r2077, %r1826;
	and.b32  	%r2082, %r2075, %r2081;
	xor.b32  	%r2083, %r1823, %r2082;
	or.b32  	%r2084, %r2078, %r2080;
	xor.b32  	%r2085, %r2075, %r2084;
	and.b32  	%r2086, %r2083, %r2080;
	xor.b32  	%r2087, %r2078, %r2086;
	and.b32  	%r2088, %r2085, %r2073;
	xor.b32  	%r2089, %r2080, %r2088;
	xor.b32  	%r2090, %r2083, %r2073;
	xor.b32  	%r2091, %r2063, %r2090;
	xor.b32  	%r4027, %r2091, %r2061;
	xor.b32  	%r4068, %r2089, %r2066;
	xor.b32  	%r4076, %r2085, %r2065;
	xor.b32  	%r4019, %r2087, %r2061;
	xor.b32  	%r4070, %r2065, %r4027;
	xor.b32  	%r4021, %r2063, %r4076;
	xor.b32  	%r4078, %r2061, %r4068;
	xor.b32  	%r2092, %r4019, %r4076;
	xor.b32  	%r4029, %r2092, %r2066;
	add.s32 	%r118, %r4049, 7;
	add.s64 	%rd21, %rd21, 224;
	setp.lt.u32 	%p3, %r4049, 35;
	mov.u32 	%r4049, %r118;
	@%p3 bra 	$L__BB2_5;
	xor.b32  	%r4065, %r4032, %r21;
	xor.b32  	%r4064, %r4031, %r22;
	xor.b32  	%r4063, %r4030, %r23;
	xor.b32  	%r4062, %r4029, %r24;
	xor.b32  	%r4061, %r4028, %r25;
	xor.b32  	%r4060, %r4027, %r26;
	xor.b32  	%r4059, %r4026, %r27;
	xor.b32  	%r4058, %r4025, %r28;
	xor.b32  	%r4057, %r4024, %r29;
	xor.b32  	%r4056, %r4023, %r30;
	xor.b32  	%r4055, %r4022, %r31;
	xor.b32  	%r4054, %r4021, %r32;
	xor.b32  	%r4053, %r4020, %r33;
	xor.b32  	%r4052, %r4019, %r34;
	xor.b32  	%r4051, %r4018, %r35;
	xor.b32  	%r4050, %r4017, %r36;
	xor.b32  	%r4081, %r4048, 128;
	mov.u64 	%rd17, c_E8_bitslice_roundconstant;
	add.s64 	%rd22, %rd17, 112;
	xor.b32  	%r4066, %r4033, 131072;
	mov.b32 	%r4082, 0;
$L__BB2_7:
	not.b32 	%r2094, %r4057;
	not.b32 	%r2095, %r4065;
	ld.const.u32 	%r2096, [%rd22+-112];
	and.b32  	%r2097, %r2096, %r2095;
	xor.b32  	%r2098, %r4081, %r2097;
	and.b32  	%r2099, %r4073, %r2098;
	xor.b32  	%r2100, %r2099, %r2096;
	and.b32  	%r2101, %r4065, %r2094;
	xor.b32  	%r2102, %r2098, %r2101;
	not.b32 	%r2103, %r4073;
	and.b32  	%r2104, %r4065, %r2103;
	xor.b32  	%r2105, %r2104, %r2094;
	and.b32  	%r2106, %r2102, %r4065;
	xor.b32  	%r2107, %r4073, %r2106;
	xor.b32  	%r2108, %r2104, %r4057;
	and.b32  	%r2109, %r2102, %r2108;
	xor.b32  	%r2110, %r4065, %r2109;
	or.b32  	%r2111, %r2105, %r2107;
	xor.b32  	%r2112, %r2102, %r2111;
	and.b32  	%r2113, %r2110, %r2107;
	xor.b32  	%r2114, %r2105, %r2113;
	and.b32  	%r2115, %r2112, %r2100;
	xor.b32  	%r2116, %r2107, %r2115;
	xor.b32  	%r2117, %r2110, %r2100;
	not.b32 	%r2118, %r4053;
	not.b32 	%r2119, %r4061;
	ld.const.u32 	%r2120, [%rd22+-96];
	and.b32  	%r2121, %r2120, %r2119;
	xor.b32  	%r2122, %r4077, %r2121;
	and.b32  	%r2123, %r4069, %r2122;
	xor.b32  	%r2124, %r2123, %r2120;
	and.b32  	%r2125, %r4061, %r2118;
	xor.b32  	%r2126, %r2122, %r2125;
	not.b32 	%r2127, %r4069;
	and.b32  	%r2128, %r4061, %r2127;
	xor.b32  	%r2129, %r2128, %r2118;
	and.b32  	%r2130, %r2126, %r4061;
	xor.b32  	%r2131, %r4069, %r2130;
	xor.b32  	%r2132, %r2128, %r4053;
	and.b32  	%r2133, %r2126, %r2132;
	xor.b32  	%r2134, %r4061, %r2133;
	or.b32  	%r2135, %r2129, %r2131;
	xor.b32  	%r2136, %r2126, %r2135;
	and.b32  	%r2137, %r2134, %r2131;
	xor.b32  	%r2138, %r2129, %r2137;
	and.b32  	%r2139, %r2136, %r2124;
	xor.b32  	%r2140, %r2131, %r2139;
	xor.b32  	%r2141, %r2134, %r2124;
	xor.b32  	%r2142, %r2114, %r2141;
	xor.b32  	%r2143, %r2142, %r2112;
	xor.b32  	%r2144, %r2140, %r2117;
	xor.b32  	%r2145, %r2136, %r2116;
	xor.b32  	%r2146, %r2138, %r2112;
	xor.b32  	%r2147, %r2116, %r2143;
	xor.b32  	%r2148, %r2114, %r2145;
	xor.b32  	%r2149, %r2146, %r2145;
	xor.b32  	%r2150, %r2149, %r2117;
	not.b32 	%r2151, %r4056;
	not.b32 	%r2152, %r4064;
	ld.const.u32 	%r2153, [%rd22+-108];
	and.b32  	%r2154, %r2153, %r2152;
	xor.b32  	%r2155, %r4080, %r2154;
	and.b32  	%r2156, %r4072, %r2155;
	xor.b32  	%r2157, %r2156, %r2153;
	and.b32  	%r2158, %r4064, %r2151;
	xor.b32  	%r2159, %r2155, %r2158;
	not.b32 	%r2160, %r4072;
	and.b32  	%r2161, %r4064, %r2160;
	xor.b32  	%r2162, %r2161, %r2151;
	and.b32  	%r2163, %r2159, %r4064;
	xor.b32  	%r2164, %r4072, %r2163;
	xor.b32  	%r2165, %r2161, %r4056;
	and.b32  	%r2166, %r2159, %r2165;
	xor.b32  	%r2167, %r4064, %r2166;
	or.b32  	%r2168, %r2162, %r2164;
	xor.b32  	%r2169, %r2159, %r2168;
	and.b32  	%r2170, %r2167, %r2164;
	xor.b32  	%r2171, %r2162, %r2170;
	and.b32  	%r2172, %r2169, %r2157;
	xor.b32  	%r2173, %r2164, %r2172;
	xor.b32  	%r2174, %r2167, %r2157;
	not.b32 	%r2175, %r4052;
	not.b32 	%r2176, %r4060;
	ld.const.u32 	%r2177, [%rd22+-92];
	and.b32  	%r2178, %r2177, %r2176;
	xor.b32  	%r2179, %r4076, %r2178;
	and.b32  	%r2180, %r4068, %r2179;
	xor.b32  	%r2181, %r2180, %r2177;
	and.b32  	%r2182, %r4060, %r2175;
	xor.b32  	%r2183, %r2179, %r2182;
	not.b32 	%r2184, %r4068;
	and.b32  	%r2185, %r4060, %r2184;
	xor.b32  	%r2186, %r2185, %r2175;
	and.b32  	%r2187, %r2183, %r4060;
	xor.b32  	%r2188, %r4068, %r2187;
	xor.b32  	%r2189, %r2185, %r4052;
	and.b32  	%r2190, %r2183, %r2189;
	xor.b32  	%r2191, %r4060, %r2190;
	or.b32  	%r2192, %r2186, %r2188;
	xor.b32  	%r2193, %r2183, %r2192;
	and.b32  	%r2194, %r2191, %r2188;
	xor.b32  	%r2195, %r2186, %r2194;
	and.b32  	%r2196, %r2193, %r2181;
	xor.b32  	%r2197, %r2188, %r2196;
	xor.b32  	%r2198, %r2191, %r2181;
	xor.b32  	%r2199, %r2171, %r2198;
	xor.b32  	%r2200, %r2199, %r2169;
	xor.b32  	%r2201, %r2197, %r2174;
	xor.b32  	%r2202, %r2193, %r2173;
	xor.b32  	%r2203, %r2195, %r2169;
	xor.b32  	%r2204, %r2173, %r2200;
	xor.b32  	%r2205, %r2171, %r2202;
	xor.b32  	%r2206, %r2203, %r2202;
	xor.b32  	%r2207, %r2206, %r2174;
	not.b32 	%r2208, %r4055;
	not.b32 	%r2209, %r4063;
	ld.const.u32 	%r2210, [%rd22+-104];
	and.b32  	%r2211, %r2210, %r2209;
	xor.b32  	%r2212, %r4079, %r2211;
	and.b32  	%r2213, %r4071, %r2212;
	xor.b32  	%r2214, %r2213, %r2210;
	and.b32  	%r2215, %r4063, %r2208;
	xor.b32  	%r2216, %r2212, %r2215;
	not.b32 	%r2217, %r4071;
	and.b32  	%r2218, %r4063, %r2217;
	xor.b32  	%r2219, %r2218, %r2208;
	and.b32  	%r2220, %r2216, %r4063;
	xor.b32  	%r2221, %r4071, %r2220;
	xor.b32  	%r2222, %r2218, %r4055;
	and.b32  	%r2223, %r2216, %r2222;
	xor.b32  	%r2224, %r4063, %r2223;
	or.b32  	%r2225, %r2219, %r2221;
	xor.b32  	%r2226, %r2216, %r2225;
	and.b32  	%r2227, %r2224, %r2221;
	xor.b32  	%r2228, %r2219, %r2227;
	and.b32  	%r2229, %r2226, %r2214;
	xor.b32  	%r2230, %r2221, %r2229;
	xor.b32  	%r2231, %r2224, %r2214;
	not.b32 	%r2232, %r4051;
	not.b32 	%r2233, %r4059;
	ld.const.u32 	%r2234, [%rd22+-88];
	and.b32  	%r2235, %r2234, %r2233;
	xor.b32  	%r2236, %r4075, %r2235;
	and.b32  	%r2237, %r4067, %r2236;
	xor.b32  	%r2238, %r2237, %r2234;
	and.b32  	%r2239, %r4059, %r2232;
	xor.b32  	%r2240, %r2236, %r2239;
	not.b32 	%r2241, %r4067;
	and.b32  	%r2242, %r4059, %r2241;
	xor.b32  	%r2243, %r2242, %r2232;
	and.b32  	%r2244, %r2240, %r4059;
	xor.b32  	%r2245, %r4067, %r2244;
	xor.b32  	%r2246, %r2242, %r4051;
	and.b32  	%r2247, %r2240, %r2246;
	xor.b32  	%r2248, %r4059, %r2247;
	or.b32  	%r2249, %r2243, %r2245;
	xor.b32  	%r2250, %r2240, %r2249;
	and.b32  	%r2251, %r2248, %r2245;
	xor.b32  	%r2252, %r2243, %r2251;
	and.b32  	%r2253, %r2250, %r2238;
	xor.b32  	%r2254, %r2245, %r2253;
	xor.b32  	%r2255, %r2248, %r2238;
	xor.b32  	%r2256, %r2228, %r2255;
	xor.b32  	%r2257, %r2256, %r2226;
	xor.b32  	%r2258, %r2254, %r2231;
	xor.b32  	%r2259, %r2250, %r2230;
	xor.b32  	%r2260, %r2252, %r2226;
	xor.b32  	%r2261, %r2230, %r2257;
	xor.b32  	%r2262, %r2228, %r2259;
	xor.b32  	%r2263, %r2260, %r2259;
	xor.b32  	%r2264, %r2263, %r2231;
	not.b32 	%r2265, %r4054;
	not.b32 	%r2266, %r4062;
	ld.const.u32 	%r2267, [%rd22+-100];
	and.b32  	%r2268, %r2267, %r2266;
	xor.b32  	%r2269, %r4078, %r2268;
	and.b32  	%r2270, %r4070, %r2269;
	xor.b32  	%r2271, %r2270, %r2267;
	and.b32  	%r2272, %r4062, %r2265;
	xor.b32  	%r2273, %r2269, %r2272;
	not.b32 	%r2274, %r4070;
	and.b32  	%r2275, %r4062, %r2274;
	xor.b32  	%r2276, %r2275, %r2265;
	and.b32  	%r2277, %r2273, %r4062;
	xor.b32  	%r2278, %r4070, %r2277;
	xor.b32  	%r2279, %r2275, %r4054;
	and.b32  	%r2280, %r2273, %r2279;
	xor.b32  	%r2281, %r4062, %r2280;
	or.b32  	%r2282, %r2276, %r2278;
	xor.b32  	%r2283, %r2273, %r2282;
	and.b32  	%r2284, %r2281, %r2278;
	xor.b32  	%r2285, %r2276, %r2284;
	and.b32  	%r2286, %r2283, %r2271;
	xor.b32  	%r2287, %r2278, %r2286;
	xor.b32  	%r2288, %r2281, %r2271;
	not.b32 	%r2289, %r4050;
	not.b32 	%r2290, %r4058;
	ld.const.u32 	%r2291, [%rd22+-84];
	and.b32  	%r2292, %r2291, %r2290;
	xor.b32  	%r2293, %r4074, %r2292;
	and.b32  	%r2294, %r4066, %r2293;
	xor.b32  	%r2295, %r2294, %r2291;
	and.b32  	%r2296, %r4058, %r2289;
	xor.b32  	%r2297, %r2293, %r2296;
	not.b32 	%r2298, %r4066;
	and.b32  	%r2299, %r4058, %r2298;
	xor.b32  	%r2300, %r2299, %r2289;
	and.b32  	%r2301, %r2297, %r4058;
	xor.b32  	%r2302, %r4066, %r2301;
	xor.b32  	%r2303, %r2299, %r4050;
	and.b32  	%r2304, %r2297, %r2303;
	xor.b32  	%r2305, %r4058, %r2304;
	or.b32  	%r2306, %r2300, %r2302;
	xor.b32  	%r2307, %r2297, %r2306;
	and.b32  	%r2308, %r2305, %r2302;
	xor.b32  	%r2309, %r2300, %r2308;
	and.b32  	%r2310, %r2307, %r2295;
	xor.b32  	%r2311, %r2302, %r2310;
	xor.b32  	%r2312, %r2305, %r2295;
	xor.b32  	%r2313, %r2285, %r2312;
	xor.b32  	%r2314, %r2313, %r2283;
	xor.b32  	%r2315, %r2311, %r2288;
	xor.b32  	%r2316, %r2307, %r2287;
	xor.b32  	%r2317, %r2309, %r2283;
	xor.b32  	%r2318, %r2287, %r2314;
	xor.b32  	%r2319, %r2285, %r2316;
	xor.b32  	%r2320, %r2317, %r2316;
	xor.b32  	%r2321, %r2320, %r2288;
	shl.b32 	%r2322, %r2145, 1;
	and.b32  	%r2323, %r2322, -1431655766;
	shr.u32 	%r2324, %r2145, 1;
	and.b32  	%r2325, %r2324, 1431655765;
	or.b32  	%r2326, %r2323, %r2325;
	shl.b32 	%r2327, %r2202, 1;
	and.b32  	%r2328, %r2327, -1431655766;
	shr.u32 	%r2329, %r2202, 1;
	and.b32  	%r2330, %r2329, 1431655765;
	or.b32  	%r2331, %r2328, %r2330;
	shl.b32 	%r2332, %r2259, 1;
	and.b32  	%r2333, %r2332, -1431655766;
	shr.u32 	%r2334, %r2259, 1;
	and.b32  	%r2335, %r2334, 1431655765;
	or.b32  	%r2336, %r2333, %r2335;
	shl.b32 	%r2337, %r2316, 1;
	and.b32  	%r2338, %r2337, -1431655766;
	shr.u32 	%r2339, %r2316, 1;
	and.b32  	%r2340, %r2339, 1431655765;
	or.b32  	%r2341, %r2338, %r2340;
	shl.b32 	%r2342, %r2144, 1;
	and.b32  	%r2343, %r2342, -1431655766;
	shr.u32 	%r2344, %r2144, 1;
	and.b32  	%r2345, %r2344, 1431655765;
	or.b32  	%r2346, %r2343, %r2345;
	shl.b32 	%r2347, %r2201, 1;
	and.b32  	%r2348, %r2347, -1431655766;
	shr.u32 	%r2349, %r2201, 1;
	and.b32  	%r2350, %r2349, 1431655765;
	or.b32  	%r2351, %r2348, %r2350;
	shl.b32 	%r2352, %r2258, 1;
	and.b32  	%r2353, %r2352, -1431655766;
	shr.u32 	%r2354, %r2258, 1;
	and.b32  	%r2355, %r2354, 1431655765;
	or.b32  	%r2356, %r2353, %r2355;
	shl.b32 	%r2357, %r2315, 1;
	and.b32  	%r2358, %r2357, -1431655766;
	shr.u32 	%r2359, %r2315, 1;
	and.b32  	%r2360, %r2359, 1431655765;
	or.b32  	%r2361, %r2358, %r2360;
	shl.b32 	%r2362, %r2143, 1;
	and.b32  	%r2363, %r2362, -1431655766;
	shr.u32 	%r2364, %r2143, 1;
	and.b32  	%r2365, %r2364, 1431655765;
	or.b32  	%r2366, %r2363, %r2365;
	shl.b32 	%r2367, %r2200, 1;
	and.b32  	%r2368, %r2367, -1431655766;
	shr.u32 	%r2369, %r2200, 1;
	and.b32  	%r2370, %r2369, 1431655765;
	or.b32  	%r2371, %r2368, %r2370;
	shl.b32 	%r2372, %r2257, 1;
	and.b32  	%r2373, %r2372, -1431655766;
	shr.u32 	%r2374, %r2257, 1;
	and.b32  	%r2375, %r2374, 1431655765;
	or.b32  	%r2376, %r2373, %r2375;
	shl.b32 	%r2377, %r2314, 1;
	and.b32  	%r2378, %r2377, -1431655766;
	shr.u32 	%r2379, %r2314, 1;
	and.b32  	%r2380, %r2379, 1431655765;
	or.b32  	%r2381, %r2378, %r2380;
	shl.b32 	%r2382, %r2146, 1;
	and.b32  	%r2383, %r2382, -1431655766;
	shr.u32 	%r2384, %r2146, 1;
	and.b32  	%r2385, %r2384, 1431655765;
	or.b32  	%r2386, %r2383, %r2385;
	shl.b32 	%r2387, %r2203, 1;
	and.b32  	%r2388, %r2387, -1431655766;
	shr.u32 	%r2389, %r2203, 1;
	and.b32  	%r2390, %r2389, 1431655765;
	or.b32  	%r2391, %r2388, %r2390;
	shl.b32 	%r2392, %r2260, 1;
	and.b32  	%r2393, %r2392, -1431655766;
	shr.u32 	%r2394, %r2260, 1;
	and.b32  	%r2395, %r2394, 1431655765;
	or.b32  	%r2396, %r2393, %r2395;
	shl.b32 	%r2397, %r2317, 1;
	and.b32  	%r2398, %r2397, -1431655766;
	shr.u32 	%r2399, %r2317, 1;
	and.b32  	%r2400, %r2399, 1431655765;
	or.b32  	%r2401, %r2398, %r2400;
	not.b32 	%r2402, %r2148;
	not.b32 	%r2403, %r2150;
	ld.const.u32 	%r2404, [%rd22+-80];
	and.b32  	%r2405, %r2404, %r2403;
	xor.b32  	%r2406, %r2144, %r2405;
	xor.b32  	%r2407, %r2406, %r2112;
	and.b32  	%r2408, %r2147, %r2407;
	xor.b32  	%r2409, %r2408, %r2404;
	and.b32  	%r2410, %r2150, %r2402;
	xor.b32  	%r2411, %r2407, %r2410;
	not.b32 	%r2412, %r2147;
	and.b32  	%r2413, %r2150, %r2412;
	xor.b32  	%r2414, %r2413, %r2402;
	and.b32  	%r2415, %r2411, %r2150;
	xor.b32  	%r2416, %r2147, %r2415;
	xor.b32  	%r2417, %r2413, %r2148;
	and.b32  	%r2418, %r2411, %r2417;
	xor.b32  	%r2419, %r2150, %r2418;
	or.b32  	%r2420, %r2414, %r2416;
	xor.b32  	%r2421, %r2411, %r2420;
	and.b32  	%r2422, %r2419, %r2416;
	xor.b32  	%r2423, %r2414, %r2422;
	and.b32  	%r2424, %r2421, %r2409;
	xor.b32  	%r2425, %r2416, %r2424;
	xor.b32  	%r2426, %r2419, %r2409;
	not.b32 	%r2427, %r2386;
	not.b32 	%r2428, %r2366;
	ld.const.u32 	%r2429, [%rd22+-64];
	and.b32  	%r2430, %r2429, %r2428;
	xor.b32  	%r2431, %r2326, %r2430;
	and.b32  	%r2432, %r2346, %r2431;
	xor.b32  	%r2433, %r2432, %r2429;
	and.b32  	%r2434, %r2366, %r2427;
	xor.b32  	%r2435, %r2431, %r2434;
	not.b32 	%r2436, %r2346;
	and.b32  	%r2437, %r2366, %r2436;
	xor.b32  	%r2438, %r2437, %r2427;
	and.b32  	%r2439, %r2435, %r2366;
	xor.b32  	%r2440, %r2346, %r2439;
	xor.b32  	%r2441, %r2437, %r2386;
	and.b32  	%r2442, %r2435, %r2441;
	xor.b32  	%r2443, %r2366, %r2442;
	or.b32  	%r2444, %r2438, %r2440;
	xor.b32  	%r2445, %r2435, %r2444;
	and.b32  	%r2446, %r2443, %r2440;
	xor.b32  	%r2447, %r2438, %r2446;
	and.b32  	%r2448, %r2445, %r2433;
	xor.b32  	%r2449, %r2440, %r2448;
	xor.b32  	%r2450, %r2443, %r2433;
	xor.b32  	%r2451, %r2423, %r2450;
	xor.b32  	%r2452, %r2451, %r2421;
	xor.b32  	%r2453, %r2449, %r2426;
	xor.b32  	%r2454, %r2445, %r2425;
	xor.b32  	%r2455, %r2447, %r2421;
	xor.b32  	%r2456, %r2425, %r2452;
	xor.b32  	%r2457, %r2423, %r2454;
	xor.b32  	%r2458, %r2455, %r2454;
	xor.b32  	%r2459, %r2458, %r2426;
	not.b32 	%r2460, %r2205;
	not.b32 	%r2461, %r2207;
	ld.const.u32 	%r2462, [%rd22+-76];
	and.b32  	%r2463, %r2462, %r2461;
	xor.b32  	%r2464, %r2201, %r2463;
	xor.b32  	%r2465, %r2464, %r2169;
	and.b32  	%r2466, %r2204, %r2465;
	xor.b32  	%r2467, %r2466, %r2462;
	and.b32  	%r2468, %r2207, %r2460;
	xor.b32  	%r2469, %r2465, %r2468;
	not.b32 	%r2470, %r2204;
	and.b32  	%r2471, %r2207, %r2470;
	xor.b32  	%r2472, %r2471, %r2460;
	and.b32  	%r2473, %r2469, %r2207;
	xor.b32  	%r2474, %r2204, %r2473;
	xor.b32  	%r2475, %r2471, %r2205;
	and.b32  	%r2476, %r2469, %r2475;
	xor.b32  	%r2477, %r2207, %r2476;
	or.b32  	%r2478, %r2472, %r2474;
	xor.b32  	%r2479, %r2469, %r2478;
	and.b32  	%r2480, %r2477, %r2474;
	xor.b32  	%r2481, %r2472, %r2480;
	and.b32  	%r2482, %r2479, %r2467;
	xor.b32  	%r2483, %r2474, %r2482;
	xor.b32  	%r2484, %r2477, %r2467;
	not.b32 	%r2485, %r2391;
	not.b32 	%r2486, %r2371;
	ld.const.u32 	%r2487, [%rd22+-60];
	and.b32  	%r2488, %r2487, %r2486;
	xor.b32  	%r2489, %r2331, %r2488;
	and.b32  	%r2490, %r2351, %r2489;
	xor.b32  	%r2491, %r2490, %r2487;
	and.b32  	%r2492, %r2371, %r2485;
	xor.b32  	%r2493, %r2489, %r2492;
	not.b32 	%r2494, %r2351;
	and.b32  	%r2495, %r2371, %r2494;
	xor.b32  	%r2496, %r2495, %r2485;
	and.b32  	%r2497, %r2493, %r2371;
	xor.b32  	%r2498, %r2351, %r2497;
	xor.b32  	%r2499, %r2495, %r2391;
	and.b32  	%r2500, %r2493, %r2499;
	xor.b32  	%r2501, %r2371, %r2500;
	or.b32  	%r2502, %r2496, %r2498;
	xor.b32  	%r2503, %r2493, %r2502;
	and.b32  	%r2504, %r2501, %r2498;
	xor.b32  	%r2505, %r2496, %r2504;
	and.b32  	%r2506, %r2503, %r2491;
	xor.b32  	%r2507, %r2498, %r2506;
	xor.b32  	%r2508, %r2501, %r2491;
	xor.b32  	%r2509, %r2481, %r2508;
	xor.b32  	%r2510, %r2509, %r2479;
	xor.b32  	%r2511, %r2507, %r2484;
	xor.b32  	%r2512, %r2503, %r2483;
	xor.b32  	%r2513, %r2505, %r2479;
	xor.b32  	%r2514, %r2483, %r2510;
	xor.b32  	%r2515, %r2481, %r2512;
	xor.b32  	%r2516, %r2513, %r2512;
	xor.b32  	%r2517, %r2516, %r2484;
	not.b32 	%r2518, %r2262;
	not.b32 	%r2519, %r2264;
	ld.const.u32 	%r2520, [%rd22+-72];
	and.b32  	%r2521, %r2520, %r2519;
	xor.b32  	%r2522, %r2258, %r2521;
	xor.b32  	%r2523, %r2522, %r2226;
	and.b32  	%r2524, %r2261, %r2523;
	xor.b32  	%r2525, %r2524, %r2520;
	and.b32  	%r2526, %r2264, %r2518;
	xor.b32  	%r2527, %r2523, %r2526;
	not.b32 	%r2528, %r2261;
	and.b32  	%r2529, %r2264, %r2528;
	xor.b32  	%r2530, %r2529, %r2518;
	and.b32  	%r2531, %r2527, %r2264;
	xor.b32  	%r2532, %r2261, %r2531;
	xor.b32  	%r2533, %r2529, %r2262;
	and.b32  	%r2534, %r2527, %r2533;
	xor.b32  	%r2535, %r2264, %r2534;
	or.b32  	%r2536, %r2530, %r2532;
	xor.b32  	%r2537, %r2527, %r2536;
	and.b32  	%r2538, %r2535, %r2532;
	xor.b32  	%r2539, %r2530, %r2538;
	and.b32  	%r2540, %r2537, %r2525;
	xor.b32  	%r2541, %r2532, %r2540;
	xor.b32  	%r2542, %r2535, %r2525;
	not.b32 	%r2543, %r2396;
	not.b32 	%r2544, %r2376;
	ld.const.u32 	%r2545, [%rd22+-56];
	and.b32  	%r2546, %r2545, %r2544;
	xor.b32  	%r2547, %r2336, %r2546;
	and.b32  	%r2548, %r2356, %r2547;
	xor.b32  	%r2549, %r2548, %r2545;
	and.b32  	%r2550, %r2376, %r2543;
	xor.b32  	%r2551, %r2547, %r2550;
	not.b32 	%r2552, %r2356;
	and.b32  	%r2553, %r2376, %r2552;
	xor.b32  	%r2554, %r2553, %r2543;
	and.b32  	%r2555, %r2551, %r2376;
	xor.b32  	%r2556, %r2356, %r2555;
	xor.b32  	%r2557, %r2553, %r2396;
	and.b32  	%r2558, %r2551, %r2557;
	xor.b32  	%r2559, %r2376, %r2558;
	or.b32  	%r2560, %r2554, %r2556;
	xor.b32  	%r2561, %r2551, %r2560;
	and.b32  	%r2562, %r2559, %r2556;
	xor.b32  	%r2563, %r2554, %r2562;
	and.b32  	%r2564, %r2561, %r2549;
	xor.b32  	%r2565, %r2556, %r2564;
	xor.b32  	%r2566, %r2559, %r2549;
	xor.b32  	%r2567, %r2539, %r2566;
	xor.b32  	%r2568, %r2567, %r2537;
	xor.b32  	%r2569, %r2565, %r2542;
	xor.b32  	%r2570, %r2561, %r2541;
	xor.b32  	%r2571, %r2563, %r2537;
	xor.b32  	%r2572, %r2541, %r2568;
	xor.b32  	%r2573, %r2539, %r2570;
	xor.b32  	%r2574, %r2571, %r2570;
	xor.b32  	%r2575, %r2574, %r2542;
	not.b32 	%r2576, %r2319;
	not.b32 	%r2577, %r2321;
	ld.const.u32 	%r2578, [%rd22+-68];
	and.b32  	%r2579, %r2578, %r2577;
	xor.b32  	%r2580, %r2315, %r2579;
	xor.b32  	%r2581, %r2580, %r2283;
	and.b32  	%r2582, %r2318, %r2581;
	xor.b32  	%r2583, %r2582, %r2578;
	and.b32  	%r2584, %r2321, %r2576;
	xor.b32  	%r2585, %r2581, %r2584;
	not.b32 	%r2586, %r2318;
	and.b32  	%r2587, %r2321, %r2586;
	xor.b32  	%r2588, %r2587, %r2576;
	and.b32  	%r2589, %r2585, %r2321;
	xor.b32  	%r2590, %r2318, %r2589;
	xor.b32  	%r2591, %r2587, %r2319;
	and.b32  	%r2592, %r2585, %r2591;
	xor.b32  	%r2593, %r2321, %r2592;
	or.b32  	%r2594, %r2588, %r2590;
	xor.b32  	%r2595, %r2585, %r2594;
	and.b32  	%r2596, %r2593, %r2590;
	xor.b32  	%r2597, %r2588, %r2596;
	and.b32  	%r2598, %r2595, %r2583;
	xor.b32  	%r2599, %r2590, %r2598;
	xor.b32  	%r2600, %r2593, %r2583;
	not.b32 	%r2601, %r2401;
	not.b32 	%r2602, %r2381;
	ld.const.u32 	%r2603, [%rd22+-52];
	and.b32  	%r2604, %r2603, %r2602;
	xor.b32  	%r2605, %r2341, %r2604;
	and.b32  	%r2606, %r2361, %r2605;
	xor.b32  	%r2607, %r2606, %r2603;
	and.b32  	%r2608, %r2381, %r2601;
	xor.b32  	%r2609, %r2605, %r2608;
	not.b32 	%r2610, %r2361;
	and.b32  	%r2611, %r2381, %r2610;
	xor.b32  	%r2612, %r2611, %r2601;
	and.b32  	%r2613, %r2609, %r2381;
	xor.b32  	%r2614, %r2361, %r2613;
	xor.b32  	%r2615, %r2611, %r2401;
	and.b32  	%r2616, %r2609, %r2615;
	xor.b32  	%r2617, %r2381, %r2616;
	or.b32  	%r2618, %r2612, %r2614;
	xor.b32  	%r2619, %r2609, %r2618;
	and.b32  	%r2620, %r2617, %r2614;
	xor.b32  	%r2621, %r2612, %r2620;
	and.b32  	%r2622, %r2619, %r2607;
	xor.b32  	%r2623, %r2614, %r2622;
	xor.b32  	%r2624, %r2617, %r2607;
	xor.b32  	%r2625, %r2597, %r2624;
	xor.b32  	%r2626, %r2625, %r2595;
	xor.b32  	%r2627, %r2623, %r2600;
	xor.b32  	%r2628, %r2619, %r2599;
	xor.b32  	%r2629, %r2621, %r2595;
	xor.b32  	%r2630, %r2599, %r2626;
	xor.b32  	%r2631, %r2597, %r2628;
	xor.b32  	%r2632, %r2629, %r2628;
	xor.b32  	%r2633, %r2632, %r2600;
	shl.b32 	%r2634, %r2454, 2;
	and.b32  	%r2635, %r2634, -858993460;
	shr.u32 	%r2636, %r2454, 2;
	and.b32  	%r2637, %r2636, 858993459;
	or.b32  	%r2638, %r2635, %r2637;
	shl.b32 	%r2639, %r2512, 2;
	and.b32  	%r2640, %r2639, -858993460;
	shr.u32 	%r2641, %r2512, 2;
	and.b32  	%r2642, %r2641, 858993459;
	or.b32  	%r2643, %r2640, %r2642;
	shl.b32 	%r2644, %r2570, 2;
	and.b32  	%r2645, %r2644, -858993460;
	shr.u32 	%r2646, %r2570, 2;
	and.b32  	%r2647, %r2646, 858993459;
	or.b32  	%r2648, %r2645, %r2647;
	shl.b32 	%r2649, %r2628, 2;
	and.b32  	%r2650, %r2649, -858993460;
	shr.u32 	%r2651, %r2628, 2;
	and.b32  	%r2652, %r2651, 858993459;
	or.b32  	%r2653, %r2650, %r2652;
	shl.b32 	%r2654, %r2453, 2;
	and.b32  	%r2655, %r2654, -858993460;
	shr.u32 	%r2656, %r2453, 2;
	and.b32  	%r2657, %r2656, 858993459;
	or.b32  	%r2658, %r2655, %r2657;
	shl.b32 	%r2659, %r2511, 2;
	and.b32  	%r2660, %r2659, -858993460;
	shr.u32 	%r2661, %r2511, 2;
	and.b32  	%r2662, %r2661, 858993459;
	or.b32  	%r2663, %r2660, %r2662;
	shl.b32 	%r2664, %r2569, 2;
	and.b32  	%r2665, %r2664, -858993460;
	shr.u32 	%r2666, %r2569, 2;
	and.b32  	%r2667, %r2666, 858993459;
	or.b32  	%r2668, %r2665, %r2667;
	shl.b32 	%r2669, %r2627, 2;
	and.b32  	%r2670, %r2669, -858993460;
	shr.u32 	%r2671, %r2627, 2;
	and.b32  	%r2672, %r2671, 858993459;
	or.b32  	%r2673, %r2670, %r2672;
	shl.b32 	%r2674, %r2452, 2;
	and.b32  	%r2675, %r2674, -858993460;
	shr.u32 	%r2676, %r2452, 2;
	and.b32  	%r2677, %r2676, 858993459;
	or.b32  	%r2678, %r2675, %r2677;
	shl.b32 	%r2679, %r2510, 2;
	and.b32  	%r2680, %r2679, -858993460;
	shr.u32 	%r2681, %r2510, 2;
	and.b32  	%r2682, %r2681, 858993459;
	or.b32  	%r2683, %r2680, %r2682;
	shl.b32 	%r2684, %r2568, 2;
	and.b32  	%r2685, %r2684, -858993460;
	shr.u32 	%r2686, %r2568, 2;
	and.b32  	%r2687, %r2686, 858993459;
	or.b32  	%r2688, %r2685, %r2687;
	shl.b32 	%r2689, %r2626, 2;
	and.b32  	%r2690, %r2689, -858993460;
	shr.u32 	%r2691, %r2626, 2;
	and.b32  	%r2692, %r2691, 858993459;
	or.b32  	%r2693, %r2690, %r2692;
	shl.b32 	%r2694, %r2455, 2;
	and.b32  	%r2695, %r2694, -858993460;
	shr.u32 	%r2696, %r2455, 2;
	and.b32  	%r2697, %r2696, 858993459;
	or.b32  	%r2698, %r2695, %r2697;
	shl.b32 	%r2699, %r2513, 2;
	and.b32  	%r2700, %r2699, -858993460;
	shr.u32 	%r2701, %r2513, 2;
	and.b32  	%r2702, %r2701, 858993459;
	or.b32  	%r2703, %r2700, %r2702;
	shl.b32 	%r2704, %r2571, 2;
	and.b32  	%r2705, %r2704, -858993460;
	shr.u32 	%r2706, %r2571, 2;
	and.b32  	%r2707, %r2706, 858993459;
	or.b32  	%r2708, %r2705, %r2707;
	shl.b32 	%r2709, %r2629, 2;
	and.b32  	%r2710, %r2709, -858993460;
	shr.u32 	%r2711, %r2629, 2;
	and.b32  	%r2712, %r2711, 858993459;
	or.b32  	%r2713, %r2710, %r2712;
	not.b32 	%r2714, %r2457;
	not.b32 	%r2715, %r2459;
	ld.const.u32 	%r2716, [%rd22+-48];
	and.b32  	%r2717, %r2716, %r2715;
	xor.b32  	%r2718, %r2453, %r2717;
	xor.b32  	%r2719, %r2718, %r2421;
	and.b32  	%r2720, %r2456, %r2719;
	xor.b32  	%r2721, %r2720, %r2716;
	and.b32  	%r2722, %r2459, %r2714;
	xor.b32  	%r2723, %r2719, %r2722;
	not.b32 	%r2724, %r2456;
	and.b32  	%r2725, %r2459, %r2724;
	xor.b32  	%r2726, %r2725, %r2714;
	and.b32  	%r2727, %r2723, %r2459;
	xor.b32  	%r2728, %r2456, %r2727;
	xor.b32  	%r2729, %r2725, %r2457;
	and.b32  	%r2730, %r2723, %r2729;
	xor.b32  	%r2731, %r2459, %r2730;
	or.b32  	%r2732, %r2726, %r2728;
	xor.b32  	%r2733, %r2723, %r2732;
	and.b32  	%r2734, %r2731, %r2728;
	xor.b32  	%r2735, %r2726, %r2734;
	and.b32  	%r2736, %r2733, %r2721;
	xor.b32  	%r2737, %r2728, %r2736;
	xor.b32  	%r2738, %r2731, %r2721;
	not.b32 	%r2739, %r2698;
	not.b32 	%r2740, %r2678;
	ld.const.u32 	%r2741, [%rd22+-32];
	and.b32  	%r2742, %r2741, %r2740;
	xor.b32  	%r2743, %r2638, %r2742;
	and.b32  	%r2744, %r2658, %r2743;
	xor.b32  	%r2745, %r2744, %r2741;
	and.b32  	%r2746, %r2678, %r2739;
	xor.b32  	%r2747, %r2743, %r2746;
	not.b32 	%r2748, %r2658;
	and.b32  	%r2749, %r2678, %r2748;
	xor.b32  	%r2750, %r2749, %r2739;
	and.b32  	%r2751, %r2747, %r2678;
	xor.b32  	%r2752, %r2658, %r2751;
	xor.b32  	%r2753, %r2749, %r2698;
	and.b32  	%r2754, %r2747, %r2753;
	xor.b32  	%r2755, %r2678, %r2754;
	or.b32  	%r2756, %r2750, %r2752;
	xor.b32  	%r2757, %r2747, %r2756;
	and.b32  	%r2758, %r2755, %r2752;
	xor.b32  	%r2759, %r2750, %r2758;
	and.b32  	%r2760, %r2757, %r2745;
	xor.b32  	%r2761, %r2752, %r2760;
	xor.b32  	%r2762, %r2755, %r2745;
	xor.b32  	%r2763, %r2735, %r2762;
	xor.b32  	%r2764, %r2763, %r2733;
	xor.b32  	%r2765, %r2761, %r2738;
	xor.b32  	%r2766, %r2757, %r2737;
	xor.b32  	%r2767, %r2759, %r2733;
	xor.b32  	%r2768, %r2737, %r2764;
	xor.b32  	%r2769, %r2735, %r2766;
	xor.b32  	%r2770, %r2767, %r2766;
	xor.b32  	%r2771, %r2770, %r2738;
	not.b32 	%r2772, %r2515;
	not.b32 	%r2773, %r2517;
	ld.const.u32 	%r2774, [%rd22+-44];
	and.b32  	%r2775, %r2774, %r2773;
	xor.b32  	%r2776, %r2511, %r2775;
	xor.b32  	%r2777, %r2776, %r2479;
	and.b32  	%r2778, %r2514, %r2777;
	xor.b32  	%r2779, %r2778, %r2774;
	and.b32  	%r2780, %r2517, %r2772;
	xor.b32  	%r2781, %r2777, %r2780;
	not.b32 	%r2782, %r2514;
	and.b32  	%r2783, %r2517, %r2782;
	xor.b32  	%r2784, %r2783, %r2772;
	and.b32  	%r2785, %r2781, %r2517;
	xor.b32  	%r2786, %r2514, %r2785;
	xor.b32  	%r2787, %r2783, %r2515;
	and.b32  	%r2788, %r2781, %r2787;
	xor.b32  	%r2789, %r2517, %r2788;
	or.b32  	%r2790, %r2784, %r2786;
	xor.b32  	%r2791, %r2781, %r2790;
	and.b32  	%r2792, %r2789, %r2786;
	xor.b32  	%r2793, %r2784, %r2792;
	and.b32  	%r2794, %r2791, %r2779;
	xor.b32  	%r2795, %r2786, %r2794;
	xor.b32  	%r2796, %r2789, %r2779;
	not.b32 	%r2797, %r2703;
	not.b32 	%r2798, %r2683;
	ld.const.u32 	%r2799, [%rd22+-28];
	and.b32  	%r2800, %r2799, %r2798;
	xor.b32  	%r2801, %r2643, %r2800;
	and.b32  	%r2802, %r2663, %r2801;
	xor.b32  	%r2803, %r2802, %r2799;
	and.b32  	%r2804, %r2683, %r2797;
	xor.b32  	%r2805, %r2801, %r2804;
	not.b32 	%r2806, %r2663;
	and.b32  	%r2807, %r2683, %r2806;
	xor.b32  	%r2808, %r2807, %r2797;
	and.b32  	%r2809, %r2805, %r2683;
	xor.b32  	%r2810, %r2663, %r2809;
	xor.b32  	%r2811, %r2807, %r2703;
	and.b32  	%r2812, %r2805, %r2811;
	xor.b32  	%r2813, %r2683, %r2812;
	or.b32  	%r2814, %r2808, %r2810;
	xor.b32  	%r2815, %r2805, %r2814;
	and.b32  	%r2816, %r2813, %r2810;
	xor.b32  	%r2817, %r2808, %r2816;
	and.b32  	%r2818, %r2815, %r2803;
	xor.b32  	%r2819, %r2810, %r2818;
	xor.b32  	%r2820, %r2813, %r2803;
	xor.b32  	%r2821, %r2793, %r2820;
	xor.b32  	%r2822, %r2821, %r2791;
	xor.b32  	%r2823, %r2819, %r2796;
	xor.b32  	%r2824, %r2815, %r2795;
	xor.b32  	%r2825, %r2817, %r2791;
	xor.b32  	%r2826, %r2795, %r2822;
	xor.b32  	%r2827, %r2793, %r2824;
	xor.b32  	%r2828, %r2825, %r2824;
	xor.b32  	%r2829, %r2828, %r2796;
	not.b32 	%r2830, %r2573;
	not.b32 	%r2831, %r2575;
	ld.const.u32 	%r2832, [%rd22+-40];
	and.b32  	%r2833, %r2832, %r2831;
	xor.b32  	%r2834, %r2569, %r2833;
	xor.b32  	%r2835, %r2834, %r2537;
	and.b32  	%r2836, %r2572, %r2835;
	xor.b32  	%r2837, %r2836, %r2832;
	and.b32  	%r2838, %r2575, %r2830;
	xor.b32  	%r2839, %r2835, %r2838;
	not.b32 	%r2840, %r2572;
	and.b32  	%r2841, %r2575, %r2840;
	xor.b32  	%r2842, %r2841, %r2830;
	and.b32  	%r2843, %r2839, %r2575;
	xor.b32  	%r2844, %r2572, %r2843;
	xor.b32  	%r2845, %r2841, %r2573;
	and.b32  	%r2846, %r2839, %r2845;
	xor.b32  	%r2847, %r2575, %r2846;
	or.b32  	%r2848, %r2842, %r2844;
	xor.b32  	%r2849, %r2839, %r2848;
	and.b32  	%r2850, %r2847, %r2844;
	xor.b32  	%r2851, %r2842, %r2850;
	and.b32  	%r2852, %r2849, %r2837;
	xor.b32  	%r2853, %r2844, %r2852;
	xor.b32  	%r2854, %r2847, %r2837;
	not.b32 	%r2855, %r2708;
	not.b32 	%r2856, %r2688;
	ld.const.u32 	%r2857, [%rd22+-24];
	and.b32  	%r2858, %r2857, %r2856;
	xor.b32  	%r2859, %r2648, %r2858;
	and.b32  	%r2860, %r2668, %r2859;
	xor.b32  	%r2861, %r2860, %r2857;
	and.b32  	%r2862, %r2688, %r2855;
	xor.b32  	%r2863, %r2859, %r2862;
	not.b32 	%r2864, %r2668;
	and.b32  	%r2865, %r2688, %r2864;
	xor.b32  	%r2866, %r2865, %r2855;
	and.b32  	%r2867, %r2863, %r2688;
	xor.b32  	%r2868, %r2668, %r2867;
	xor.b32  	%r2869, %r2865, %r2708;
	and.b32  	%r2870, %r2863, %r2869;
	xor.b32  	%r2871, %r2688, %r2870;
	or.b32  	%r2872, %r2866, %r2868;
	xor.b32  	%r2873, %r2863, %r2872;
	and.b32  	%r2874, %r2871, %r2868;
	xor.b32  	%r2875, %r2866, %r2874;
	and.b32  	%r2876, %r2873, %r2861;
	xor.b32  	%r2877, %r2868, %r2876;
	xor.b32  	%r2878, %r2871, %r2861;
	xor.b32  	%r2879, %r2851, %r2878;
	xor.b32  	%r2880, %r2879, %r2849;
	xor.b32  	%r2881, %r2877, %r2854;
	xor.b32  	%r2882, %r2873, %r2853;
	xor.b32  	%r2883, %r2875, %r2849;
	xor.b32  	%r2884, %r2853, %r2880;
	xor.b32  	%r2885, %r2851, %r2882;
	xor.b32  	%r2886, %r2883, %r2882;
	xor.b32  	%r2887, %r2886, %r2854;
	not.b32 	%r2888, %r2631;
	not.b32 	%r2889, %r2633;
	ld.const.u32 	%r2890, [%rd22+-36];
	and.b32  	%r2891, %r2890, %r2889;
	xor.b32  	%r2892, %r2627, %r2891;
	xor.b32  	%r2893, %r2892, %r2595;
	and.b32  	%r2894, %r2630, %r2893;
	xor.b32  	%r2895, %r2894, %r2890;
	and.b32  	%r2896, %r2633, %r2888;
	xor.b32  	%r2897, %r2893, %r2896;
	not.b32 	%r2898, %r2630;
	and.b32  	%r2899, %r2633, %r2898;
	xor.b32  	%r2900, %r2899, %r2888;
	and.b32  	%r2901, %r2897, %r2633;
	xor.b32  	%r2902, %r2630, %r2901;
	xor.b32  	%r2903, %r2899, %r2631;
	and.b32  	%r2904, %r2897, %r2903;
	xor.b32  	%r2905, %r2633, %r2904;
	or.b32  	%r2906, %r2900, %r2902;
	xor.b32  	%r2907, %r2897, %r2906;
	and.b32  	%r2908, %r2905, %r2902;
	xor.b32  	%r2909, %r2900, %r2908;
	and.b32  	%r2910, %r2907, %r2895;
	xor.b32  	%r2911, %r2902, %r2910;
	xor.b32  	%r2912, %r2905, %r2895;
	not.b32 	%r2913, %r2713;
	not.b32 	%r2914, %r2693;
	ld.const.u32 	%r2915, [%rd22+-20];
	and.b32  	%r2916, %r2915, %r2914;
	xor.b32  	%r2917, %r2653, %r2916;
	and.b32  	%r2918, %r2673, %r2917;
	xor.b32  	%r2919, %r2918, %r2915;
	and.b32  	%r2920, %r2693, %r2913;
	xor.b32  	%r2921, %r2917, %r2920;
	not.b32 	%r2922, %r2673;
	and.b32  	%r2923, %r2693, %r2922;
	xor.b32  	%r2924, %r2923, %r2913;
	and.b32  	%r2925, %r2921, %r2693;
	xor.b32  	%r2926, %r2673, %r2925;
	xor.b32  	%r2927, %r2923, %r2713;
	and.b32  	%r2928, %r2921, %r2927;
	xor.b32  	%r2929, %r2693, %r2928;
	or.b32  	%r2930, %r2924, %r2926;
	xor.b32  	%r2931, %r2921, %r2930;
	and.b32  	%r2932, %r2929, %r2926;
	xor.b32  	%r2933, %r2924, %r2932;
	and.b32  	%r2934, %r2931, %r2919;
	xor.b32  	%r2935, %r2926, %r2934;
	xor.b32  	%r2936, %r2929, %r2919;
	xor.b32  	%r2937, %r2909, %r2936;
	xor.b32  	%r2938, %r2937, %r2907;
	xor.b32  	%r2939, %r2935, %r2912;
	xor.b32  	%r2940, %r2931, %r2911;
	xor.b32  	%r2941, %r2933, %r2907;
	xor.b32  	%r2942, %r2911, %r2938;
	xor.b32  	%r2943, %r2909, %r2940;
	xor.b32  	%r2944, %r2941, %r2940;
	xor.b32  	%r2945, %r2944, %r2912;
	shl.b32 	%r2946, %r2766, 4;
	and.b32  	%r2947, %r2946, -252645136;
	shr.u32 	%r2948, %r2766, 4;
	and.b32  	%r2949, %r2948, 252645135;
	or.b32  	%r2950, %r2947, %r2949;
	shl.b32 	%r2951, %r2824, 4;
	and.b32  	%r2952, %r2951, -252645136;
	shr.u32 	%r2953, %r2824, 4;
	and.b32  	%r2954, %r2953, 252645135;
	or.b32  	%r2955, %r2952, %r2954;
	shl.b32 	%r2956, %r2882, 4;
	and.b32  	%r2957, %r2956, -252645136;
	shr.u32 	%r2958, %r2882, 4;
	and.b32  	%r2959, %r2958, 252645135;
	or.b32  	%r2960, %r2957, %r2959;
	shl.b32 	%r2961, %r2940, 4;
	and.b32  	%r2962, %r2961, -252645136;
	shr.u32 	%r2963, %r2940, 4;
	and.b32  	%r2964, %r2963, 252645135;
	or.b32  	%r2965, %r2962, %r2964;
	shl.b32 	%r2966, %r2765, 4;
	and.b32  	%r2967, %r2966, -252645136;
	shr.u32 	%r2968, %r2765, 4;
	and.b32  	%r2969, %r2968, 252645135;
	or.b32  	%r2970, %r2967, %r2969;
	shl.b32 	%r2971, %r2823, 4;
	and.b32  	%r2972, %r2971, -252645136;
	shr.u32 	%r2973, %r2823, 4;
	and.b32  	%r2974, %r2973, 252645135;
	or.b32  	%r2975, %r2972, %r2974;
	shl.b32 	%r2976, %r2881, 4;
	and.b32  	%r2977, %r2976, -252645136;
	shr.u32 	%r2978, %r2881, 4;
	and.b32  	%r2979, %r2978, 252645135;
	or.b32  	%r2980, %r2977, %r2979;
	shl.b32 	%r2981, %r2939, 4;
	and.b32  	%r2982, %r2981, -252645136;
	shr.u32 	%r2983, %r2939, 4;
	and.b32  	%r2984, %r2983, 252645135;
	or.b32  	%r2985, %r2982, %r2984;
	shl.b32 	%r2986, %r2764, 4;
	and.b32  	%r2987, %r2986, -252645136;
	shr.u32 	%r2988, %r2764, 4;
	and.b32  	%r2989, %r2988, 252645135;
	or.b32  	%r2990, %r2987, %r2989;
	shl.b32 	%r2991, %r2822, 4;
	and.b32  	%r2992, %r2991, -252645136;
	shr.u32 	%r2993, %r2822, 4;
	and.b32  	%r2994, %r2993, 252645135;
	or.b32  	%r2995, %r2992, %r2994;
	shl.b32 	%r2996, %r2880, 4;
	and.b32  	%r2997, %r2996, -252645136;
	shr.u32 	%r2998, %r2880, 4;
	and.b32  	%r2999, %r2998, 252645135;
	or.b32  	%r3000, %r2997, %r2999;
	shl.b32 	%r3001, %r2938, 4;
	and.b32  	%r3002, %r3001, -252645136;
	shr.u32 	%r3003, %r2938, 4;
	and.b32  	%r3004, %r3003, 252645135;
	or.b32  	%r3005, %r3002, %r3004;
	shl.b32 	%r3006, %r2767, 4;
	and.b32  	%r3007, %r3006, -252645136;
	shr.u32 	%r3008, %r2767, 4;
	and.b32  	%r3009, %r3008, 252645135;
	or.b32  	%r3010, %r3007, %r3009;
	shl.b32 	%r3011, %r2825, 4;
	and.b32  	%r3012, %r3011, -252645136;
	shr.u32 	%r3013, %r2825, 4;
	and.b32  	%r3014, %r3013, 252645135;
	or.b32  	%r3015, %r3012, %r3014;
	shl.b32 	%r3016, %r2883, 4;
	and.b32  	%r3017, %r3016, -252645136;
	shr.u32 	%r3018, %r2883, 4;
	and.b32  	%r3019, %r3018, 252645135;
	or.b32  	%r3020, %r3017, %r3019;
	shl.b32 	%r3021, %r2941, 4;
	and.b32  	%r3022, %r3021, -252645136;
	shr.u32 	%r3023, %r2941, 4;
	and.b32  	%r3024, %r3023, 252645135;
	or.b32  	%r3025, %r3022, %r3024;
	not.b32 	%r3026, %r2769;
	not.b32 	%r3027, %r2771;
	ld.const.u32 	%r3028, [%rd22+-16];
	and.b32  	%r3029, %r3028, %r3027;
	xor.b32  	%r3030, %r2765, %r3029;
	xor.b32  	%r3031, %r3030, %r2733;
	and.b32  	%r3032, %r2768, %r3031;
	xor.b32  	%r3033, %r3032, %r3028;
	and.b32  	%r3034, %r2771, %r3026;
	xor.b32  	%r3035, %r3031, %r3034;
	not.b32 	%r3036, %r2768;
	and.b32  	%r3037, %r2771, %r3036;
	xor.b32  	%r3038, %r3037, %r3026;
	and.b32  	%r3039, %r3035, %r2771;
	xor.b32  	%r3040, %r2768, %r3039;
	xor.b32  	%r3041, %r3037, %r2769;
	and.b32  	%r3042, %r3035, %r3041;
	xor.b32  	%r3043, %r2771, %r3042;
	or.b32  	%r3044, %r3038, %r3040;
	xor.b32  	%r3045, %r3035, %r3044;
	and.b32  	%r3046, %r3043, %r3040;
	xor.b32  	%r3047, %r3038, %r3046;
	and.b32  	%r3048, %r3045, %r3033;
	xor.b32  	%r3049, %r3040, %r3048;
	xor.b32  	%r3050, %r3043, %r3033;
	not.b32 	%r3051, %r3010;
	not.b32 	%r3052, %r2990;
	ld.const.u32 	%r3053, [%rd22];
	and.b32  	%r3054, %r3053, %r3052;
	xor.b32  	%r3055, %r2950, %r3054;
	and.b32  	%r3056, %r2970, %r3055;
	xor.b32  	%r3057, %r3056, %r3053;
	and.b32  	%r3058, %r2990, %r3051;
	xor.b32  	%r3059, %r3055, %r3058;
	not.b32 	%r3060, %r2970;
	and.b32  	%r3061, %r2990, %r3060;
	xor.b32  	%r3062, %r3061, %r3051;
	and.b32  	%r3063, %r3059, %r2990;
	xor.b32  	%r3064, %r2970, %r3063;
	xor.b32  	%r3065, %r3061, %r3010;
	and.b32  	%r3066, %r3059, %r3065;
	xor.b32  	%r3067, %r2990, %r3066;
	or.b32  	%r3068, %r3062, %r3064;
	xor.b32  	%r3069, %r3059, %r3068;
	and.b32  	%r3070, %r3067, %r3064;
	xor.b32  	%r3071, %r3062, %r3070;
	and.b32  	%r3072, %r3069, %r3057;
	xor.b32  	%r3073, %r3064, %r3072;
	xor.b32  	%r3074, %r3067, %r3057;
	xor.b32  	%r3075, %r3047, %r3074;
	xor.b32  	%r3076, %r3075, %r3045;
	xor.b32  	%r3077, %r3073, %r3050;
	xor.b32  	%r3078, %r3069, %r3049;
	xor.b32  	%r3079, %r3071, %r3045;
	xor.b32  	%r3080, %r3049, %r3076;
	xor.b32  	%r3081, %r3047, %r3078;
	xor.b32  	%r3082, %r3079, %r3078;
	xor.b32  	%r3083, %r3082, %r3050;
	not.b32 	%r3084, %r2827;
	not.b32 	%r3085, %r2829;
	ld.const.u32 	%r3086, [%rd22+-12];
	and.b32  	%r3087, %r3086, %r3085;
	xor.b32  	%r3088, %r2823, %r3087;
	xor.b32  	%r3089, %r3088, %r2791;
	and.b32  	%r3090, %r2826, %r3089;
	xor.b32  	%r3091, %r3090, %r3086;
	and.b32  	%r3092, %r2829, %r3084;
	xor.b32  	%r3093, %r3089, %r3092;
	not.b32 	%r3094, %r2826;
	and.b32  	%r3095, %r2829, %r3094;
	xor.b32  	%r3096, %r3095, %r3084;
	and.b32  	%r3097, %r3093, %r2829;
	xor.b32  	%r3098, %r2826, %r3097;
	xor.b32  	%r3099, %r3095, %r2827;
	and.b32  	%r3100, %r3093, %r3099;
	xor.b32  	%r3101, %r2829, %r3100;
	or.b32  	%r3102, %r3096, %r3098;
	xor.b32  	%r3103, %r3093, %r3102;
	and.b32  	%r3104, %r3101, %r3098;
	xor.b32  	%r3105, %r3096, %r3104;
	and.b32  	%r3106, %r3103, %r3091;
	xor.b32  	%r3107, %r3098, %r3106;
	xor.b32  	%r3108, %r3101, %r3091;
	not.b32 	%r3109, %r3015;
	not.b32 	%r3110, %r2995;
	ld.const.u32 	%r3111, [%rd22+4];
	and.b32  	%r3112, %r3111, %r3110;
	xor.b32  	%r3113, %r2955, %r3112;
	and.b32  	%r3114, %r2975, %r3113;
	xor.b32  	%r3115, %r3114, %r3111;
	and.b32  	%r3116, %r2995, %r3109;
	xor.b32  	%r3117, %r3113, %r3116;
	not.b32 	%r3118, %r2975;
	and.b32  	%r3119, %r2995, %r3118;
	xor.b32  	%r3120, %r3119, %r3109;
	and.b32  	%r3121, %r3117, %r2995;
	xor.b32  	%r3122, %r2975, %r3121;
	xor.b32  	%r3123, %r3119, %r3015;
	and.b32  	%r3124, %r3117, %r3123;
	xor.b32  	%r3125, %r2995, %r3124;
	or.b32  	%r3126, %r3120, %r3122;
	xor.b32  	%r3127, %r3117, %r3126;
	and.b32  	%r3128, %r3125, %r3122;
	xor.b32  	%r3129, %r3120, %r3128;
	and.b32  	%r3130, %r3127, %r3115;
	xor.b32  	%r3131, %r3122, %r3130;
	xor.b32  	%r3132, %r3125, %r3115;
	xor.b32  	%r3133, %r3105, %r3132;
	xor.b32  	%r3134, %r3133, %r3103;
	xor.b32  	%r3135, %r3131, %r3108;
	xor.b32  	%r3136, %r3127, %r3107;
	xor.b32  	%r3137, %r3129, %r3103;
	xor.b32  	%r3138, %r3107, %r3134;
	xor.b32  	%r3139, %r3105, %r3136;
	xor.b32  	%r3140, %r3137, %r3136;
	xor.b32  	%r3141, %r3140, %r3108;
	not.b32 	%r3142, %r2885;
	not.b32 	%r3143, %r2887;
	ld.const.u32 	%r3144, [%rd22+-8];
	and.b32  	%r3145, %r3144, %r3143;
	xor.b32  	%r3146, %r2881, %r3145;
	xor.b32  	%r3147, %r3146, %r2849;
	and.b32  	%r3148, %r2884, %r3147;
	xor.b32  	%r3149, %r3148, %r3144;
	and.b32  	%r3150, %r2887, %r3142;
	xor.b32  	%r3151, %r3147, %r3150;
	not.b32 	%r3152, %r2884;
	and.b32  	%r3153, %r2887, %r3152;
	xor.b32  	%r3154, %r3153, %r3142;
	and.b32  	%r3155, %r3151, %r2887;
	xor.b32  	%r3156, %r2884, %r3155;
	xor.b32  	%r3157, %r3153, %r2885;
	and.b32  	%r3158, %r3151, %r3157;
	xor.b32  	%r3159, %r2887, %r3158;
	or.b32  	%r3160, %r3154, %r3156;
	xor.b32  	%r3161, %r3151, %r3160;
	and.b32  	%r3162, %r3159, %r3156;
	xor.b32  	%r3163, %r3154, %r3162;
	and.b32  	%r3164, %r3161, %r3149;
	xor.b32  	%r3165, %r3156, %r3164;
	xor.b32  	%r3166, %r3159, %r3149;
	not.b32 	%r3167, %r3020;
	not.b32 	%r3168, %r3000;
	ld.const.u32 	%r3169, [%rd22+8];
	and.b32  	%r3170, %r3169, %r3168;
	xor.b32  	%r3171, %r2960, %r3170;
	and.b32  	%r3172, %r2980, %r3171;
	xor.b32  	%r3173, %r3172, %r3169;
	and.b32  	%r3174, %r3000, %r3167;
	xor.b32  	%r3175, %r3171, %r3174;
	not.b32 	%r3176, %r2980;
	and.b32  	%r3177, %r3000, %r3176;
	xor.b32  	%r3178, %r3177, %r3167;
	and.b32  	%r3179, %r3175, %r3000;
	xor.b32  	%r3180, %r2980, %r3179;
	xor.b32  	%r3181, %r3177, %r3020;
	and.b32  	%r3182, %r3175, %r3181;
	xor.b32  	%r3183, %r3000, %r3182;
	or.b32  	%r3184, %r3178, %r3180;
	xor.b32  	%r3185, %r3175, %r3184;
	and.b32  	%r3186, %r3183, %r3180;
	xor.b32  	%r3187, %r3178, %r3186;
	and.b32  	%r3188, %r3185, %r3173;
	xor.b32  	%r3189, %r3180, %r3188;
	xor.b32  	%r3190, %r3183, %r3173;
	xor.b32  	%r3191, %r3163, %r3190;
	xor.b32  	%r3192, %r3191, %r3161;
	xor.b32  	%r3193, %r3189, %r3166;
	xor.b32  	%r3194, %r3185, %r3165;
	xor.b32  	%r3195, %r3187, %r3161;
	xor.b32  	%r3196, %r3165, %r3192;
	xor.b32  	%r3197, %r3163, %r3194;
	xor.b32  	%r3198, %r3195, %r3194;
	xor.b32  	%r3199, %r3198, %r3166;
	not.b32 	%r3200, %r2943;
	not.b32 	%r3201, %r2945;
	ld.const.u32 	%r3202, [%rd22+-4];
	and.b32  	%r3203, %r3202, %r3201;
	xor.b32  	%r3204, %r2939, %r3203;
	xor.b32  	%r3205, %r3204, %r2907;
	and.b32  	%r3206, %r2942, %r3205;
	xor.b32  	%r3207, %r3206, %r3202;
	and.b32  	%r3208, %r2945, %r3200;
	xor.b32  	%r3209, %r3205, %r3208;
	not.b32 	%r3210, %r2942;
	and.b32  	%r3211, %r2945, %r3210;
	xor.b32  	%r3212, %r3211, %r3200;
	and.b32  	%r3213, %r3209, %r2945;
	xor.b32  	%r3214, %r2942, %r3213;
	xor.b32  	%r3215, %r3211, %r2943;
	and.b32  	%r3216, %r3209, %r3215;
	xor.b32  	%r3217, %r2945, %r3216;
	or.b32  	%r3218, %r3212, %r3214;
	xor.b32  	%r3219, %r3209, %r3218;
	and.b32  	%r3220, %r3217, %r3214;
	xor.b32  	%r3221, %r3212, %r3220;
	and.b32  	%r3222, %r3219, %r3207;
	xor.b32  	%r3223, %r3214, %r3222;
	xor.b32  	%r3224, %r3217, %r3207;
	not.b32 	%r3225, %r3025;
	not.b32 	%r3226, %r3005;
	ld.const.u32 	%r3227, [%rd22+12];
	and.b32  	%r3228, %r3227, %r3226;
	xor.b32  	%r3229, %r2965, %r3228;
	and.b32  	%r3230, %r2985, %r3229;
	xor.b32  	%r3231, %r3230, %r3227;
	and.b32  	%r3232, %r3005, %r3225;
	xor.b32  	%r3233, %r3229, %r3232;
	not.b32 	%r3234, %r2985;
	and.b32  	%r3235, %r3005, %r3234;
	xor.b32  	%r3236, %r3235, %r3225;
	and.b32  	%r3237, %r3233, %r3005;
	xor.b32  	%r3238, %r2985, %r3237;
	xor.b32  	%r3239, %r3235, %r3025;
	and.b32  	%r3240, %r3233, %r3239;
	xor.b32  	%r3241, %r3005, %r3240;
	or.b32  	%r3242, %r3236, %r3238;
	xor.b32  	%r3243, %r3233, %r3242;
	and.b32  	%r3244, %r3241, %r3238;
	xor.b32  	%r3245, %r3236, %r3244;
	and.b32  	%r3246, %r3243, %r3231;
	xor.b32  	%r3247, %r3238, %r3246;
	xor.b32  	%r3248, %r3241, %r3231;
	xor.b32  	%r3249, %r3221, %r3248;
	xor.b32  	%r3250, %r3249, %r3219;
	xor.b32  	%r3251, %r3247, %r3224;
	xor.b32  	%r3252, %r3243, %r3223;
	xor.b32  	%r3253, %r3245, %r3219;
	xor.b32  	%r3254, %r3223, %r3250;
	xor.b32  	%r3255, %r3221, %r3252;
	xor.b32  	%r3256, %r3253, %r3252;
	xor.b32  	%r3257, %r3256, %r3224;
	mov.b32 	%r3258, 8961;
	prmt.b32 	%r3259, %r3078, %r3078, %r3258;
	prmt.b32 	%r3260, %r3136, %r3136, %r3258;
	prmt.b32 	%r3261, %r3194, %r3194, %r3258;
	prmt.b32 	%r3262, %r3252, %r3252, %r3258;
	prmt.b32 	%r3263, %r3077, %r3077, %r3258;
	prmt.b32 	%r3264, %r3135, %r3135, %r3258;
	prmt.b32 	%r3265, %r3193, %r3193, %r3258;
	prmt.b32 	%r3266, %r3251, %r3251, %r3258;
	prmt.b32 	%r3267, %r3076, %r3076, %r3258;
	prmt.b32 	%r3268, %r3134, %r3134, %r3258;
	prmt.b32 	%r3269, %r3192, %r3192, %r3258;
	prmt.b32 	%r3270, %r3250, %r3250, %r3258;
	prmt.b32 	%r3271, %r3079, %r3079, %r3258;
	prmt.b32 	%r3272, %r3137, %r3137, %r3258;
	prmt.b32 	%r3273, %r3195, %r3195, %r3258;
	prmt.b32 	%r3274, %r3253, %r3253, %r3258;
	not.b32 	%r3275, %r3081;
	not.b32 	%r3276, %r3083;
	ld.const.u32 	%r3277, [%rd22+16];
	and.b32  	%r3278, %r3277, %r3276;
	xor.b32  	%r3279, %r3077, %r3278;
	xor.b32  	%r3280, %r3279, %r3045;
	and.b32  	%r3281, %r3080, %r3280;
	xor.b32  	%r3282, %r3281, %r3277;
	and.b32  	%r3283, %r3083, %r3275;
	xor.b32  	%r3284, %r3280, %r3283;
	not.b32 	%r3285, %r3080;
	and.b32  	%r3286, %r3083, %r3285;
	xor.b32  	%r3287, %r3286, %r3275;
	and.b32  	%r3288, %r3284, %r3083;
	xor.b32  	%r3289, %r3080, %r3288;
	xor.b32  	%r3290, %r3286, %r3081;
	and.b32  	%r3291, %r3284, %r3290;
	xor.b32  	%r3292, %r3083, %r3291;
	or.b32  	%r3293, %r3287, %r3289;
	xor.b32  	%r3294, %r3284, %r3293;
	and.b32  	%r3295, %r3292, %r3289;
	xor.b32  	%r3296, %r3287, %r3295;
	and.b32  	%r3297, %r3294, %r3282;
	xor.b32  	%r3298, %r3289, %r3297;
	xor.b32  	%r3299, %r3292, %r3282;
	not.b32 	%r3300, %r3271;
	not.b32 	%r3301, %r3267;
	ld.const.u32 	%r3302, [%rd22+32];
	and.b32  	%r3303, %r3302, %r3301;
	xor.b32  	%r3304, %r3259, %r3303;
	and.b32  	%r3305, %r3263, %r3304;
	xor.b32  	%r3306, %r3305, %r3302;
	and.b32  	%r3307, %r3267, %r3300;
	xor.b32  	%r3308, %r3304, %r3307;
	not.b32 	%r3309, %r3263;
	and.b32  	%r3310, %r3267, %r3309;
	xor.b32  	%r3311, %r3310, %r3300;
	and.b32  	%r3312, %r3308, %r3267;
	xor.b32  	%r3313, %r3263, %r3312;
	xor.b32  	%r3314, %r3310, %r3271;
	and.b32  	%r3315, %r3308, %r3314;
	xor.b32  	%r3316, %r3267, %r3315;
	or.b32  	%r3317, %r3311, %r3313;
	xor.b32  	%r3318, %r3308, %r3317;
	and.b32  	%r3319, %r3316, %r3313;
	xor.b32  	%r3320, %r3311, %r3319;
	and.b32  	%r3321, %r3318, %r3306;
	xor.b32  	%r3322, %r3313, %r3321;
	xor.b32  	%r3323, %r3316, %r3306;
	xor.b32  	%r3324, %r3296, %r3323;
	xor.b32  	%r3325, %r3324, %r3294;
	xor.b32  	%r3326, %r3322, %r3299;
	xor.b32  	%r3327, %r3318, %r3298;
	xor.b32  	%r3328, %r3320, %r3294;
	xor.b32  	%r3329, %r3298, %r3325;
	xor.b32  	%r3330, %r3296, %r3327;
	xor.b32  	%r3331, %r3328, %r3327;
	xor.b32  	%r3332, %r3331, %r3299;
	not.b32 	%r3333, %r3139;
	not.b32 	%r3334, %r3141;
	ld.const.u32 	%r3335, [%rd22+20];
	and.b32  	%r3336, %r3335, %r3334;
	xor.b32  	%r3337, %r3135, %r3336;
	xor.b32  	%r3338, %r3337, %r3103;
	and.b32  	%r3339, %r3138, %r3338;
	xor.b32  	%r3340, %r3339, %r3335;
	and.b32  	%r3341, %r3141, %r3333;
	xor.b32  	%r3342, %r3338, %r3341;
	not.b32 	%r3343, %r3138;
	and.b32  	%r3344, %r3141, %r3343;
	xor.b32  	%r3345, %r3344, %r3333;
	and.b32  	%r3346, %r3342, %r3141;
	xor.b32  	%r3347, %r3138, %r3346;
	xor.b32  	%r3348, %r3344, %r3139;
	and.b32  	%r3349, %r3342, %r3348;
	xor.b32  	%r3350, %r3141, %r3349;
	or.b32  	%r3351, %r3345, %r3347;
	xor.b32  	%r3352, %r3342, %r3351;
	and.b32  	%r3353, %r3350, %r3347;
	xor.b32  	%r3354, %r3345, %r3353;
	and.b32  	%r3355, %r3352, %r3340;
	xor.b32  	%r3356, %r3347, %r3355;
	xor.b32  	%r3357, %r3350, %r3340;
	not.b32 	%r3358, %r3272;
	not.b32 	%r3359, %r3268;
	ld.const.u32 	%r3360, [%rd22+36];
	and.b32  	%r3361, %r3360, %r3359;
	xor.b32  	%r3362, %r3260, %r3361;
	and.b32  	%r3363, %r3264, %r3362;
	xor.b32  	%r3364, %r3363, %r3360;
	and.b32  	%r3365, %r3268, %r3358;
	xor.b32  	%r3366, %r3362, %r3365;
	not.b32 	%r3367, %r3264;
	and.b32  	%r3368, %r3268, %r3367;
	xor.b32  	%r3369, %r3368, %r3358;
	and.b32  	%r3370, %r3366, %r3268;
	xor.b32  	%r3371, %r3264, %r3370;
	xor.b32  	%r3372, %r3368, %r3272;
	and.b32  	%r3373, %r3366, %r3372;
	xor.b32  	%r3374, %r3268, %r3373;
	or.b32  	%r3375, %r3369, %r3371;
	xor.b32  	%r3376, %r3366, %r3375;
	and.b32  	%r3377, %r3374, %r3371;
	xor.b32  	%r3378, %r3369, %r3377;
	and.b32  	%r3379, %r3376, %r3364;
	xor.b32  	%r3380, %r3371, %r3379;
	xor.b32  	%r3381, %r3374, %r3364;
	xor.b32  	%r3382, %r3354, %r3381;
	xor.b32  	%r3383, %r3382, %r3352;
	xor.b32  	%r3384, %r3380, %r3357;
	xor.b32  	%r3385, %r3376, %r3356;
	xor.b32  	%r3386, %r3378, %r3352;
	xor.b32  	%r3387, %r3356, %r3383;
	xor.b32  	%r3388, %r3354, %r3385;
	xor.b32  	%r3389, %r3386, %r3385;
	xor.b32  	%r3390, %r3389, %r3357;
	not.b32 	%r3391, %r3197;
	not.b32 	%r3392, %r3199;
	ld.const.u32 	%r3393, [%rd22+24];
	and.b32  	%r3394, %r3393, %r3392;
	xor.b32  	%r3395, %r3193, %r3394;
	xor.b32  	%r3396, %r3395, %r3161;
	and.b32  	%r3397, %r3196, %r3396;
	xor.b32  	%r3398, %r3397, %r3393;
	and.b32  	%r3399, %r3199, %r3391;
	xor.b32  	%r3400, %r3396, %r3399;
	not.b32 	%r3401, %r3196;
	and.b32  	%r3402, %r3199, %r3401;
	xor.b32  	%r3403, %r3402, %r3391;
	and.b32  	%r3404, %r3400, %r3199;
	xor.b32  	%r3405, %r3196, %r3404;
	xor.b32  	%r3406, %r3402, %r3197;
	and.b32  	%r3407, %r3400, %r3406;
	xor.b32  	%r3408, %r3199, %r3407;
	or.b32  	%r3409, %r3403, %r3405;
	xor.b32  	%r3410, %r3400, %r3409;
	and.b32  	%r3411, %r3408, %r3405;
	xor.b32  	%r3412, %r3403, %r3411;
	and.b32  	%r3413, %r3410, %r3398;
	xor.b32  	%r3414, %r3405, %r3413;
	xor.b32  	%r3415, %r3408, %r3398;
	not.b32 	%r3416, %r3273;
	not.b32 	%r3417, %r3269;
	ld.const.u32 	%r3418, [%rd22+40];
	and.b32  	%r3419, %r3418, %r3417;
	xor.b32  	%r3420, %r3261, %r3419;
	and.b32  	%r3421, %r3265, %r3420;
	xor.b32  	%r3422, %r3421, %r3418;
	and.b32  	%r3423, %r3269, %r3416;
	xor.b32  	%r3424, %r3420, %r3423;
	not.b32 	%r3425, %r3265;
	and.b32  	%r3426, %r3269, %r3425;
	xor.b32  	%r3427, %r3426, %r3416;
	and.b32  	%r3428, %r3424, %r3269;
	xor.b32  	%r3429, %r3265, %r3428;
	xor.b32  	%r3430, %r3426, %r3273;
	and.b32  	%r3431, %r3424, %r3430;
	xor.b32  	%r3432, %r3269, %r3431;
	or.b32  	%r3433, %r3427, %r3429;
	xor.b32  	%r3434, %r3424, %r3433;
	and.b32  	%r3435, %r3432, %r3429;
	xor.b32  	%r3436, %r3427, %r3435;
	and.b32  	%r3437, %r3434, %r3422;
	xor.b32  	%r3438, %r3429, %r3437;
	xor.b32  	%r3439, %r3432, %r3422;
	xor.b32  	%r3440, %r3412, %r3439;
	xor.b32  	%r3441, %r3440, %r3410;
	xor.b32  	%r3442, %r3438, %r3415;
	xor.b32  	%r3443, %r3434, %r3414;
	xor.b32  	%r3444, %r3436, %r3410;
	xor.b32  	%r3445, %r3414, %r3441;
	xor.b32  	%r3446, %r3412, %r3443;
	xor.b32  	%r3447, %r3444, %r3443;
	xor.b32  	%r3448, %r3447, %r3415;
	not.b32 	%r3449, %r3255;
	not.b32 	%r3450, %r3257;
	ld.const.u32 	%r3451, [%rd22+28];
	and.b32  	%r3452, %r3451, %r3450;
	xor.b32  	%r3453, %r3251, %r3452;
	xor.b32  	%r3454, %r3453, %r3219;
	and.b32  	%r3455, %r3254, %r3454;
	xor.b32  	%r3456, %r3455, %r3451;
	and.b32  	%r3457, %r3257, %r3449;
	xor.b32  	%r3458, %r3454, %r3457;
	not.b32 	%r3459, %r3254;
	and.b32  	%r3460, %r3257, %r3459;
	xor.b32  	%r3461, %r3460, %r3449;
	and.b32  	%r3462, %r3458, %r3257;
	xor.b32  	%r3463, %r3254, %r3462;
	xor.b32  	%r3464, %r3460, %r3255;
	and.b32  	%r3465, %r3458, %r3464;
	xor.b32  	%r3466, %r3257, %r3465;
	or.b32  	%r3467, %r3461, %r3463;
	xor.b32  	%r3468, %r3458, %r3467;
	and.b32  	%r3469, %r3466, %r3463;
	xor.b32  	%r3470, %r3461, %r3469;
	and.b32  	%r3471, %r3468, %r3456;
	xor.b32  	%r3472, %r3463, %r3471;
	xor.b32  	%r3473, %r3466, %r3456;
	not.b32 	%r3474, %r3274;
	not.b32 	%r3475, %r3270;
	ld.const.u32 	%r3476, [%rd22+44];
	and.b32  	%r3477, %r3476, %r3475;
	xor.b32  	%r3478, %r3262, %r3477;
	and.b32  	%r3479, %r3266, %r3478;
	xor.b32  	%r3480, %r3479, %r3476;
	and.b32  	%r3481, %r3270, %r3474;
	xor.b32  	%r3482, %r3478, %r3481;
	not.b32 	%r3483, %r3266;
	and.b32  	%r3484, %r3270, %r3483;
	xor.b32  	%r3485, %r3484, %r3474;
	and.b32  	%r3486, %r3482, %r3270;
	xor.b32  	%r3487, %r3266, %r3486;
	xor.b32  	%r3488, %r3484, %r3274;
	and.b32  	%r3489, %r3482, %r3488;
	xor.b32  	%r3490, %r3270, %r3489;
	or.b32  	%r3491, %r3485, %r3487;
	xor.b32  	%r3492, %r3482, %r3491;
	and.b32  	%r3493, %r3490, %r3487;
	xor.b32  	%r3494, %r3485, %r3493;
	and.b32  	%r3495, %r3492, %r3480;
	xor.b32  	%r3496, %r3487, %r3495;
	xor.b32  	%r3497, %r3490, %r3480;
	xor.b32  	%r3498, %r3470, %r3497;
	xor.b32  	%r3499, %r3498, %r3468;
	xor.b32  	%r3500, %r3496, %r3473;
	xor.b32  	%r3501, %r3492, %r3472;
	xor.b32  	%r3502, %r3494, %r3468;
	xor.b32  	%r3503, %r3472, %r3499;
	xor.b32  	%r3504, %r3470, %r3501;
	xor.b32  	%r3505, %r3502, %r3501;
	xor.b32  	%r3506, %r3505, %r3473;
	mov.b32 	%r3507, 4146;
	prmt.b32 	%r3508, %r3327, %r3327, %r3507;
	prmt.b32 	%r3509, %r3385, %r3385, %r3507;
	prmt.b32 	%r3510, %r3443, %r3443, %r3507;
	prmt.b32 	%r3511, %r3501, %r3501, %r3507;
	prmt.b32 	%r3512, %r3326, %r3326, %r3507;
	prmt.b32 	%r3513, %r3384, %r3384, %r3507;
	prmt.b32 	%r3514, %r3442, %r3442, %r3507;
	prmt.b32 	%r3515, %r3500, %r3500, %r3507;
	prmt.b32 	%r3516, %r3325, %r3325, %r3507;
	prmt.b32 	%r3517, %r3383, %r3383, %r3507;
	prmt.b32 	%r3518, %r3441, %r3441, %r3507;
	prmt.b32 	%r3519, %r3499, %r3499, %r3507;
	prmt.b32 	%r3520, %r3328, %r3328, %r3507;
	prmt.b32 	%r3521, %r3386, %r3386, %r3507;
	prmt.b32 	%r3522, %r3444, %r3444, %r3507;
	prmt.b32 	%r3523, %r3502, %r3502, %r3507;
	not.b32 	%r3524, %r3330;
	not.b32 	%r3525, %r3332;
	ld.const.u32 	%r3526, [%rd22+48];
	and.b32  	%r3527, %r3526, %r3525;
	xor.b32  	%r3528, %r3326, %r3527;
	xor.b32  	%r3529, %r3528, %r3294;
	and.b32  	%r3530, %r3329, %r3529;
	xor.b32  	%r3531, %r3530, %r3526;
	and.b32  	%r3532, %r3332, %r3524;
	xor.b32  	%r3533, %r3529, %r3532;
	not.b32 	%r3534, %r3329;
	and.b32  	%r3535, %r3332, %r3534;
	xor.b32  	%r3536, %r3535, %r3524;
	and.b32  	%r3537, %r3533, %r3332;
	xor.b32  	%r3538, %r3329, %r3537;
	xor.b32  	%r3539, %r3535, %r3330;
	and.b32  	%r3540, %r3533, %r3539;
	xor.b32  	%r3541, %r3332, %r3540;
	or.b32  	%r3542, %r3536, %r3538;
	xor.b32  	%r3543, %r3533, %r3542;
	and.b32  	%r3544, %r3541, %r3538;
	xor.b32  	%r3545, %r3536, %r3544;
	and.b32  	%r3546, %r3543, %r3531;
	xor.b32  	%r3547, %r3538, %r3546;
	xor.b32  	%r3548, %r3541, %r3531;
	not.b32 	%r3549, %r3520;
	not.b32 	%r3550, %r3516;
	ld.const.u32 	%r3551, [%rd22+64];
	and.b32  	%r3552, %r3551, %r3550;
	xor.b32  	%r3553, %r3508, %r3552;
	and.b32  	%r3554, %r3512, %r3553;
	xor.b32  	%r3555, %r3554, %r3551;
	and.b32  	%r3556, %r3516, %r3549;
	xor.b32  	%r3557, %r3553, %r3556;
	not.b32 	%r3558, %r3512;
	and.b32  	%r3559, %r3516, %r3558;
	xor.b32  	%r3560, %r3559, %r3549;
	and.b32  	%r3561, %r3557, %r3516;
	xor.b32  	%r3562, %r3512, %r3561;
	xor.b32  	%r3563, %r3559, %r3520;
	and.b32  	%r3564, %r3557, %r3563;
	xor.b32  	%r3565, %r3516, %r3564;
	or.b32  	%r3566, %r3560, %r3562;
	xor.b32  	%r3567, %r3557, %r3566;
	and.b32  	%r3568, %r3565, %r3562;
	xor.b32  	%r3569, %r3560, %r3568;
	and.b32  	%r3570, %r3567, %r3555;
	xor.b32  	%r3571, %r3562, %r3570;
	xor.b32  	%r3572, %r3565, %r3555;
	xor.b32  	%r3573, %r3545, %r3572;
	xor.b32  	%r3574, %r3573, %r3543;
	xor.b32  	%r3575, %r3571, %r3548;
	xor.b32  	%r3576, %r3567, %r3547;
	xor.b32  	%r3577, %r3569, %r3543;
	xor.b32  	%r3578, %r3547, %r3574;
	xor.b32  	%r3579, %r3545, %r3576;
	xor.b32  	%r3580, %r3577, %r3576;
	xor.b32  	%r3581, %r3580, %r3548;
	not.b32 	%r3582, %r3388;
	not.b32 	%r3583, %r3390;
	ld.const.u32 	%r3584, [%rd22+52];
	and.b32  	%r3585, %r3584, %r3583;
	xor.b32  	%r3586, %r3384, %r3585;
	xor.b32  	%r3587, %r3586, %r3352;
	and.b32  	%r3588, %r3387, %r3587;
	xor.b32  	%r3589, %r3588, %r3584;
	and.b32  	%r3590, %r3390, %r3582;
	xor.b32  	%r3591, %r3587, %r3590;
	not.b32 	%r3592, %r3387;
	and.b32  	%r3593, %r3390, %r3592;
	xor.b32  	%r3594, %r3593, %r3582;
	and.b32  	%r3595, %r3591, %r3390;
	xor.b32  	%r3596, %r3387, %r3595;
	xor.b32  	%r3597, %r3593, %r3388;
	and.b32  	%r3598, %r3591, %r3597;
	xor.b32  	%r3599, %r3390, %r3598;
	or.b32  	%r3600, %r3594, %r3596;
	xor.b32  	%r3601, %r3591, %r3600;
	and.b32  	%r3602, %r3599, %r3596;
	xor.b32  	%r3603, %r3594, %r3602;
	and.b32  	%r3604, %r3601, %r3589;
	xor.b32  	%r3605, %r3596, %r3604;
	xor.b32  	%r3606, %r3599, %r3589;
	not.b32 	%r3607, %r3521;
	not.b32 	%r3608, %r3517;
	ld.const.u32 	%r3609, [%rd22+68];
	and.b32  	%r3610, %r3609, %r3608;
	xor.b32  	%r3611, %r3509, %r3610;
	and.b32  	%r3612, %r3513, %r3611;
	xor.b32  	%r3613, %r3612, %r3609;
	and.b32  	%r3614, %r3517, %r3607;
	xor.b32  	%r3615, %r3611, %r3614;
	not.b32 	%r3616, %r3513;
	and.b32  	%r3617, %r3517, %r3616;
	xor.b32  	%r3618, %r3617, %r3607;
	and.b32  	%r3619, %r3615, %r3517;
	xor.b32  	%r3620, %r3513, %r3619;
	xor.b32  	%r3621, %r3617, %r3521;
	and.b32  	%r3622, %r3615, %r3621;
	xor.b32  	%r3623, %r3517, %r3622;
	or.b32  	%r3624, %r3618, %r3620;
	xor.b32  	%r3625, %r3615, %r3624;
	and.b32  	%r3626, %r3623, %r3620;
	xor.b32  	%r3627, %r3618, %r3626;
	and.b32  	%r3628, %r3625, %r3613;
	xor.b32  	%r3629, %r3620, %r3628;
	xor.b32  	%r3630, %r3623, %r3613;
	xor.b32  	%r3631, %r3603, %r3630;
	xor.b32  	%r3632, %r3631, %r3601;
	xor.b32  	%r3633, %r3629, %r3606;
	xor.b32  	%r3634, %r3625, %r3605;
	xor.b32  	%r3635, %r3627, %r3601;
	xor.b32  	%r3636, %r3605, %r3632;
	xor.b32  	%r3637, %r3603, %r3634;
	xor.b32  	%r3638, %r3635, %r3634;
	xor.b32  	%r3639, %r3638, %r3606;
	not.b32 	%r3640, %r3446;
	not.b32 	%r3641, %r3448;
	ld.const.u32 	%r3642, [%rd22+56];
	and.b32  	%r3643, %r3642, %r3641;
	xor.b32  	%r3644, %r3442, %r3643;
	xor.b32  	%r3645, %r3644, %r3410;
	and.b32  	%r3646, %r3445, %r3645;
	xor.b32  	%r3647, %r3646, %r3642;
	and.b32  	%r3648, %r3448, %r3640;
	xor.b32  	%r3649, %r3645, %r3648;
	not.b32 	%r3650, %r3445;
	and.b32  	%r3651, %r3448, %r3650;
	xor.b32  	%r3652, %r3651, %r3640;
	and.b32  	%r3653, %r3649, %r3448;
	xor.b32  	%r3654, %r3445, %r3653;
	xor.b32  	%r3655, %r3651, %r3446;
	and.b32  	%r3656, %r3649, %r3655;
	xor.b32  	%r3657, %r3448, %r3656;
	or.b32  	%r3658, %r3652, %r3654;
	xor.b32  	%r3659, %r3649, %r3658;
	and.b32  	%r3660, %r3657, %r3654;
	xor.b32  	%r3661, %r3652, %r3660;
	and.b32  	%r3662, %r3659, %r3647;
	xor.b32  	%r3663, %r3654, %r3662;
	xor.b32  	%r3664, %r3657, %r3647;
	not.b32 	%r3665, %r3522;
	not.b32 	%r3666, %r3518;
	ld.const.u32 	%r3667, [%rd22+72];
	and.b32  	%r3668, %r3667, %r3666;
	xor.b32  	%r3669, %r3510, %r3668;
	and.b32  	%r3670, %r3514, %r3669;
	xor.b32  	%r3671, %r3670, %r3667;
	and.b32  	%r3672, %r3518, %r3665;
	xor.b32  	%r3673, %r3669, %r3672;
	not.b32 	%r3674, %r3514;
	and.b32  	%r3675, %r3518, %r3674;
	xor.b32  	%r3676, %r3675, %r3665;
	and.b32  	%r3677, %r3673, %r3518;
	xor.b32  	%r3678, %r3514, %r3677;
	xor.b32  	%r3679, %r3675, %r3522;
	and.b32  	%r3680, %r3673, %r3679;
	xor.b32  	%r3681, %r3518, %r3680;
	or.b32  	%r3682, %r3676, %r3678;
	xor.b32  	%r3683, %r3673, %r3682;
	and.b32  	%r3684, %r3681, %r3678;
	xor.b32  	%r3685, %r3676, %r3684;
	and.b32  	%r3686, %r3683, %r3671;
	xor.b32  	%r3687, %r3678, %r3686;
	xor.b32  	%r3688, %r3681, %r3671;
	xor.b32  	%r3689, %r3661, %r3688;
	xor.b32  	%r3690, %r3689, %r3659;
	xor.b32  	%r3691, %r3687, %r3664;
	xor.b32  	%r3692, %r3683, %r3663;
	xor.b32  	%r3693, %r3685, %r3659;
	xor.b32  	%r3694, %r3663, %r3690;
	xor.b32  	%r3695, %r3661, %r3692;
	xor.b32  	%r3696, %r3693, %r3692;
	xor.b32  	%r3697, %r3696, %r3664;
	not.b32 	%r3698, %r3504;
	not.b32 	%r3699, %r3506;
	ld.const.u32 	%r3700, [%rd22+60];
	and.b32  	%r3701, %r3700, %r3699;
	xor.b32  	%r3702, %r3500, %r3701;
	xor.b32  	%r3703, %r3702, %r3468;
	and.b32  	%r3704, %r3503, %r3703;
	xor.b32  	%r3705, %r3704, %r3700;
	and.b32  	%r3706, %r3506, %r3698;
	xor.b32  	%r3707, %r3703, %r3706;
	not.b32 	%r3708, %r3503;
	and.b32  	%r3709, %r3506, %r3708;
	xor.b32  	%r3710, %r3709, %r3698;
	and.b32  	%r3711, %r3707, %r3506;
	xor.b32  	%r3712, %r3503, %r3711;
	xor.b32  	%r3713, %r3709, %r3504;
	and.b32  	%r3714, %r3707, %r3713;
	xor.b32  	%r3715, %r3506, %r3714;
	or.b32  	%r3716, %r3710, %r3712;
	xor.b32  	%r3717, %r3707, %r3716;
	and.b32  	%r3718, %r3715, %r3712;
	xor.b32  	%r3719, %r3710, %r3718;
	and.b32  	%r3720, %r3717, %r3705;
	xor.b32  	%r3721, %r3712, %r3720;
	xor.b32  	%r3722, %r3715, %r3705;
	not.b32 	%r3723, %r3523;
	not.b32 	%r3724, %r3519;
	ld.const.u32 	%r3725, [%rd22+76];
	and.b32  	%r3726, %r3725, %r3724;
	xor.b32  	%r3727, %r3511, %r3726;
	and.b32  	%r3728, %r3515, %r3727;
	xor.b32  	%r3729, %r3728, %r3725;
	and.b32  	%r3730, %r3519, %r3723;
	xor.b32  	%r3731, %r3727, %r3730;
	not.b32 	%r3732, %r3515;
	and.b32  	%r3733, %r3519, %r3732;
	xor.b32  	%r3734, %r3733, %r3723;
	and.b32  	%r3735, %r3731, %r3519;
	xor.b32  	%r3736, %r3515, %r3735;
	xor.b32  	%r3737, %r3733, %r3523;
	and.b32  	%r3738, %r3731, %r3737;
	xor.b32  	%r3739, %r3519, %r3738;
	or.b32  	%r3740, %r3734, %r3736;
	xor.b32  	%r3741, %r3731, %r3740;
	and.b32  	%r3742, %r3739, %r3736;
	xor.b32  	%r3743, %r3734, %r3742;
	and.b32  	%r3744, %r3741, %r3729;
	xor.b32  	%r3745, %r3736, %r3744;
	xor.b32  	%r3746, %r3739, %r3729;
	xor.b32  	%r3747, %r3719, %r3746;
	xor.b32  	%r3748, %r3747, %r3717;
	xor.b32  	%r3749, %r3745, %r3722;
	xor.b32  	%r3750, %r3741, %r3721;
	xor.b32  	%r3751, %r3743, %r3717;
	xor.b32  	%r3752, %r3721, %r3748;
	xor.b32  	%r3753, %r3719, %r3750;
	xor.b32  	%r3754, %r3751, %r3750;
	xor.b32  	%r3755, %r3754, %r3722;
	not.b32 	%r3756, %r3579;
	not.b32 	%r3757, %r3581;
	ld.const.u32 	%r3758, [%rd22+80];
	and.b32  	%r3759, %r3758, %r3757;
	xor.b32  	%r3760, %r3575, %r3759;
	xor.b32  	%r3761, %r3760, %r3543;
	and.b32  	%r3762, %r3578, %r3761;
	xor.b32  	%r3763, %r3762, %r3758;
	and.b32  	%r3764, %r3581, %r3756;
	xor.b32  	%r3765, %r3761, %r3764;
	not.b32 	%r3766, %r3578;
	and.b32  	%r3767, %r3581, %r3766;
	xor.b32  	%r3768, %r3767, %r3756;
	and.b32  	%r3769, %r3765, %r3581;
	xor.b32  	%r3770, %r3578, %r3769;
	xor.b32  	%r3771, %r3767, %r3579;
	and.b32  	%r3772, %r3765, %r3771;
	xor.b32  	%r3773, %r3581, %r3772;
	or.b32  	%r3774, %r3768, %r3770;
	xor.b32  	%r3775, %r3765, %r3774;
	and.b32  	%r3776, %r3773, %r3770;
	xor.b32  	%r3777, %r3768, %r3776;
	and.b32  	%r3778, %r3775, %r3763;
	xor.b32  	%r3779, %r3770, %r3778;
	xor.b32  	%r3780, %r3773, %r3763;
	not.b32 	%r3781, %r3635;
	not.b32 	%r3782, %r3632;
	ld.const.u32 	%r3783, [%rd22+96];
	and.b32  	%r3784, %r3783, %r3782;
	xor.b32  	%r3785, %r3634, %r3784;
	and.b32  	%r3786, %r3633, %r3785;
	xor.b32  	%r3787, %r3786, %r3783;
	and.b32  	%r3788, %r3632, %r3781;
	xor.b32  	%r3789, %r3785, %r3788;
	not.b32 	%r3790, %r3633;
	and.b32  	%r3791, %r3632, %r3790;
	xor.b32  	%r3792, %r3791, %r3781;
	and.b32  	%r3793, %r3789, %r3632;
	xor.b32  	%r3794, %r3633, %r3793;
	xor.b32  	%r3795, %r3791, %r3635;
	and.b32  	%r3796, %r3789, %r3795;
	xor.b32  	%r3797, %r3632, %r3796;
	or.b32  	%r3798, %r3792, %r3794;
	xor.b32  	%r3799, %r3789, %r3798;
	and.b32  	%r3800, %r3797, %r3794;
	xor.b32  	%r3801, %r3792, %r3800;
	and.b32  	%r3802, %r3799, %r3787;
	xor.b32  	%r3803, %r3794, %r3802;
	xor.b32  	%r3804, %r3797, %r3787;
	xor.b32  	%r3805, %r3777, %r3804;
	xor.b32  	%r4059, %r3805, %r3775;
	xor.b32  	%r4067, %r3803, %r3780;
	xor.b32  	%r4075, %r3799, %r3779;
	xor.b32  	%r4051, %r3801, %r3775;
	xor.b32  	%r4073, %r3779, %r4059;
	xor.b32  	%r4057, %r3777, %r4075;
	xor.b32  	%r4081, %r3775, %r4067;
	xor.b32  	%r3806, %r4051, %r4075;
	xor.b32  	%r4065, %r3806, %r3780;
	not.b32 	%r3807, %r3637;
	not.b32 	%r3808, %r3639;
	ld.const.u32 	%r3809, [%rd22+84];
	and.b32  	%r3810, %r3809, %r3808;
	xor.b32  	%r3811, %r3633, %r3810;
	xor.b32  	%r3812, %r3811, %r3601;
	and.b32  	%r3813, %r3636, %r3812;
	xor.b32  	%r3814, %r3813, %r3809;
	and.b32  	%r3815, %r3639, %r3807;
	xor.b32  	%r3816, %r3812, %r3815;
	not.b32 	%r3817, %r3636;
	and.b32  	%r3818, %r3639, %r3817;
	xor.b32  	%r3819, %r3818, %r3807;
	and.b32  	%r3820, %r3816, %r3639;
	xor.b32  	%r3821, %r3636, %r3820;
	xor.b32  	%r3822, %r3818, %r3637;
	and.b32  	%r3823, %r3816, %r3822;
	xor.b32  	%r3824, %r3639, %r3823;
	or.b32  	%r3825, %r3819, %r3821;
	xor.b32  	%r3826, %r3816, %r3825;
	and.b32  	%r3827, %r3824, %r3821;
	xor.b32  	%r3828, %r3819, %r3827;
	and.b32  	%r3829, %r3826, %r3814;
	xor.b32  	%r3830, %r3821, %r3829;
	xor.b32  	%r3831, %r3824, %r3814;
	not.b32 	%r3832, %r3577;
	not.b32 	%r3833, %r3574;
	ld.const.u32 	%r3834, [%rd22+100];
	and.b32  	%r3835, %r3834, %r3833;
	xor.b32  	%r3836, %r3576, %r3835;
	and.b32  	%r3837, %r3575, %r3836;
	xor.b32  	%r3838, %r3837, %r3834;
	and.b32  	%r3839, %r3574, %r3832;
	xor.b32  	%r3840, %r3836, %r3839;
	not.b32 	%r3841, %r3575;
	and.b32  	%r3842, %r3574, %r3841;
	xor.b32  	%r3843, %r3842, %r3832;
	and.b32  	%r3844, %r3840, %r3574;
	xor.b32  	%r3845, %r3575, %r3844;
	xor.b32  	%r3846, %r3842, %r3577;
	and.b32  	%r3847, %r3840, %r3846;
	xor.b32  	%r3848, %r3574, %r3847;
	or.b32  	%r3849, %r3843, %r3845;
	xor.b32  	%r3850, %r3840, %r3849;
	and.b32  	%r3851, %r3848, %r3845;
	xor.b32  	%r3852, %r3843, %r3851;
	and.b32  	%r3853, %r3850, %r3838;
	xor.b32  	%r3854, %r3845, %r3853;
	xor.b32  	%r3855, %r3848, %r3838;
	xor.b32  	%r3856, %r3828, %r3855;
	xor.b32  	%r4058, %r3856, %r3826;
	xor.b32  	%r4066, %r3854, %r3831;
	xor.b32  	%r4074, %r3850, %r3830;
	xor.b32  	%r4050, %r3852, %r3826;
	xor.b32  	%r4072, %r3830, %r4058;
	xor.b32  	%r4056, %r3828, %r4074;
	xor.b32  	%r4080, %r3826, %r4066;
	xor.b32  	%r3857, %r4050, %r4074;
	xor.b32  	%r4064, %r3857, %r3831;
	not.b32 	%r3858, %r3695;
	not.b32 	%r3859, %r3697;
	ld.const.u32 	%r3860, [%rd22+88];
	and.b32  	%r3861, %r3860, %r3859;
	xor.b32  	%r3862, %r3691, %r3861;
	xor.b32  	%r3863, %r3862, %r3659;
	and.b32  	%r3864, %r3694, %r3863;
	xor.b32  	%r3865, %r3864, %r3860;
	and.b32  	%r3866, %r3697, %r3858;
	xor.b32  	%r3867, %r3863, %r3866;
	not.b32 	%r3868, %r3694;
	and.b32  	%r3869, %r3697, %r3868;
	xor.b32  	%r3870, %r3869, %r3858;
	and.b32  	%r3871, %r3867, %r3697;
	xor.b32  	%r3872, %r3694, %r3871;
	xor.b32  	%r3873, %r3869, %r3695;
	and.b32  	%r3874, %r3867, %r3873;
	xor.b32  	%r3875, %r3697, %r3874;
	or.b32  	%r3876, %r3870, %r3872;
	xor.b32  	%r3877, %r3867, %r3876;
	and.b32  	%r3878, %r3875, %r3872;
	xor.b32  	%r3879, %r3870, %r3878;
	and.b32  	%r3880, %r3877, %r3865;
	xor.b32  	%r3881, %r3872, %r3880;
	xor.b32  	%r3882, %r3875, %r3865;
	not.b32 	%r3883, %r3751;
	not.b32 	%r3884, %r3748;
	ld.const.u32 	%r3885, [%rd22+104];
	and.b32  	%r3886, %r3885, %r3884;
	xor.b32  	%r3887, %r3750, %r3886;
	and.b32  	%r3888, %r3749, %r3887;
	xor.b32  	%r3889, %r3888, %r3885;
	and.b32  	%r3890, %r3748, %r3883;
	xor.b32  	%r3891, %r3887, %r3890;
	not.b32 	%r3892, %r3749;
	and.b32  	%r3893, %r3748, %r3892;
	xor.b32  	%r3894, %r3893, %r3883;
	and.b32  	%r3895, %r3891, %r3748;
	xor.b32  	%r3896, %r3749, %r3895;
	xor.b32  	%r3897, %r3893, %r3751;
	and.b32  	%r3898, %r3891, %r3897;
	xor.b32  	%r3899, %r3748, %r3898;
	or.b32  	%r3900, %r3894, %r3896;
	xor.b32  	%r3901, %r3891, %r3900;
	and.b32  	%r3902, %r3899, %r3896;
	xor.b32  	%r3903, %r3894, %r3902;
	and.b32  	%r3904, %r3901, %r3889;
	xor.b32  	%r3905, %r3896, %r3904;
	xor.b32  	%r3906, %r3899, %r3889;
	xor.b32  	%r3907, %r3879, %r3906;
	xor.b32  	%r4061, %r3907, %r3877;
	xor.b32  	%r4069, %r3905, %r3882;
	xor.b32  	%r4077, %r3901, %r3881;
	xor.b32  	%r4053, %r3903, %r3877;
	xor.b32  	%r4071, %r3881, %r4061;
	xor.b32  	%r4055, %r3879, %r4077;
	xor.b32  	%r4079, %r3877, %r4069;
	xor.b32  	%r3908, %r4053, %r4077;
	xor.b32  	%r4063, %r3908, %r3882;
	not.b32 	%r3909, %r3753;
	not.b32 	%r3910, %r3755;
	ld.const.u32 	%r3911, [%rd22+92];
	and.b32  	%r3912, %r3911, %r3910;
	xor.b32  	%r3913, %r3749, %r3912;
	xor.b32  	%r3914, %r3913, %r3717;
	and.b32  	%r3915, %r3752, %r3914;
	xor.b32  	%r3916, %r3915, %r3911;
	and.b32  	%r3917, %r3755, %r3909;
	xor.b32  	%r3918, %r3914, %r3917;
	not.b32 	%r3919, %r3752;
	and.b32  	%r3920, %r3755, %r3919;
	xor.b32  	%r3921, %r3920, %r3909;
	and.b32  	%r3922, %r3918, %r3755;
	xor.b32  	%r3923, %r3752, %r3922;
	xor.b32  	%r3924, %r3920, %r3753;
	and.b32  	%r3925, %r3918, %r3924;
	xor.b32  	%r3926, %r3755, %r3925;
	or.b32  	%r3927, %r3921, %r3923;
	xor.b32  	%r3928, %r3918, %r3927;
	and.b32  	%r3929, %r3926, %r3923;
	xor.b32  	%r3930, %r3921, %r3929;
	and.b32  	%r3931, %r3928, %r3916;
	xor.b32  	%r3932, %r3923, %r3931;
	xor.b32  	%r3933, %r3926, %r3916;
	not.b32 	%r3934, %r3693;
	not.b32 	%r3935, %r3690;
	ld.const.u32 	%r3936, [%rd22+108];
	and.b32  	%r3937, %r3936, %r3935;
	xor.b32  	%r3938, %r3692, %r3937;
	and.b32  	%r3939, %r3691, %r3938;
	xor.b32  	%r3940, %r3939, %r3936;
	and.b32  	%r3941, %r3690, %r3934;
	xor.b32  	%r3942, %r3938, %r3941;
	not.b32 	%r3943, %r3691;
	and.b32  	%r3944, %r3690, %r3943;
	xor.b32  	%r3945, %r3944, %r3934;
	and.b32  	%r3946, %r3942, %r3690;
	xor.b32  	%r3947, %r3691, %r3946;
	xor.b32  	%r3948, %r3944, %r3693;
	and.b32  	%r3949, %r3942, %r3948;
	xor.b32  	%r3950, %r3690, %r3949;
	or.b32  	%r3951, %r3945, %r3947;
	xor.b32  	%r3952, %r3942, %r3951;
	and.b32  	%r3953, %r3950, %r3947;
	xor.b32  	%r3954, %r3945, %r3953;
	and.b32  	%r3955, %r3952, %r3940;
	xor.b32  	%r3956, %r3947, %r3955;
	xor.b32  	%r3957, %r3950, %r3940;
	xor.b32  	%r3958, %r3930, %r3957;
	xor.b32  	%r4060, %r3958, %r3928;
	xor.b32  	%r4068, %r3956, %r3933;
	xor.b32  	%r4076, %r3952, %r3932;
	xor.b32  	%r4052, %r3954, %r3928;
	xor.b32  	%r4070, %r3932, %r4060;
	xor.b32  	%r4054, %r3930, %r4076;
	xor.b32  	%r4078, %r3928, %r4068;
	xor.b32  	%r3959, %r4052, %r4076;
	xor.b32  	%r4062, %r3959, %r3933;
	add.s32 	%r202, %r4082, 7;
	add.s64 	%rd22, %rd22, 224;
	setp.lt.u32 	%p4, %r4082, 35;
	mov.u32 	%r4082, %r202;
	@%p4 bra 	$L__BB2_7;
	xor.b32  	%r3960, %r4065, 128;
	ld.const.u32 	%r3961, [pTarget+28];
	setp.le.u32 	%p5, %r4058, %r3961;
	setp.ne.s32 	%p6, %r4058, %r3961;
	selp.b32 	%r3963, 7, -1, %p6;
	ld.const.u32 	%r3964, [pTarget+24];
	setp.le.u32 	%p7, %r4059, %r3964;
	max.s32 	%r3966, %r3963, 6;
	selp.b32 	%r3967, %r3963, %r3966, %p7;
	or.pred  	%p8, %p7, %p6;
	and.pred  	%p9, %p8, %p5;
	setp.lt.u32 	%p10, %r4059, %r3964;
	setp.lt.s32 	%p11, %r3967, 6;
	max.s32 	%r3969, %r3967, 6;
	selp.b32 	%r3970, %r3969, %r3967, %p10;
	and.pred  	%p12, %p10, %p11;
	or.pred  	%p13, %p12, %p9;
	ld.const.u32 	%r3972, [pTarget+20];
	setp.le.u32 	%p14, %r4060, %r3972;
	setp.gt.s32 	%p15, %r3970, 4;
	max.s32 	%r3974, %r3970, 5;
	selp.b32 	%r3975, %r3970, %r3974, %p14;
	or.pred  	%p16, %p14, %p15;
	and.pred  	%p17, %p16, %p13;
	setp.lt.u32 	%p18, %r4060, %r3972;
	setp.lt.s32 	%p19, %r3975, 5;
	max.s32 	%r3977, %r3975, 5;
	selp.b32 	%r3978, %r3977, %r3975, %p18;
	and.pred  	%p20, %p18, %p19;
	or.pred  	%p21, %p20, %p17;
	ld.const.u32 	%r3980, [pTarget+16];
	setp.le.u32 	%p22, %r4061, %r3980;
	setp.gt.s32 	%p23, %r3978, 3;
	max.s32 	%r3982, %r3978, 4;
	selp.b32 	%r3983, %r3978, %r3982, %p22;
	or.pred  	%p24, %p22, %p23;
	and.pred  	%p25, %p24, %p21;
	setp.lt.u32 	%p26, %r4061, %r3980;
	setp.lt.s32 	%p27, %r3983, 4;
	max.s32 	%r3985, %r3983, 4;
	selp.b32 	%r3986, %r3985, %r3983, %p26;
	and.pred  	%p28, %p26, %p27;
	or.pred  	%p29, %p28, %p25;
	ld.const.u32 	%r3988, [pTarget+12];
	setp.le.u32 	%p30, %r4062, %r3988;
	setp.gt.s32 	%p31, %r3986, 2;
	max.s32 	%r3990, %r3986, 3;
	selp.b32 	%r3991, %r3986, %r3990, %p30;
	or.pred  	%p32, %p30, %p31;
	and.pred  	%p33, %p32, %p29;
	setp.lt.u32 	%p34, %r4062, %r3988;
	setp.lt.s32 	%p35, %r3991, 3;
	max.s32 	%r3993, %r3991, 3;
	selp.b32 	%r3994, %r3993, %r3991, %p34;
	and.pred  	%p36, %p34, %p35;
	or.pred  	%p37, %p36, %p33;
	ld.const.u32 	%r3996, [pTarget+8];
	setp.le.u32 	%p38, %r4063, %r3996;
	setp.gt.s32 	%p39, %r3994, 1;
	max.s32 	%r3998, %r3994, 2;
	selp.b32 	%r3999, %r3994, %r3998, %p38;
	or.pred  	%p40, %p38, %p39;
	and.pred  	%p41, %p40, %p37;
	setp.lt.u32 	%p42, %r4063, %r3996;
	setp.lt.s32 	%p43, %r3999, 2;
	max.s32 	%r4001, %r3999, 2;
	selp.b32 	%r4002, %r4001, %r3999, %p42;
	and.pred  	%p44, %p42, %p43;
	or.pred  	%p45, %p44, %p41;
	ld.const.u32 	%r4004, [pTarget+4];
	setp.le.u32 	%p46, %r4064, %r4004;
	setp.gt.s32 	%p47, %r4002, 0;
	max.s32 	%r4006, %r4002, 1;
	selp.b32 	%r4007, %r4002, %r4006, %p46;
	or.pred  	%p48, %p46, %p47;
	and.pred  	%p49, %p48, %p45;
	setp.lt.u32 	%p50, %r4064, %r4004;
	setp.lt.s32 	%p51, %r4007, 1;
	max.s32 	%r4009, %r4007, 1;
	selp.b32 	%r4010, %r4009, %r4007, %p50;
	and.pred  	%p52, %p50, %p51;
	or.pred  	%p53, %p52, %p49;
	ld.const.u32 	%r4012, [pTarget];
	setp.le.u32 	%p54, %r3960, %r4012;
	setp.gt.s32 	%p55, %r4010, -1;
	or.pred  	%p56, %p54, %p55;
	and.pred  	%p57, %p56, %p53;
	setp.lt.u32 	%p58, %r3960, %r4012;
	setp.lt.s32 	%p59, %r4010, 0;
	and.pred  	%p60, %p58, %p59;
	or.pred  	%p61, %p60, %p57;
	not.pred 	%p62, %p61;
	@%p62 bra 	$L__BB2_10;
	ld.param.u64 	%rd20, [_Z29quark_jh512_gpu_hash_final_64ijPmPjS0__param_4];
	cvta.to.global.u64 	%rd18, %rd20;
	st.global.u32 	[%rd18], %r4016;
$L__BB2_10:
	ret;

}


// ===== COMPILED SASS (sm_100) =====

	.target	sm_100

	.elftype	@"ET_EXEC"


//--------------------- .note.nv.tkinfo           --------------------------
	.section	.note.nv.tkinfo,"",@"SHT_NOTE"
	.sectionflags	@"SHF_NOTE_NV_TKINFO"
	.tkinfo
        /*0018*/ 	.word	0x00000002
        /*0030*/ 	.string	""
        /*0030*/ 	.string	"ptxas"
        /*0030*/ 	.string	"Cuda compilation tools, release 13.0, V13.0.88"
        /*0030*/ 	.string	"Build cuda_13.0.r13.0/compiler.36424714_0"
        /*0030*/ 	.string	"-arch sm_100 -m 64 "



//--------------------- .note.nv.cuinfo           --------------------------
	.section	.note.nv.cuinfo,"",@"SHT_NOTE"
	.sectionflags	@"SHF_NOTE_NV_CUINFO"
        /*0018*/ 	.short	0x0002
        /*001a*/ 	.short	0x0064
        /*001c*/ 	.short	0x0082
	.zero		2


//--------------------- .nv.info                  --------------------------
	.section	.nv.info,"",@"SHT_CUDA_INFO"
	.align	4


	//----- nvinfo : EIATTR_REGCOUNT
	.align		4
        /*0000*/ 	.byte	0x04, 0x2f
        /*0002*/ 	.short	(.L_4 - .L_3)
	.align		4
.L_3:
        /*0004*/ 	.word	index@(_Z23quark_jh512_gpu_hash_64ijPmPj)
        /*0008*/ 	.word	0x00000040


	//----- nvinfo : EIATTR_FRAME_SIZE
	.align		4
.L_4:
        /*000c*/ 	.byte	0x04, 0x11
        /*000e*/ 	.short	(.L_6 - .L_5)
	.align		4
.L_5:
        /*0010*/ 	.word	index@(_Z23quark_jh512_gpu_hash_64ijPmPj)
        /*0014*/ 	.word	0x00000000


	//----- nvinfo : EIATTR_REGCOUNT
	.align		4
.L_6:
        /*0018*/ 	.byte	0x04, 0x2f
        /*001a*/ 	.short	(.L_8 - .L_7)
	.align		4
.L_7:
        /*001c*/ 	.word	index@(_Z24quark_jh512c_gpu_hash_64ijPmPj)
        /*0020*/ 	.word	0x0000005f


	//----- nvinfo : EIATTR_FRAME_SIZE
	.align		4
.L_8:
        /*0024*/ 	.byte	0x04, 0x11
        /*0026*/ 	.short	(.L_10 - .L_9)
	.align		4
.L_9:
        /*0028*/ 	.word	index@(_Z24quark_jh512c_gpu_hash_64ijPmPj)
        /*002c*/ 	.word	0x00000000


	//----- nvinfo : EIATTR_REGCOUNT
	.align		4
.L_10:
        /*0030*/ 	.byte	0x04, 0x2f
        /*0032*/ 	.short	(.L_12 - .L_11)
	.align		4
.L_11:
        /*0034*/ 	.word	index@(_Z29quark_jh512_gpu_hash_final_64ijPmPjS0_)
        /*0038*/ 	.word	0x00000040


	//----- nvinfo : EIATTR_FRAME_SIZE
	.align		4
.L_12:
        /*003c*/ 	.byte	0x04, 0x11
        /*003e*/ 	.short	(.L_14 - .L_13)
	.align		4
.L_13:
        /*0040*/ 	.word	index@(_Z29quark_jh512_gpu_hash_final_64ijPmPjS0_)
        /*0044*/ 	.word	0x00000000


	//----- nvinfo : EIATTR_MIN_STACK_SIZE
	.align		4
.L_14:
        /*0048*/ 	.byte	0x04, 0x12
        /*004a*/ 	.short	(.L_16 - .L_15)
	.align		4
.L_15:
        /*004c*/ 	.word	index@(_Z29quark_jh512_gpu_hash_final_64ijPmPjS0_)
        /*0050*/ 	.word	0x00000000


	//----- nvinfo : EIATTR_MIN_STACK_SIZE
	.align		4
.L_16:
        /*0054*/ 	.byte	0x04, 0x12
        /*0056*/ 	.short	(.L_18 - .L_17)
	.align		4
.L_17:
        /*0058*/ 	.word	index@(_Z24quark_jh512c_gpu_hash_64ijPmPj)
        /*005c*/ 	.word	0x00000000


	//----- nvinfo : EIATTR_MIN_STACK_SIZE
	.align		4
.L_18:
        /*0060*/ 	.byte	0x04, 0x12
        /*0062*/ 	.short	(.L_20 - .L_19)
	.align		4
.L_19:
        /*0064*/ 	.word	index@(_Z23quark_jh512_gpu_hash_64ijPmPj)
        /*0068*/ 	.word	0x00000000
.L_20:


//--------------------- .nv.compat                --------------------------
	.section	.nv.compat,"",@"SHT_CUDA_COMPAT_INFO"
	.align	4
        /*0000*/ 	.byte	0x02, 0x09, 0x00, 0x00, 0x02, 0x02, 0x01, 0x00, 0x02, 0x05, 0x05, 0x00, 0x03, 0x07, 0x01, 0x01
        /*0010*/ 	.byte	0x02, 0x03, 0x00, 0x00, 0x02, 0x06, 0x01, 0x00, 0x04, 0x0b, 0x08, 0x00, 0x09, 0x00, 0x00, 0x00
        /*0020*/ 	.byte	0x00, 0x00, 0x00, 0x00


//--------------------- .nv.info._Z29quark_jh512_gpu_hash_final_64ijPmPjS0_ --------------------------
	.section	.nv.info._Z29quark_jh512_gpu_hash_final_64ijPmPjS0_,"",@"SHT_CUDA_INFO"
	.sectionflags	@""
	.align	4


	//----- nvinfo : EIATTR_CUDA_API_VERSION
	.align		4
        /*0000*/ 	.byte	0x04, 0x37
        /*0002*/ 	.short	(.L_22 - .L_21)
.L_21:
        /*0004*/ 	.word	0x00000082


	//----- nvinfo : EIATTR_KPARAM_INFO
	.align		4
.L_22:
        /*0008*/ 	.byte	0x04, 0x17
        /*000a*/ 	.short	(.L_24 - .L_23)
.L_23:
        /*000c*/ 	.word	0x00000000
        /*0010*/ 	.short	0x0004
        /*0012*/ 	.short	0x0018
        /*0014*/ 	.byte	0x00, 0xf5, 0x21, 0x00


	//----- nvinfo : EIATTR_KPARAM_INFO
	.align		4
.L_24:
        /*0018*/ 	.byte	0x04, 0x17
        /*001a*/ 	.short	(.L_26 - .L_25)
.L_25:
        /*001c*/ 	.word	0x00000000
        /*0020*/ 	.short	0x0003
        /*0022*/ 	.short	0x0010
        /*0024*/ 	.byte	0x00, 0xf5, 0x21, 0x00


	//----- nvinfo : EIATTR_KPARAM_INFO
	.align		4
.L_26:
        /*0028*/ 	.byte	0x04, 0x17
        /*002a*/ 	.short	(.L_28 - .L_27)
.L_27:
        /*002c*/ 	.word	0x00000000
        /*0030*/ 	.short	0x0002
        /*0032*/ 	.short	0x0008
        /*0034*/ 	.byte	0x00, 0xf5, 0x21, 0x00


	//----- nvinfo : EIATTR_KPARAM_INFO
	.align		4
.L_28:
        /*0038*/ 	.byte	0x04, 0x17
        /*003a*/ 	.short	(.L_30 - .L_29)
.L_29:
        /*003c*/ 	.word	0x00000000
        /*0040*/ 	.short	0x0001
        /*0042*/ 	.short	0x0004
        /*0044*/ 	.byte	0x00, 0xf0, 0x11, 0x00


	//----- nvinfo : EIATTR_KPARAM_INFO
	.align		4
.L_30:
        /*0048*/ 	.byte	0x04, 0x17
        /*004a*/ 	.short	(.L_32 - .L_31)
.L_31:
        /*004c*/ 	.word	0x00000000
        /*0050*/ 	.short	0x0000
        /*0052*/ 	.short	0x0000
        /*0054*/ 	.byte	0x00, 0xf0, 0x11, 0x00


	//----- nvinfo : EIATTR_SPARSE_MMA_MASK
	.align		4
.L_32:
        /*0058*/ 	.byte	0x03, 0x50
        /*005a*/ 	.short	0x0000


	//----- nvinfo : EIATTR_MAXREG_COUNT
	.align		4
        /*005c*/ 	.byte	0x03, 0x1b
        /*005e*/ 	.short	0x00ff


	//----- nvinfo : EIATTR_MERCURY_ISA_VERSION
	.align		4
        /*0060*/ 	.byte	0x03, 0x5f
        /*0062*/ 	.short	0x0101


	//----- nvinfo : EIATTR_VRC_CTA_INIT_COUNT
	.align		4
        /*0064*/ 	.byte	0x02, 0x4a
	.zero		1
	.zero		1


	//----- nvinfo : EIATTR_EXIT_INSTR_OFFSETS
	.align		4
        /*0068*/ 	.byte	0x04, 0x1c
        /*006a*/ 	.short	(.L_34 - .L_33)


	//   ....[0]....
.L_33:
        /*006c*/ 	.word	0x00000070


	//   ....[1]....
        /*0070*/ 	.word	0x0000a0a0


	//   ....[2]....
        /*0074*/ 	.word	0x0000a0d0


	//----- nvinfo : EIATTR_CBANK_PARAM_SIZE
	.align		4
.L_34:
        /*0078*/ 	.byte	0x03, 0x19
        /*007a*/ 	.short	0x0020


	//----- nvinfo : EIATTR_PARAM_CBANK
	.align		4
        /*007c*/ 	.byte	0x04, 0x0a
        /*007e*/ 	.short	(.L_36 - .L_35)
	.align		4
.L_35:
        /*0080*/ 	.word	index@(.nv.constant0._Z29quark_jh512_gpu_hash_final_64ijPmPjS0_)
        /*0084*/ 	.short	0x0380
        /*0086*/ 	.short	0x0020


	//----- nvinfo : EIATTR_SW_WAR
	.align		4
.L_36:
        /*0088*/ 	.byte	0x04, 0x36
        /*008a*/ 	.short	(.L_38 - .L_37)
.L_37:
        /*008c*/ 	.word	0x00000008
.L_38:


//--------------------- .nv.info._Z24quark_jh512c_gpu_hash_64ijPmPj --------------------------
	.section	.nv.info._Z24quark_jh512c_gpu_hash_64ijPmPj,"",@"SHT_CUDA_INFO"
	.sectionflags	@""
	.align	4


	//----- nvinfo : EIATTR_CUDA_API_VERSION
	.align		4
        /*0000*/ 	.byte	0x04, 0x37
        /*0002*/ 	.short	(.L_40 - .L_39)
.L_39:
        /*0004*/ 	.word	0x00000082


	//----- nvinfo : EIATTR_KPARAM_INFO
	.align		4
.L_40:
        /*0008*/ 	.byte	0x04, 0x17
        /*000a*/ 	.short	(.L_42 - .L_41)
.L_41:
        /*000c*/ 	.word	0x00000000
        /*0010*/ 	.short	0x0003
        /*0012*/ 	.short	0x0010
        /*0014*/ 	.byte	0x00, 0xf5, 0x21, 0x00


	//----- nvinfo : EIATTR_KPARAM_INFO
	.align		4
.L_42:
        /*0018*/ 	.byte	0x04, 0x17
        /*001a*/ 	.short	(.L_44 - .L_43)
.L_43:
        /*001c*/ 	.word	0x00000000
        /*0020*/ 	.short	0x0002
        /*0022*/ 	.short	0x0008
        /*0024*/ 	.byte	0x00, 0xf5, 0x21, 0x00


	//----- nvinfo : EIATTR_KPARAM_INFO
	.align		4
.L_44:
        /*0028*/ 	.byte	0x04, 0x17
        /*002a*/ 	.short	(.L_46 - .L_45)
.L_45:
        /*002c*/ 	.word	0x00000000
        /*0030*/ 	.short	0x0001
        /*0032*/ 	.short	0x0004
        /*0034*/ 	.byte	0x00, 0xf0, 0x11, 0x00


	//----- nvinfo : EIATTR_KPARAM_INFO
	.align		4
.L_46:
        /*0038*/ 	.byte	0x04, 0x17
        /*003a*/ 	.short	(.L_48 - .L_47)
.L_47:
        /*003c*/ 	.word	0x00000000
        /*0040*/ 	.short	0x0000
        /*0042*/ 	.short	0x0000
        /*0044*/ 	.byte	0x00, 0xf0, 0x11, 0x00


	//----- nvinfo : EIATTR_SPARSE_MMA_MASK
	.align		4
.L_48:
        /*0048*/ 	.byte	0x03, 0x50
        /*004a*/ 	.short	0x0000


	//----- nvinfo : EIATTR_MAXREG_COUNT
	.align		4
        /*004c*/ 	.byte	0x03, 0x1b
        /*004e*/ 	.short	0x00ff


	//----- nvinfo : EIATTR_MERCURY_ISA_VERSION
	.align		4
        /*0050*/ 	.byte	0x03, 0x5f
        /*0052*/ 	.short	0x0101


	//----- nvinfo : EIATTR_VRC_CTA_INIT_COUNT
	.align		4
        /*0054*/ 	.byte	0x02, 0x4a
	.zero		1
	.zero		1


	//----- nvinfo : EIATTR_EXIT_INSTR_OFFSETS
	.align		4
        /*0058*/ 	.byte	0x04, 0x1c
        /*005a*/ 	.short	(.L_50 - .L_49)


	//   ....[0]....
.L_49:
        /*005c*/ 	.word	0x00000070


	//   ....[1]....
        /*0060*/ 	.word	0x00009e20


	//----- nvinfo : EIATTR_CBANK_PARAM_SIZE
	.align		4
.L_50:
        /*0064*/ 	.byte	0x03, 0x19
        /*0066*/ 	.short	0x0018


	//----- nvinfo : EIATTR_PARAM_CBANK
	.align		4
        /*0068*/ 	.byte	0x04, 0x0a
        /*006a*/ 	.short	(.L_52 - .L_51)
	.align		4
.L_51:
        /*006c*/ 	.word	index@(.nv.constant0._Z24quark_jh512c_gpu_hash_64ijPmPj)
        /*0070*/ 	.short	0x0380
        /*0072*/ 	.short	0x0018


	//----- nvinfo : EIATTR_SW_WAR
	.align		4
.L_52:
        /*0074*/ 	.byte	0x04, 0x36
        /*0076*/ 	.short	(.L_54 - .L_53)
.L_53:
        /*0078*/ 	.word	0x00000008
.L_54:


//--------------------- .nv.info._Z23quark_jh512_gpu_hash_64ijPmPj --------------------------
	.section	.nv.info._Z23quark_jh512_gpu_hash_64ijPmPj,"",@"SHT_CUDA_INFO"
	.sectionflags	@""
	.align	4


	//----- nvinfo : EIATTR_CUDA_API_VERSION
	.align		4
        /*0000*/ 	.byte	0x04, 0x37
        /*0002*/ 	.short	(.L_56 - .L_55)
.L_55:
        /*0004*/ 	.word	0x00000082


	//----- nvinfo : EIATTR_KPARAM_INFO
	.align		4
.L_56:
        /*0008*/ 	.byte	0x04, 0x17
        /*000a*/ 	.short	(.L_58 - .L_57)
.L_57:
        /*000c*/ 	.word	0x00000000
        /*0010*/ 	.short	0x0003
        /*0012*/ 	.short	0x0010
        /*0014*/ 	.byte	0x00, 0xf5, 0x21, 0x00


	//----- nvinfo : EIATTR_KPARAM_INFO
	.align		4
.L_58:
        /*0018*/ 	.byte	0x04, 0x17
        /*001a*/ 	.short	(.L_60 - .L_59)
.L_59:
        /*001c*/ 	.word	0x00000000
        /*0020*/ 	.short	0x0002
        /*0022*/ 	.short	0x0008
        /*0024*/ 	.byte	0x00, 0xf5, 0x21, 0x00


	//----- nvinfo : EIATTR_KPARAM_INFO
	.align		4
.L_60:
        /*0028*/ 	.byte	0x04, 0x17
        /*002a*/ 	.short	(.L_62 - .L_61)
.L_61:
        /*002c*/ 	.word	0x00000000
        /*0030*/ 	.short	0x0001
        /*0032*/ 	.short	0x0004
        /*0034*/ 	.byte	0x00, 0xf0, 0x11, 0x00


	//----- nvinfo : EIATTR_KPARAM_INFO
	.align		4
.L_62:
        /*0038*/ 	.byte	0x04, 0x17
        /*003a*/ 	.short	(.L_64 - .L_63)
.L_63:
        /*003c*/ 	.word	0x00000000
        /*0040*/ 	.short	0x0000
        /*0042*/ 	.short	0x0000
        /*0044*/ 	.byte	0x00, 0xf0, 0x11, 0x00


	//----- nvinfo : EIATTR_SPARSE_MMA_MASK
	.align		4
.L_64:
        /*0048*/ 	.byte	0x03, 0x50
        /*004a*/ 	.short	0x0000


	//----- nvinfo : EIATTR_MAXREG_COUNT
	.align		4
        /*004c*/ 	.byte	0x03, 0x1b
        /*004e*/ 	.short	0x00ff


	//----- nvinfo : EIATTR_MERCURY_ISA_VERSION
	.align		4
        /*0050*/ 	.byte	0x03, 0x5f
        /*0052*/ 	.short	0x0101


	//----- nvinfo : EIATTR_VRC_CTA_INIT_COUNT
	.align		4
        /*0054*/ 	.byte	0x02, 0x4a
	.zero		1
	.zero		1


	//----- nvinfo : EIATTR_EXIT_INSTR_OFFSETS
	.align		4
        /*0058*/ 	.byte	0x04, 0x1c
        /*005a*/ 	.short	(.L_66 - .L_65)


	//   ....[0]....
.L_65:
        /*005c*/ 	.word	0x00000070


	//   ....[1]....
        /*0060*/ 	.word	0x00009db0


	//----- nvinfo : EIATTR_CBANK_PARAM_SIZE
	.align		4
.L_66:
        /*0064*/ 	.byte	0x03, 0x19
        /*0066*/ 	.short	0x0018


	//----- nvinfo : EIATTR_PARAM_CBANK
	.align		4
        /*0068*/ 	.byte	0x04, 0x0a
        /*006a*/ 	.short	(.L_68 - .L_67)
	.align		4
.L_67:
        /*006c*/ 	.word	index@(.nv.constant0._Z23quark_jh512_gpu_hash_64ijPmPj)
        /*0070*/ 	.short	0x0380
        /*0072*/ 	.short	0x0018


	//----- nvinfo : EIATTR_SW_WAR
	.align		4
.L_68:
        /*0074*/ 	.byte	0x04, 0x36
        /*0076*/ 	.short	(.L_70 - .L_69)
.L_69:
        /*0078*/ 	.word	0x00000008
.L_70:


//--------------------- .nv.callgraph             --------------------------
	.section	.nv.callgraph,"",@"SHT_CUDA_CALLGRAPH"
	.align	4
	.sectionentsize	8
	.align		4
        /*0000*/ 	.word	0x00000000
	.align		4
        /*0004*/ 	.word	0xffffffff
	.align		4
        /*0008*/ 	.word	0x00000000
	.align		4
        /*000c*/ 	.word	0xfffffffe
	.align		4
        /*0010*/ 	.word	0x00000000
	.align		4
        /*0014*/ 	.word	0xfffffffd
	.align		4
        /*0018*/ 	.word	0x00000000
	.align		4
        /*001c*/ 	.word	0xfffffffc


//--------------------- .nv.constant3             --------------------------
	.section	.nv.constant3,"a",@progbits
	.align	4
.nv.constant3:
	.type		pTarget,@object
	.size		pTarget,(c_INIT_bitslice - pTarget)
pTarget:
	.zero		32
	.type		c_INIT_bitslice,@object
	.size		c_INIT_bitslice,(c_E8_bitslice_roundconstant - c_INIT_bitslice)
c_INIT_bitslice:
	.zero		128
	.type		c_E8_bitslice_roundconstant,@object
	.size		c_E8_bitslice_roundconstant,(.L_2 - c_E8_bitslice_roundconstant)
c_E8_bitslice_roundconstant:
	.zero		1344
.L_2:


//--------------------- .text._Z29quark_jh512_gpu_hash_final_64ijPmPjS0_ --------------------------
	.section	.text._Z29quark_jh512_gpu_hash_final_64ijPmPjS0_,"ax",@progbits
	.align	128
        .global         _Z29quark_jh512_gpu_hash_final_64ijPmPjS0_
        .type           _Z29quark_jh512_gpu_hash_final_64ijPmPjS0_,@function
        .size           _Z29quark_jh512_gpu_hash_final_64ijPmPjS0_,(.L_x_9 - _Z29quark_jh512_gpu_hash_final_64ijPmPjS0_)
        .other          _Z29quark_jh512_gpu_hash_final_64ijPmPjS0_,@"STO_CUDA_ENTRY STV_DEFAULT"
_Z29quark_jh512_gpu_hash_final_64ijPmPjS0_:
.text._Z29quark_jh512_gpu_hash_final_64ijPmPjS0_:
[----:B------:R-:W-:Y:S01]  /*0000*/  LDC R1, c[0x0][0x37c] ;  /* 0x0000df00ff017b82 */ /* 0x000fe20000000800 */
[----:B------:R-:W0:Y:S01]  /*0010*/  S2R R3, SR_CTAID.X ;  /* 0x0000000000037919 */ /* 0x000e220000002500 */
[----:B------:R-:W0:Y:S01]  /*0020*/  LDCU UR4, c[0x0][0x360] ;  /* 0x00006c00ff0477ac */ /* 0x000e220008000800 */
[----:B------:R-:W0:Y:S01]  /*0030*/  S2R R0, SR_TID.X ;  /* 0x0000000000007919 */ /* 0x000e220000002100 */
[----:B------:R-:W1:Y:S01]  /*0040*/  LDCU UR5, c[0x0][0x380] ;  /* 0x00007000ff0577ac */ /* 0x000e620008000800 */
[----:B0-----:R-:W-:-:S05]  /*0050*/  IMAD R3, R3, UR4, R0 ;  /* 0x0000000403037c24 */ /* 0x001fca000f8e0200 */
[----:B-1----:R-:W-:-:S13]  /*0060*/  ISETP.GE.AND P0, PT, R3, UR5, PT ;  /* 0x0000000503007c0c */ /* 0x002fda000bf06270 */
[----:B------:R-:W-:Y:S05]  /*0070*/  @P0 EXIT ;  /* 0x000000000000094d */ /* 0x000fea0003800000 */
[----:B------:R-:W0:Y:S01]  /*0080*/  LDCU.64 UR4, c[0x0][0x390] ;  /* 0x00007200ff0477ac */ /* 0x000e220008000a00 */
[----:B------:R-:W1:Y:S01]  /*0090*/  LDC.64 R18, c[0x0][0x388] ;  /* 0x0000e200ff127b82 */ /* 0x000e620000000a00 */
[----:B------:R-:W2:Y:S01]  /*00a0*/  LDCU.64 UR6, c[0x0][0x358] ;  /* 0x00006b00ff0677ac */ /* 0x000ea20008000a00 */
[----:B------:R-:W3:Y:S01]  /*00b0*/  LDCU.128 UR8, c[0x3][0x20] ;  /* 0x00c00400ff0877ac */ /* 0x000ee20008000c00 */
[----:B------:R-:W4:Y:S01]  /*00c0*/  LDCU.128 UR12, c[0x3][0x30] ;  /* 0x00c00600ff0c77ac */ /* 0x000f220008000c00 */
[----:B------:R-:W5:Y:S01]  /*00d0*/  LDCU.64 UR24, c[0x3][0x68] ;  /* 0x00c00d00ff1877ac */ /* 0x000f620008000a00 */
[----:B0-----:R-:W-:Y:S01]  /*00e0*/  ISETP.NE.U32.AND P0, PT, RZ, UR4, PT ;  /* 0x00000004ff007c0c */ /* 0x001fe2000bf05070 */
[----:B------:R-:W0:Y:S03]  /*00f0*/  LDCU UR4, c[0x0][0x384] ;  /* 0x00007080ff0477ac */ /* 0x000e260008000800 */
[----:B------:R-:W-:Y:S01]  /*0100*/  ISETP.NE.AND.EX P0, PT, RZ, UR5, PT, P0 ;  /* 0x00000005ff007c0c */ /* 0x000fe2000bf05300 */
[----:B------:R-:W3:Y:S01]  /*0110*/  LDCU.64 UR26, c[0x3][0x70] ;  /* 0x00c00e00ff1a77ac */ /* 0x000ee20008000a00 */
[----:B------:R-:W4:Y:S01]  /*0120*/  LDCU.128 UR16, c[0x3][0x40] ;  /* 0x00c00800ff1077ac */ /* 0x000f220008000c00 */
[----:B------:R-:W4:Y:S10]  /*0130*/  LDCU.64 UR28, c[0x3][0x78] ;  /* 0x00c00f00ff1c77ac */ /* 0x000f340008000a00 */
[----:B------:R-:W2:Y:S01]  /*0140*/  @P0 LDC.64 R6, c[0x0][0x390] ;  /* 0x0000e400ff060b82 */ /* 0x000ea20000000a00 */
[----:B------:R-:W4:Y:S01]  /*0150*/  LDCU.128 UR20, c[0x3][0x50] ;  /* 0x00c00a00ff1477ac */ /* 0x000f220008000c00 */
[----:B------:R-:W4:Y:S01]  /*0160*/  LDCU.64 UR30, c[0x3][0x80] ;  /* 0x00c01000ff1e77ac */ /* 0x000f220008000a00 */
[----:B--2---:R-:W-:-:S05]  /*0170*/  @P0 IMAD.WIDE R6, R3, 0x4, R6 ;  /* 0x0000000403060825 */ /* 0x004fca00078e0206 */
[----:B------:R-:W2:Y:S01]  /*0180*/  @P0 LDG.E R0, desc[UR6][R6.64] ;  /* 0x0000000606000981 */ /* 0x000ea2000c1e1900 */
[----:B0-----:R-:W-:-:S04]  /*0190*/  @!P0 VIADD R0, R3, UR4 ;  /* 0x0000000403008c36 */ /* 0x001fc80008000000 */
[----:B--2---:R-:W-:Y:S01]  /*01a0*/  VIADD R2, R0, -UR4 ;  /* 0x8000000400027c36 */ /* 0x004fe20008000000 */
[----:B------:R-:W0:Y:S03]  /*01b0*/  LDCU.64 UR4, c[0x3][0x60] ;  /* 0x00c00c00ff0477ac */ /* 0x000e260008000a00 */
[----:B------:R-:W-:-:S04]  /*01c0*/  IMAD.SHL.U32 R3, R2, 0x8, RZ ;  /* 0x0000000802037824 */ /* 0x000fc800078e00ff */
[----:B-1----:R-:W-:-:S05]  /*01d0*/  IMAD.WIDE R18, R3, 0x8, R18 ;  /* 0x0000000803127825 */ /* 0x002fca00078e0212 */
[----:B------:R-:W2:Y:S04]  /*01e0*/  LDG.E R2, desc[UR6][R18.64] ;  /* 0x0000000612027981 */ /* 0x000ea8000c1e1900 */
        /* <DEDUP_REMOVED lines=14> */
[----:B------:R0:W2:Y:S01]  /*02d0*/  LDG.E R8, desc[UR6][R18.64+0x18] ;  /* 0x0000180612087981 */ /* 0x0000a2000c1e1900 */
[----:B-----5:R-:W-:-:S02]  /*02e0*/  IMAD.U32 R21, RZ, RZ, UR24 ;  /* 0x00000018ff157e24 */ /* 0x020fc4000f8e00ff */
[----:B------:R-:W-:Y:S02]  /*02f0*/  IMAD.U32 R24, RZ, RZ, UR25 ;  /* 0x00000019ff187e24 */ /* 0x000fe4000f8e00ff */
[----:B---3--:R-:W-:Y:S02]  /*0300*/  IMAD.U32 R50, RZ, RZ, UR26 ;  /* 0x0000001aff327e24 */ /* 0x008fe4000f8e00ff */
[----:B------:R-:W-:Y:S02]  /*0310*/  IMAD.U32 R45, RZ, RZ, UR27 ;  /* 0x0000001bff2d7e24 */ /* 0x000fe4000f8e00ff */
[----:B----4-:R-:W-:Y:S02]  /*0320*/  IMAD.U32 R44, RZ, RZ, UR28 ;  /* 0x0000001cff2c7e24 */ /* 0x010fe4000f8e00ff */
[----:B0-----:R-:W-:Y:S02]  /*0330*/  IMAD.U32 R18, RZ, RZ, UR5 ;  /* 0x00000005ff127e24 */ /* 0x001fe4000f8e00ff */
[----:B------:R-:W-:-:S02]  /*0340*/  IMAD.U32 R47, RZ, RZ, UR29 ;  /* 0x0000001dff2f7e24 */ /* 0x000fc4000f8e00ff */
[----:B------:R-:W-:Y:S02]  /*0350*/  IMAD.U32 R46, RZ, RZ, UR30 ;  /* 0x0000001eff2e7e24 */ /* 0x000fe4000f8e00ff */
[----:B------:R-:W-:Y:S02]  /*0360*/  IMAD.U32 R41, RZ, RZ, UR31 ;  /* 0x0000001fff297e24 */ /* 0x000fe4000f8e00ff */
[----:B------:R-:W-:Y:S01]  /*0370*/  IMAD.U32 R25, RZ, RZ, UR4 ;  /* 0x00000004ff197e24 */ /* 0x000fe2000f8e00ff */
[----:B------:R-:W-:Y:S01]  /*0380*/  UMOV UR4, URZ ;  /* 0x000000ff00047c82 */ /* 0x000fe20008000000 */
[----:B--2---:R-:W-:Y:S02]  /*0390*/  LOP3.LUT R34, R2, UR8, RZ, 0x3c, !PT ;  /* 0x0000000802227c12 */ /* 0x004fe4000f8e3cff */
[----:B------:R-:W-:Y:S01]  /*03a0*/  LOP3.LUT R39, R3, UR9, RZ, 0x3c, !PT ;  /* 0x0000000903277c12 */ /* 0x000fe2000f8e3cff */
[----:B------:R-:W0:Y:S01]  /*03b0*/  LDCU.64 UR8, c[0x3][0x88] ;  /* 0x00c01100ff0877ac */ /* 0x000e220008000a00 */
[----:B------:R-:W-:-:S02]  /*03c0*/  LOP3.LUT R36, R4, UR10, RZ, 0x3c, !PT ;  /* 0x0000000a04247c12 */ /* 0x000fc4000f8e3cff */
[----:B------:R-:W-:Y:S01]  /*03d0*/  LOP3.LUT R35, R5, UR11, RZ, 0x3c, !PT ;  /* 0x0000000b05237c12 */ /* 0x000fe2000f8e3cff */
[----:B------:R-:W1:Y:S01]  /*03e0*/  LDCU.64 UR10, c[0x3][0x90] ;  /* 0x00c01200ff0a77ac */ /* 0x000e620008000a00 */
[----:B------:R-:W-:Y:S02]  /*03f0*/  LOP3.LUT R37, R6, UR12, RZ, 0x3c, !PT ;  /* 0x0000000c06257c12 */ /* 0x000fe4000f8e3cff */
[----:B------:R-:W-:Y:S01]  /*0400*/  LOP3.LUT R42, R7, UR13, RZ, 0x3c, !PT ;  /* 0x0000000d072a7c12 */ /* 0x000fe2000f8e3cff */
[----:B------:R-:W2:Y:S01]  /*0410*/  LDCU.64 UR12, c[0x3][0x98] ;  /* 0x00c01300ff0c77ac */ /* 0x000ea20008000a00 */
[----:B0-----:R-:W-:Y:S01]  /*0420*/  IMAD.U32 R40, RZ, RZ, UR8 ;  /* 0x00000008ff287e24 */ /* 0x001fe2000f8e00ff */
[----:B------:R-:W-:Y:S01]  /*0430*/  LOP3.LUT R30, R9, UR15, RZ, 0x3c, !PT ;  /* 0x0000000f091e7c12 */ /* 0x000fe2000f8e3cff */
[----:B------:R-:W-:Y:S01]  /*0440*/  IMAD.U32 R29, RZ, RZ, UR9 ;  /* 0x00000009ff1d7e24 */ /* 0x000fe2000f8e00ff */
[----:B------:R-:W-:Y:S01]  /*0450*/  LOP3.LUT R43, R10, UR16, RZ, 0x3c, !PT ;  /* 0x000000100a2b7c12 */ /* 0x000fe2000f8e3cff */
[----:B-1----:R-:W-:Y:S01]  /*0460*/  IMAD.U32 R31, RZ, RZ, UR10 ;  /* 0x0000000aff1f7e24 */ /* 0x002fe2000f8e00ff */
[----:B------:R-:W-:Y:S01]  /*0470*/  LOP3.LUT R48, R11, UR17, RZ, 0x3c, !PT ;  /* 0x000000110b307c12 */ /* 0x000fe2000f8e3cff */
[----:B------:R-:W-:Y:S01]  /*0480*/  IMAD.U32 R20, RZ, RZ, UR11 ;  /* 0x0000000bff147e24 */ /* 0x000fe2000f8e00ff */
[----:B------:R-:W-:Y:S01]  /*0490*/  LOP3.LUT R32, R12, UR18, RZ, 0x3c, !PT ;  /* 0x000000120c207c12 */ /* 0x000fe2000f8e3cff */
[----:B--2---:R-:W-:Y:S01]  /*04a0*/  IMAD.U32 R59, RZ, RZ, UR12 ;  /* 0x0000000cff3b7e24 */ /* 0x004fe2000f8e00ff */
[----:B------:R-:W-:Y:S01]  /*04b0*/  LOP3.LUT R61, R13, UR19, RZ, 0x3c, !PT ;  /* 0x000000130d3d7c12 */ /* 0x000fe2000f8e3cff */
[----:B------:R-:W-:Y:S01]  /*04c0*/  IMAD.U32 R52, RZ, RZ, UR13 ;  /* 0x0000000dff347e24 */ /* 0x000fe2000f8e00ff */
[----:B------:R-:W-:-:S02]  /*04d0*/  LOP3.LUT R28, R14, UR20, RZ, 0x3c, !PT ;  /* 0x000000140e1c7c12 */ /* 0x000fc4000f8e3cff */
[----:B------:R-:W-:Y:S02]  /*04e0*/  LOP3.LUT R19, R15, UR21, RZ, 0x3c, !PT ;  /* 0x000000150f137c12 */ /* 0x000fe4000f8e3cff */
[----:B------:R-:W-:Y:S02]  /*04f0*/  LOP3.LUT R22, R16, UR22, RZ, 0x3c, !PT ;  /* 0x0000001610167c12 */ /* 0x000fe4000f8e3cff */
[----:B------:R-:W-:Y:S02]  /*0500*/  LOP3.LUT R23, R17, UR23, RZ, 0x3c, !PT ;  /* 0x0000001711177c12 */ /* 0x000fe4000f8e3cff */
[----:B------:R-:W-:Y:S01]  /*0510*/  LOP3.LUT R33, R8, UR14, RZ, 0x3c, !PT ;  /* 0x0000000e08217c12 */ /* 0x000fe2000f8e3cff */
[----:B------:R-:W-:-:S06]  /*0520*/  UMOV UR14, 0x110 ;  /* 0x00000110000e7882 */ /* 0x000fcc0000000000 */
.L_x_0:
[----:B------:R-:W0:Y:S01]  /*0530*/  LDCU.64 UR8, c[0x3][UR14+-0x70] ;  /* 0x00fff2000e0877ac */ /* 0x000e220008000a00 */
[CCC-:B------:R-:W-:Y:S02]  /*0540*/  LOP3.LUT R49, R46.reuse, R25.reuse, R43.reuse, 0xb4, !PT ;  /* 0x000000192e317212 */ /* 0x1c0fe400078eb42b */
[----:B------:R-:W-:Y:S01]  /*0550*/  LOP3.LUT R27, R46, R25, R43, 0x4b, !PT ;  /* 0x000000192e1b7212 */ /* 0x000fe200078e4b2b */
[----:B------:R-:W1:Y:S01]  /*0560*/  LDCU.64 UR10, c[0x3][UR14+-0x60] ;  /* 0x00fff4000e0a77ac */ /* 0x000e620008000a00 */
[----:B------:R-:W-:Y:S02]  /*0570*/  LOP3.LUT R54, R41, R18, R48, 0xb4, !PT ;  /* 0x0000001229367212 */ /* 0x000fe400078eb430 */
[----:B------:R-:W-:Y:S01]  /*0580*/  LOP3.LUT R57, R52, R47, R23, 0xb4, !PT ;  /* 0x0000002f34397212 */ /* 0x000fe200078eb417 */
[----:B------:R-:W2:Y:S01]  /*0590*/  LDCU.64 UR12, c[0x3][UR14+-0x38] ;  /* 0x00fff9000e0c77ac */ /* 0x000ea20008000a00 */
[----:B------:R-:W-:Y:S02]  /*05a0*/  UISETP.GE.U32.AND UP0, UPT, UR4, 0x23, UPT ;  /* 0x000000230400788c */ /* 0x000fe4000bf06070 */
[----:B------:R-:W-:Y:S01]  /*05b0*/  UIADD3 UR5, UPT, UPT, UR4, 0x7, URZ ;  /* 0x0000000704057890 */ /* 0x000fe2000fffe0ff */
[----:B0-----:R-:W-:-:S02]  /*05c0*/  LOP3.LUT R26, R34, UR8, R25, 0xb4, !PT ;  /* 0x00000008221a7c12 */ /* 0x001fc4000f8eb419 */
[----:B------:R-:W-:-:S04]  /*05d0*/  LOP3.LUT R51, R39, UR9, R18, 0xb4, !PT ;  /* 0x0000000927337c12 */ /* 0x000fc8000f8eb412 */
[----:B------:R-:W-:Y:S01]  /*05e0*/  UMOV UR4, UR5 ;  /* 0x0000000500047c82 */ /* 0x000fe20008000000 */
[CCC-:B------:R-:W-:Y:S02]  /*05f0*/  LOP3.LUT R34, R25.reuse, R26.reuse, R46.reuse, 0x90, !PT ;  /* 0x0000001a19227212 */ /* 0x1c0fe400078e902e */
[----:B------:R-:W-:Y:S02]  /*0600*/  LOP3.LUT R38, R25, R26, R46, 0x9c, !PT ;  /* 0x0000001a19267212 */ /* 0x000fe400078e9c2e */
[C---:B------:R-:W-:Y:S02]  /*0610*/  LOP3.LUT R26, R43.reuse, UR8, R26, 0x6c, !PT ;  /* 0x000000082b1a7c12 */ /* 0x040fe4000f8e6c1a */
[----:B------:R-:W-:Y:S02]  /*0620*/  LOP3.LUT R34, R43, R34, RZ, 0x3c, !PT ;  /* 0x000000222b227212 */ /* 0x000fe400078e3cff */
[----:B-1----:R-:W-:Y:S02]  /*0630*/  LOP3.LUT R43, R37, UR10, R50, 0xb4, !PT ;  /* 0x0000000a252b7c12 */ /* 0x002fe4000f8eb432 */
[----:B------:R-:W-:-:S02]  /*0640*/  LOP3.LUT R37, R25, R38, R49, 0x78, !PT ;  /* 0x0000002619257212 */ /* 0x000fc400078e7831 */
[CCC-:B------:R-:W-:Y:S02]  /*0650*/  LOP3.LUT R46, R31.reuse, R50.reuse, R28.reuse, 0xb4, !PT ;  /* 0x000000321f2e7212 */ /* 0x1c0fe400078eb41c */
[----:B------:R-:W-:Y:S02]  /*0660*/  LOP3.LUT R25, R31, R50, R28, 0x4b, !PT ;  /* 0x000000321f197212 */ /* 0x000fe400078e4b1c */
[CCC-:B------:R-:W-:Y:S02]  /*0670*/  LOP3.LUT R49, R50.reuse, R43.reuse, R31.reuse, 0x90, !PT ;  /* 0x0000002b32317212 */ /* 0x1c0fe400078e901f */
[----:B------:R-:W-:Y:S02]  /*0680*/  LOP3.LUT R31, R50, R43, R31, 0x9c, !PT ;  /* 0x0000002b321f7212 */ /* 0x000fe400078e9c1f */
[----:B------:R-:W-:Y:S02]  /*0690*/  LOP3.LUT R53, R18, R51, R41, 0x90, !PT ;  /* 0x0000003312357212 */ /* 0x000fe400078e9029 */
[----:B------:R-:W-:-:S02]  /*06a0*/  LOP3.LUT R39, R28, UR10, R43, 0x6c, !PT ;  /* 0x0000000a1c277c12 */ /* 0x000fc4000f8e6c2b */
[----:B------:R-:W-:Y:S02]  /*06b0*/  LOP3.LUT R28, R28, R49, RZ, 0x3c, !PT ;  /* 0x000000311c1c7212 */ /* 0x000fe400078e3cff */
[----:B------:R-:W-:Y:S02]  /*06c0*/  LOP3.LUT R50, R50, R31, R46, 0x78, !PT ;  /* 0x0000001f32327212 */ /* 0x000fe400078e782e */
[----:B------:R-:W-:Y:S02]  /*06d0*/  LOP3.LUT R49, R18, R51, R41, 0x9c, !PT ;  /* 0x0000003312317212 */ /* 0x000fe400078e9c29 */
[----:B------:R-:W-:Y:S02]  /*06e0*/  LOP3.LUT R46, R41, R18, R48, 0x4b, !PT ;  /* 0x00000012292e7212 */ /* 0x000fe400078e4b30 */
[C---:B------:R-:W-:Y:S01]  /*06f0*/  LOP3.LUT R43, R48.reuse, UR9, R51, 0x6c, !PT ;  /* 0x00000009302b7c12 */ /* 0x040fe2000f8e6c33 */
[----:B------:R-:W0:Y:S01]  /*0700*/  LDCU.64 UR8, c[0x3][UR14+-0x68] ;  /* 0x00fff3000e0877ac */ /* 0x000e220008000a00 */
[----:B------:R-:W-:-:S02]  /*0710*/  LOP3.LUT R41, R48, R53, RZ, 0x3c, !PT ;  /* 0x0000003530297212 */ /* 0x000fc400078e3cff */
[----:B------:R-:W-:Y:S02]  /*0720*/  LOP3.LUT R48, R42, UR11, R45, 0xb4, !PT ;  /* 0x0000000b2a307c12 */ /* 0x000fe4000f8eb42d */
[----:B------:R-:W-:Y:S02]  /*0730*/  LOP3.LUT R18, R18, R49, R54, 0x78, !PT ;  /* 0x0000003112127212 */ /* 0x000fe400078e7836 */
[CCC-:B------:R-:W-:Y:S02]  /*0740*/  LOP3.LUT R53, R20.reuse, R45.reuse, R19.reuse, 0xb4, !PT ;  /* 0x0000002d14357212 */ /* 0x1c0fe400078eb413 */
[CCC-:B------:R-:W-:Y:S02]  /*0750*/  LOP3.LUT R42, R45.reuse, R48.reuse, R20.reuse, 0x9c, !PT ;  /* 0x000000302d2a7212 */ /* 0x1c0fe400078e9c14 */
[----:B------:R-:W-:Y:S02]  /*0760*/  LOP3.LUT R54, R45, R48, R20, 0x90, !PT ;  /* 0x000000302d367212 */ /* 0x000fe400078e9014 */
[----:B------:R-:W-:Y:S01]  /*0770*/  LOP3.LUT R48, R19, UR11, R48, 0x6c, !PT ;  /* 0x0000000b13307c12 */ /* 0x000fe2000f8e6c30 */
[----:B------:R-:W1:Y:S01]  /*0780*/  LDCU.64 UR10, c[0x3][UR14+-0x58] ;  /* 0x00fff5000e0a77ac */ /* 0x000e620008000a00 */
[----:B------:R-:W-:-:S02]  /*0790*/  LOP3.LUT R51, R20, R45, R19, 0x4b, !PT ;  /* 0x0000002d14337212 */ /* 0x000fc400078e4b13 */
[----:B------:R-:W-:Y:S02]  /*07a0*/  LOP3.LUT R20, R45, R42, R53, 0x78, !PT ;  /* 0x0000002a2d147212 */ /* 0x000fe400078e7835 */
[----:B------:R-:W-:Y:S02]  /*07b0*/  LOP3.LUT R45, R38, R27, R34, 0x1e, !PT ;  /* 0x0000001b262d7212 */ /* 0x000fe400078e1e22 */
[--C-:B------:R-:W-:Y:S02]  /*07c0*/  LOP3.LUT R38, R25, R50, R28.reuse, 0x78, !PT ;  /* 0x0000003219267212 */ /* 0x100fe400078e781c */
[----:B------:R-:W-:Y:S02]  /*07d0*/  LOP3.LUT R19, R19, R54, RZ, 0x3c, !PT ;  /* 0x0000003613137212 */ /* 0x000fe400078e3cff */
[----:B------:R-:W-:Y:S02]  /*07e0*/  LOP3.LUT R25, R31, R25, R28, 0x1e, !PT ;  /* 0x000000191f197212 */ /* 0x000fe400078e1e1c */
[----:B------:R-:W-:-:S02]  /*07f0*/  LOP3.LUT R38, R38, R45, RZ, 0x3c, !PT ;  /* 0x0000002d26267212 */ /* 0x000fc400078e3cff */
[----:B------:R-:W-:Y:S02]  /*0800*/  LOP3.LUT R54, R34, R45, R26, 0x78, !PT ;  /* 0x0000002d22367212 */ /* 0x000fe400078e781a */
[-C--:B------:R-:W-:Y:S02]  /*0810*/  LOP3.LUT R28, R28, R25.reuse, R39, 0x78, !PT ;  /* 0x000000191c1c7212 */ /* 0x080fe400078e7827 */
[----:B------:R-:W-:Y:S02]  /*0820*/  LOP3.LUT R31, R38, R25, R54, 0x96, !PT ;  /* 0x00000019261f7212 */ /* 0x000fe400078e9636 */
[----:B0-----:R-:W-:Y:S02]  /*0830*/  LOP3.LUT R53, R36, UR8, R21, 0xb4, !PT ;  /* 0x0000000824357c12 */ /* 0x001fe4000f8eb415 */
[-C--:B------:R-:W-:Y:S02]  /*0840*/  LOP3.LUT R27, R27, R37.reuse, R34, 0x78, !PT ;  /* 0x000000251b1b7212 */ /* 0x080fe400078e7822 */
[----:B------:R-:W-:-:S02]  /*0850*/  LOP3.LUT R28, R28, R37, R26, 0x96, !PT ;  /* 0x000000251c1c7212 */ /* 0x000fc400078e961a */
[----:B------:R-:W-:Y:S02]  /*0860*/  LOP3.LUT R37, R31, R37, R26, 0x96, !PT ;  /* 0x000000251f257212 */ /* 0x000fe400078e961a */
[C---:B------:R-:W-:Y:S02]  /*0870*/  LOP3.LUT R34, R40.reuse, R21, R32, 0xb4, !PT ;  /* 0x0000001528227212 */ /* 0x040fe400078eb420 */
[C---:B------:R-:W-:Y:S02]  /*0880*/  LOP3.LUT R55, R21.reuse, R53, R40, 0x90, !PT ;  /* 0x0000003515377212 */ /* 0x040fe400078e9028 */
[----:B------:R-:W-:Y:S02]  /*0890*/  LOP3.LUT R26, R40, R21, R32, 0x4b, !PT ;  /* 0x00000015281a7212 */ /* 0x000fe400078e4b20 */
[----:B------:R-:W-:Y:S02]  /*08a0*/  LOP3.LUT R40, R21, R53, R40, 0x9c, !PT ;  /* 0x0000003515287212 */ /* 0x000fe400078e9c28 */
[----:B-1----:R-:W-:-:S02]  /*08b0*/  LOP3.LUT R33, R33, UR10, R44, 0xb4, !PT ;  /* 0x0000000a21217c12 */ /* 0x002fc4000f8eb42c */
[C---:B------:R-:W-:Y:S02]  /*08c0*/  LOP3.LUT R31, R32.reuse, UR8, R53, 0x6c, !PT ;  /* 0x00000008201f7c12 */ /* 0x040fe4000f8e6c35 */
[----:B------:R-:W-:Y:S02]  /*08d0*/  LOP3.LUT R53, R32, R55, RZ, 0x3c, !PT ;  /* 0x0000003720357212 */ /* 0x000fe400078e3cff */
[----:B------:R-:W-:Y:S02]  /*08e0*/  LOP3.LUT R32, R21, R40, R34, 0x78, !PT ;  /* 0x0000002815207212 */ /* 0x000fe400078e7822 */
[CCC-:B------:R-:W-:Y:S02]  /*08f0*/  LOP3.LUT R34, R59.reuse, R44.reuse, R22.reuse, 0xb4, !PT ;  /* 0x0000002c3b227212 */ /* 0x1c0fe400078eb416 */
[----:B------:R-:W-:Y:S02]  /*0900*/  LOP3.LUT R55, R44, R33, R59, 0x90, !PT ;  /* 0x000000212c377212 */ /* 0x000fe400078e903b */
[----:B------:R-:W-:-:S02]  /*0910*/  LOP3.LUT R21, R59, R44, R22, 0x4b, !PT ;  /* 0x0000002c3b157212 */ /* 0x000fc400078e4b16 */
[----:B------:R-:W-:Y:S02]  /*0920*/  LOP3.LUT R36, R35, UR9, R24, 0xb4, !PT ;  /* 0x0000000923247c12 */ /* 0x000fe4000f8eb418 */
[----:B------:R-:W-:Y:S02]  /*0930*/  LOP3.LUT R59, R44, R33, R59, 0x9c, !PT ;  /* 0x000000212c3b7212 */ /* 0x000fe400078e9c3b */
[----:B------:R-:W-:Y:S02]  /*0940*/  LOP3.LUT R56, R24, R36, R29, 0x90, !PT ;  /* 0x0000002418387212 */ /* 0x000fe400078e901d */
[----:B------:R-:W-:Y:S02]  /*0950*/  LOP3.LUT R33, R22, UR10, R33, 0x6c, !PT ;  /* 0x0000000a16217c12 */ /* 0x000fe4000f8e6c21 */
[----:B------:R-:W-:Y:S02]  /*0960*/  LOP3.LUT R44, R44, R59, R34, 0x78, !PT ;  /* 0x0000003b2c2c7212 */ /* 0x000fe400078e7822 */
[----:B------:R-:W-:-:S02]  /*0970*/  LOP3.LUT R22, R22, R55, RZ, 0x3c, !PT ;  /* 0x0000003716167212 */ /* 0x000fc400078e3cff */
[----:B------:R-:W-:Y:S01]  /*0980*/  LOP3.LUT R34, R61, UR9, R36, 0x6c, !PT ;  /* 0x000000093d227c12 */ /* 0x000fe2000f8e6c24 */
[----:B------:R-:W0:Y:S01]  /*0990*/  LDCU.64 UR8, c[0x3][UR14+-0x50] ;  /* 0x00fff6000e0877ac */ /* 0x000e220008000a00 */
[----:B------:R-:W-:Y:S02]  /*09a0*/  LOP3.LUT R35, R24, R36, R29, 0x9c, !PT ;  /* 0x0000002418237212 */ /* 0x000fe400078e9c1d */
[CCC-:B------:R-:W-:Y:S02]  /*09b0*/  LOP3.LUT R55, R29.reuse, R24.reuse, R61.reuse, 0xb4, !PT ;  /* 0x000000181d377212 */ /* 0x1c0fe400078eb43d */
[----:B------:R-:W-:Y:S02]  /*09c0*/  LOP3.LUT R36, R29, R24, R61, 0x4b, !PT ;  /* 0x000000181d247212 */ /* 0x000fe400078e4b3d */
[----:B------:R-:W-:Y:S02]  /*09d0*/  LOP3.LUT R61, R61, R56, RZ, 0x3c, !PT ;  /* 0x000000383d3d7212 */ /* 0x000fe400078e3cff */
[----:B------:R-:W-:-:S02]  /*09e0*/  LOP3.LUT R56, R30, UR11, R47, 0xb4, !PT ;  /* 0x0000000b1e387c12 */ /* 0x000fc4000f8eb42f */
[----:B------:R-:W-:Y:S02]  /*09f0*/  LOP3.LUT R29, R24, R35, R55, 0x78, !PT ;  /* 0x00000023181d7212 */ /* 0x000fe400078e7837 */
[----:B------:R-:W-:Y:S01]  /*0a00*/  LOP3.LUT R30, R23, UR11, R56, 0x6c, !PT ;  /* 0x0000000b171e7c12 */ /* 0x000fe2000f8e6c38 */
[----:B------:R-:W1:Y:S01]  /*0a10*/  LDCU.64 UR10, c[0x3][UR14+-0x40] ;  /* 0x00fff8000e0a77ac */ /* 0x000e620008000a00 */
[CCC-:B------:R-:W-:Y:S02]  /*0a20*/  LOP3.LUT R24, R47.reuse, R56.reuse, R52.reuse, 0x9c, !PT ;  /* 0x000000382f187212 */ /* 0x1c0fe400078e9c34 */
[----:B------:R-:W-:Y:S02]  /*0a30*/  LOP3.LUT R56, R47, R56, R52, 0x90, !PT ;  /* 0x000000382f387212 */ /* 0x000fe400078e9034 */
[----:B------:R-:W-:Y:S02]  /*0a40*/  LOP3.LUT R55, R52, R47, R23, 0x4b, !PT ;  /* 0x0000002f34377212 */ /* 0x000fe400078e4b17 */
[----:B------:R-:W-:-:S02]  /*0a50*/  LOP3.LUT R23, R23, R56, RZ, 0x3c, !PT ;  /* 0x0000003817177212 */ /* 0x000fc400078e3cff */
[----:B------:R-:W-:Y:S02]  /*0a60*/  LOP3.LUT R42, R42, R51, R19, 0x1e, !PT ;  /* 0x000000332a2a7212 */ /* 0x000fe400078e1e13 */
[----:B------:R-:W-:Y:S02]  /*0a70*/  LOP3.LUT R56, R49, R46, R41, 0x1e, !PT ;  /* 0x0000002e31387212 */ /* 0x000fe400078e1e29 */
[----:B------:R-:W-:Y:S02]  /*0a80*/  LOP3.LUT R51, R51, R20, R19, 0x78, !PT ;  /* 0x0000001433337212 */ /* 0x000fe400078e7813 */
[----:B------:R-:W-:Y:S02]  /*0a90*/  LOP3.LUT R50, R27, R50, R39, 0x96, !PT ;  /* 0x000000321b327212 */ /* 0x000fe400078e9627 */
[----:B------:R-:W-:Y:S02]  /*0aa0*/  LOP3.LUT R39, R46, R18, R41, 0x78, !PT ;  /* 0x000000122e277212 */ /* 0x000fe400078e7829 */
[----:B------:R-:W-:-:S02]  /*0ab0*/  LOP3.LUT R40, R40, R26, R53, 0x1e, !PT ;  /* 0x0000001a28287212 */ /* 0x000fc400078e1e35 */
[--C-:B------:R-:W-:Y:S02]  /*0ac0*/  LOP3.LUT R59, R59, R21, R22.reuse, 0x1e, !PT ;  /* 0x000000153b3b7212 */ /* 0x100fe400078e1e16 */
[----:B------:R-:W-:Y:S02]  /*0ad0*/  LOP3.LUT R26, R26, R32, R53, 0x78, !PT ;  /* 0x000000201a1a7212 */ /* 0x000fe400078e7835 */
[----:B------:R-:W-:Y:S02]  /*0ae0*/  LOP3.LUT R49, R21, R44, R22, 0x78, !PT ;  /* 0x0000002c15317212 */ /* 0x000fe400078e7816 */
[-C--:B------:R-:W-:Y:S02]  /*0af0*/  LOP3.LUT R41, R41, R56.reuse, R43, 0x78, !PT ;  /* 0x0000003829297212 */ /* 0x080fe400078e782b */
[----:B------:R-:W-:Y:S02]  /*0b00*/  LOP3.LUT R51, R51, R56, RZ, 0x3c, !PT ;  /* 0x0000003833337212 */ /* 0x000fe400078e3cff */
[----:B------:R-:W-:-:S02]  /*0b10*/  LOP3.LUT R52, R47, R24, R57, 0x78, !PT ;  /* 0x000000182f347212 */ /* 0x000fc400078e7839 */
[--C-:B------:R-:W-:Y:S02]  /*0b20*/  LOP3.LUT R47, R39, R20, R48.reuse, 0x96, !PT ;  /* 0x00000014272f7212 */ /* 0x100fe400078e9630 */
[----:B------:R-:W-:Y:S02]  /*0b30*/  LOP3.LUT R46, R22, R59, R33, 0x78, !PT ;  /* 0x0000003b162e7212 */ /* 0x000fe400078e7821 */
[--C-:B------:R-:W-:Y:S02]  /*0b40*/  LOP3.LUT R35, R35, R36, R61.reuse, 0x1e, !PT ;  /* 0x0000002423237212 */ /* 0x100fe400078e1e3d */
[----:B------:R-:W-:Y:S02]  /*0b50*/  LOP3.LUT R21, R36, R29, R61, 0x78, !PT ;  /* 0x0000001d24157212 */ /* 0x000fe400078e783d */
[----:B------:R-:W-:Y:S02]  /*0b60*/  LOP3.LUT R19, R19, R42, R48, 0x78, !PT ;  /* 0x0000002a13137212 */ /* 0x000fe400078e7830 */
[----:B------:R-:W-:-:S02]  /*0b70*/  LOP3.LUT R33, R26, R44, R33, 0x96, !PT ;  /* 0x0000002c1a217212 */ /* 0x000fc400078e9621 */
[-C--:B------:R-:W-:Y:S02]  /*0b80*/  LOP3.LUT R20, R53, R40.reuse, R31, 0x78, !PT ;  /* 0x0000002835147212 */ /* 0x080fe400078e781f */
[----:B------:R-:W-:Y:S02]  /*0b90*/  LOP3.LUT R22, R49, R40, RZ, 0x3c, !PT ;  /* 0x0000002831167212 */ /* 0x000fe400078e3cff */
[----:B------:R-:W-:Y:S02]  /*0ba0*/  LOP3.LUT R36, R51, R42, R41, 0x96, !PT ;  /* 0x0000002a33247212 */ /* 0x000fe400078e9629 */
[--C-:B------:R-:W-:Y:S02]  /*0bb0*/  LOP3.LUT R44, R55, R52, R23.reuse, 0x78, !PT ;  /* 0x00000034372c7212 */ /* 0x100fe400078e7817 */
[----:B------:R-:W-:Y:S02]  /*0bc0*/  LOP3.LUT R24, R24, R55, R23, 0x1e, !PT ;  /* 0x0000003718187212 */ /* 0x000fe400078e1e17 */
[----:B------:R-:W-:-:S02]  /*0bd0*/  LOP3.LUT R48, R22, R59, R20, 0x96, !PT ;  /* 0x0000003b16307212 */ /* 0x000fc400078e9614 */
[-CC-:B------:R-:W-:Y:S02]  /*0be0*/  LOP3.LUT R49, R19, R18.reuse, R43.reuse, 0x96, !PT ;  /* 0x0000001213317212 */ /* 0x180fe400078e962b */
[----:B------:R-:W-:Y:S01]  /*0bf0*/  LOP3.LUT R36, R36, R18, R43, 0x96, !PT ;  /* 0x0000001224247212 */ /* 0x000fe200078e962b */
[----:B------:R-:W-:Y:S01]  /*0c00*/  IMAD.SHL.U32 R43, R38, 0x2, RZ ;  /* 0x00000002262b7824 */ /* 0x000fe200078e00ff */
[-C--:B------:R-:W-:Y:S02]  /*0c10*/  LOP3.LUT R61, R61, R35.reuse, R34, 0x78, !PT ;  /* 0x000000233d3d7212 */ /* 0x080fe400078e7822 */
[----:B------:R-:W-:Y:S01]  /*0c20*/  LOP3.LUT R19, R44, R35, RZ, 0x3c, !PT ;  /* 0x000000232c137212 */ /* 0x000fe200078e3cff */
[----:B------:R-:W-:Y:S01]  /*0c30*/  IMAD.SHL.U32 R44, R51, 0x2, RZ ;  /* 0x00000002332c7824 */ /* 0x000fe200078e00ff */
[----:B------:R-:W-:Y:S02]  /*0c40*/  LOP3.LUT R18, R46, R32, R31, 0x96, !PT ;  /* 0x000000202e127212 */ /* 0x000fe400078e961f */
[----:B------:R-:W-:-:S02]  /*0c50*/  LOP3.LUT R23, R23, R24, R30, 0x78, !PT ;  /* 0x0000001817177212 */ /* 0x000fc400078e781e */
[----:B------:R-:W-:Y:S02]  /*0c60*/  LOP3.LUT R31, R48, R32, R31, 0x96, !PT ;  /* 0x00000020301f7212 */ /* 0x000fe400078e961f */
[----:B------:R-:W-:Y:S02]  /*0c70*/  LOP3.LUT R32, R19, R24, R61, 0x96, !PT ;  /* 0x0000001813207212 */ /* 0x000fe400078e963d */
[----:B------:R-:W-:Y:S02]  /*0c80*/  SHF.R.U32.HI R38, RZ, 0x1, R38 ;  /* 0x00000001ff267819 */ /* 0x000fe40000011626 */
[----:B------:R-:W-:Y:S02]  /*0c90*/  LOP3.LUT R43, R43, 0xaaaaaaaa, RZ, 0xc0, !PT ;  /* 0xaaaaaaaa2b2b7812 */ /* 0x000fe400078ec0ff */
[-CC-:B------:R-:W-:Y:S02]  /*0ca0*/  LOP3.LUT R23, R23, R29.reuse, R34.reuse, 0x96, !PT ;  /* 0x0000001d17177212 */ /* 0x180fe400078e9622 */
[----:B------:R-:W-:-:S02]  /*0cb0*/  LOP3.LUT R34, R32, R29, R34, 0x96, !PT ;  /* 0x0000001d20227212 */ /* 0x000fc400078e9622 */
[----:B------:R-:W-:Y:S01]  /*0cc0*/  LOP3.LUT R32, R43, 0x55555555, R38, 0xf8, !PT ;  /* 0x555555552b207812 */ /* 0x000fe200078ef826 */
[----:B------:R-:W-:Y:S01]  /*0cd0*/  IMAD.SHL.U32 R38, R28, 0x2, RZ ;  /* 0x000000021c267824 */ /* 0x000fe200078e00ff */
[----:B------:R-:W-:Y:S02]  /*0ce0*/  SHF.R.U32.HI R51, RZ, 0x1, R51 ;  /* 0x00000001ff337819 */ /* 0x000fe40000011633 */
[----:B------:R-:W-:Y:S02]  /*0cf0*/  LOP3.LUT R44, R44, 0xaaaaaaaa, RZ, 0xc0, !PT ;  /* 0xaaaaaaaa2c2c7812 */ /* 0x000fe400078ec0ff */
[----:B------:R-:W-:Y:S02]  /*0d00*/  LOP3.LUT R58, R27, R25, R54, 0x96, !PT ;  /* 0x000000191b3a7212 */ /* 0x000fe400078e9636 */
[----:B------:R-:W-:Y:S02]  /*0d10*/  LOP3.LUT R25, R25, R54, RZ, 0x3c, !PT ;  /* 0x0000003619197212 */ /* 0x000fe400078e3cff */
[----:B------:R-:W-:-:S02]  /*0d20*/  LOP3.LUT R29, R44, 0x55555555, R51, 0xf8, !PT ;  /* 0x555555552c1d7812 */ /* 0x000fc400078ef833 */
[----:B------:R-:W-:Y:S01]  /*0d30*/  SHF.R.U32.HI R43, RZ, 0x1, R28 ;  /* 0x00000001ff2b7819 */ /* 0x000fe2000001161c */
[----:B------:R-:W-:Y:S01]  /*0d40*/  IMAD.SHL.U32 R27, R25, 0x2, RZ ;  /* 0x00000002191b7824 */ /* 0x000fe200078e00ff */
[----:B------:R-:W-:Y:S02]  /*0d50*/  LOP3.LUT R38, R38, 0xaaaaaaaa, RZ, 0xc0, !PT ;  /* 0xaaaaaaaa26267812 */ /* 0x000fe400078ec0ff */
[-C--:B------:R-:W-:Y:S02]  /*0d60*/  LOP3.LUT R51, R50, R45.reuse, RZ, 0x3c, !PT ;  /* 0x0000002d32337212 */ /* 0x080fe400078e3cff */
[----:B0-----:R-:W-:Y:S02]  /*0d70*/  LOP3.LUT R28, R28, UR8, R37, 0xb4, !PT ;  /* 0x000000081c1c7c12 */ /* 0x001fe4000f8eb425 */
[----:B------:R-:W-:Y:S02]  /*0d80*/  LOP3.LUT R44, R38, 0x55555555, R43, 0xf8, !PT ;  /* 0x55555555262c7812 */ /* 0x000fe400078ef82b */
[----:B------:R-:W-:Y:S01]  /*0d90*/  LOP3.LUT R45, R28, R45, RZ, 0x3c, !PT ;  /* 0x0000002d1c2d7212 */ /* 0x000fe200078e3cff */
[----:B------:R-:W-:Y:S01]  /*0da0*/  IMAD.SHL.U32 R28, R51, 0x2, RZ ;  /* 0x00000002331c7824 */ /* 0x000fe200078e00ff */
[----:B------:R-:W-:Y:S01]  /*0db0*/  SHF.R.U32.HI R38, RZ, 0x1, R25 ;  /* 0x00000001ff267819 */ /* 0x000fe20000011619 */
[----:B------:R-:W-:Y:S01]  /*0dc0*/  IMAD.SHL.U32 R25, R49, 0x2, RZ ;  /* 0x0000000231197824 */ /* 0x000fe200078e00ff */
[----:B------:R-:W-:-:S02]  /*0dd0*/  LOP3.LUT R27, R27, 0xaaaaaaaa, RZ, 0xc0, !PT ;  /* 0xaaaaaaaa1b1b7812 */ /* 0x000fc400078ec0ff */
[----:B------:R-:W-:Y:S02]  /*0de0*/  LOP3.LUT R30, R21, R52, R30, 0x96, !PT ;  /* 0x00000034151e7212 */ /* 0x000fe400078e961e */
[----:B------:R-:W-:Y:S02]  /*0df0*/  LOP3.LUT R46, R47, R56, RZ, 0x3c, !PT ;  /* 0x000000382f2e7212 */ /* 0x000fe400078e3cff */
[----:B------:R-:W-:Y:S02]  /*0e00*/  SHF.R.U32.HI R43, RZ, 0x1, R51 ;  /* 0x00000001ff2b7819 */ /* 0x000fe40000011633 */
[----:B------:R-:W-:Y:S02]  /*0e10*/  LOP3.LUT R28, R28, 0xaaaaaaaa, RZ, 0xc0, !PT ;  /* 0xaaaaaaaa1c1c7812 */ /* 0x000fe400078ec0ff */
[----:B------:R-:W-:Y:S02]  /*0e20*/  SHF.R.U32.HI R52, RZ, 0x1, R49 ;  /* 0x00000001ff347819 */ /* 0x000fe40000011631 */
[----:B------:R-:W-:-:S02]  /*0e30*/  LOP3.LUT R25, R25, 0xaaaaaaaa, RZ, 0xc0, !PT ;  /* 0xaaaaaaaa19197812 */ /* 0x000fc400078ec0ff */
[----:B------:R-:W-:Y:S02]  /*0e40*/  LOP3.LUT R38, R27, 0x55555555, R38, 0xf8, !PT ;  /* 0x555555551b267812 */ /* 0x000fe400078ef826 */
[----:B------:R-:W-:Y:S01]  /*0e50*/  LOP3.LUT R50, R39, R42, R41, 0x96, !PT ;  /* 0x0000002a27327212 */ /* 0x000fe200078e9629 */
[----:B------:R-:W-:Y:S01]  /*0e60*/  IMAD.SHL.U32 R39, R46, 0x2, RZ ;  /* 0x000000022e277824 */ /* 0x000fe200078e00ff */
[----:B------:R-:W-:Y:S02]  /*0e70*/  LOP3.LUT R27, R37, R45, R58, 0x90, !PT ;  /* 0x0000002d251b7212 */ /* 0x000fe400078e903a */
[----:B------:R-:W-:Y:S02]  /*0e80*/  LOP3.LUT R42, R42, R41, RZ, 0x3c, !PT ;  /* 0x000000292a2a7212 */ /* 0x000fe400078e3cff */
[----:B------:R-:W-:Y:S02]  /*0e90*/  LOP3.LUT R43, R28, 0x55555555, R43, 0xf8, !PT ;  /* 0x555555551c2b7812 */ /* 0x000fe400078ef82b */
[----:B------:R-:W-:-:S02]  /*0ea0*/  LOP3.LUT R49, R49, UR9, R36, 0xb4, !PT ;  /* 0x0000000931317c12 */ /* 0x000fc4000f8eb424 */
[----:B------:R-:W-:Y:S02]  /*0eb0*/  LOP3.LUT R52, R25, 0x55555555, R52, 0xf8, !PT ;  /* 0x5555555519347812 */ /* 0x000fe400078ef834 */
[-CC-:B------:R-:W-:Y:S02]  /*0ec0*/  LOP3.LUT R25, R37, R54.reuse, R51.reuse, 0x90, !PT ;  /* 0x0000003625197212 */ /* 0x180fe400078e9033 */
[-CC-:B------:R-:W-:Y:S02]  /*0ed0*/  LOP3.LUT R28, R45, R54.reuse, R51.reuse, 0x60, !PT ;  /* 0x000000362d1c7212 */ /* 0x180fe400078e6033 */
[----:B------:R-:W-:Y:S01]  /*0ee0*/  LOP3.LUT R54, R27, R54, R51, 0x96, !PT ;  /* 0x000000361b367212 */ /* 0x000fe200078e9633 */
[----:B------:R-:W-:Y:S01]  /*0ef0*/  IMAD.SHL.U32 R27, R42, 0x2, RZ ;  /* 0x000000022a1b7824 */ /* 0x000fe200078e00ff */
[----:B------:R-:W-:Y:S02]  /*0f00*/  LOP3.LUT R47, R49, R56, RZ, 0x3c, !PT ;  /* 0x00000038312f7212 */ /* 0x000fe400078e3cff */
[----:B------:R-:W-:-:S02]  /*0f10*/  SHF.R.U32.HI R56, RZ, 0x1, R46 ;  /* 0x00000001ff387819 */ /* 0x000fc4000001162e */
[----:B------:R-:W-:Y:S02]  /*0f20*/  LOP3.LUT R39, R39, 0xaaaaaaaa, RZ, 0xc0, !PT ;  /* 0xaaaaaaaa27277812 */ /* 0x000fe400078ec0ff */
[----:B------:R-:W-:Y:S02]  /*0f30*/  SHF.R.U32.HI R42, RZ, 0x1, R42 ;  /* 0x00000001ff2a7819 */ /* 0x000fe4000001162a */
[----:B------:R-:W-:Y:S02]  /*0f40*/  LOP3.LUT R27, R27, 0xaaaaaaaa, RZ, 0xc0, !PT ;  /* 0xaaaaaaaa1b1b7812 */ /* 0x000fe400078ec0ff */
[----:B------:R-:W-:Y:S02]  /*0f50*/  LOP3.LUT R51, R37, R45, R58, 0x9c, !PT ;  /* 0x0000002d25337212 */ /* 0x000fe400078e9c3a */
[----:B------:R-:W-:Y:S02]  /*0f60*/  LOP3.LUT R45, R36, R47, R50, 0x90, !PT ;  /* 0x0000002f242d7212 */ /* 0x000fe400078e9032 */
[----:B------:R-:W-:-:S02]  /*0f70*/  LOP3.LUT R56, R39, 0x55555555, R56, 0xf8, !PT ;  /* 0x5555555527387812 */ /* 0x000fc400078ef838 */
[----:B-1----:R-:W-:Y:S02]  /*0f80*/  LOP3.LUT R39, R38, UR10, R43, 0xb4, !PT ;  /* 0x0000000a26277c12 */ /* 0x002fe4000f8eb42b */
[----:B------:R-:W-:Y:S02]  /*0f90*/  LOP3.LUT R53, R27, 0x55555555, R42, 0xf8, !PT ;  /* 0x555555551b357812 */ /* 0x000fe400078ef82a */
[----:B------:R-:W-:Y:S02]  /*0fa0*/  LOP3.LUT R42, R51, R25, R58, 0x60, !PT ;  /* 0x00000019332a7212 */ /* 0x000fe400078e603a */
[-CC-:B------:R-:W-:Y:S02]  /*0fb0*/  LOP3.LUT R27, R45, R41.reuse, R46.reuse, 0x96, !PT ;  /* 0x000000292d1b7212 */ /* 0x180fe400078e962e */
[-CC-:B------:R-:W-:Y:S02]  /*0fc0*/  LOP3.LUT R49, R36, R41.reuse, R46.reuse, 0x90, !PT ;  /* 0x0000002924317212 */ /* 0x180fe400078e902e */
[----:B------:R-:W-:-:S02]  /*0fd0*/  LOP3.LUT R41, R47, R41, R46, 0x60, !PT ;  /* 0x000000292f297212 */ /* 0x000fc400078e602e */
[C---:B------:R-:W-:Y:S02]  /*0fe0*/  LOP3.LUT R55, R43.reuse, R39, R32, 0x90, !PT ;  /* 0x000000272b377212 */ /* 0x040fe400078e9020 */
[----:B------:R-:W-:Y:S02]  /*0ff0*/  LOP3.LUT R48, R32, R43, R44, 0xb4, !PT ;  /* 0x0000002b20307212 */ /* 0x000fe400078eb42c */
[----:B------:R-:W-:Y:S02]  /*1000*/  LOP3.LUT R45, R43, R39, R32, 0x9c, !PT ;  /* 0x000000272b2d7212 */ /* 0x000fe400078e9c20 */
[----:B------:R-:W-:Y:S02]  /*1010*/  LOP3.LUT R47, R36, R47, R50, 0x9c, !PT ;  /* 0x0000002f242f7212 */ /* 0x000fe400078e9c32 */
[----:B------:R-:W-:Y:S02]  /*1020*/  LOP3.LUT R38, R25, R58, RZ, 0xc3, !PT ;  /* 0x0000003a19267212 */ /* 0x000fe400078ec3ff */
[----:B------:R-:W-:-:S02]  /*1030*/  LOP3.LUT R37, R37, R42, RZ, 0x3c, !PT ;  /* 0x0000002a25257212 */ /* 0x000fc400078e3cff */
[----:B------:R-:W-:Y:S02]  /*1040*/  LOP3.LUT R58, R54, R25, R58, 0xf9, !PT ;  /* 0x00000019363a7212 */ /* 0x000fe400078ef93a */
[----:B------:R-:W-:Y:S02]  /*1050*/  LOP3.LUT R53, R53, UR11, R56, 0xb4, !PT ;  /* 0x0000000b35357c12 */ /* 0x000fe4000f8eb438 */
[----:B------:R-:W-:Y:S02]  /*1060*/  LOP3.LUT R25, R32, R43, R44, 0x4b, !PT ;  /* 0x0000002b20197212 */ /* 0x000fe400078e4b2c */
[C---:B------:R-:W-:Y:S02]  /*1070*/  LOP3.LUT R39, R44.reuse, UR10, R39, 0x6c, !PT ;  /* 0x0000000a2c277c12 */ /* 0x040fe4000f8e6c27 */
[----:B------:R-:W-:Y:S02]  /*1080*/  LOP3.LUT R42, R44, R55, RZ, 0x3c, !PT ;  /* 0x000000372c2a7212 */ /* 0x000fe400078e3cff */
[----:B------:R-:W-:-:S02]  /*1090*/  LOP3.LUT R48, R43, R45, R48, 0x78, !PT ;  /* 0x0000002d2b307212 */ /* 0x000fc400078e7830 */
[-CC-:B------:R-:W-:Y:S02]  /*10a0*/  LOP3.LUT R43, R47, R49.reuse, R50.reuse, 0x60, !PT ;  /* 0x000000312f2b7212 */ /* 0x180fe400078e6032 */
[----:B------:R-:W-:Y:S02]  /*10b0*/  LOP3.LUT R44, R49, R50, RZ, 0xc3, !PT ;  /* 0x00000032312c7212 */ /* 0x000fe400078ec3ff */
[----:B------:R-:W-:Y:S02]  /*10c0*/  LOP3.LUT R50, R27, R49, R50, 0xf9, !PT ;  /* 0x000000311b327212 */ /* 0x000fe400078ef932 */
[--C-:B------:R-:W-:Y:S02]  /*10d0*/  LOP3.LUT R49, R56, R53, R29.reuse, 0x90, !PT ;  /* 0x0000003538317212 */ /* 0x100fe400078e901d */
[----:B------:R-:W-:Y:S02]  /*10e0*/  LOP3.LUT R36, R36, R43, RZ, 0x3c, !PT ;  /* 0x0000002b24247212 */ /* 0x000fe400078e3cff */
[----:B------:R-:W-:-:S02]  /*10f0*/  LOP3.LUT R46, R56, R53, R29, 0x9c, !PT ;  /* 0x00000035382e7212 */ /* 0x000fc400078e9c1d */
[CCC-:B------:R-:W-:Y:S02]  /*1100*/  LOP3.LUT R43, R29.reuse, R56.reuse, R52.reuse, 0x4b, !PT ;  /* 0x000000381d2b7212 */ /* 0x1c0fe400078e4b34 */
[----:B------:R-:W-:Y:S02]  /*1110*/  LOP3.LUT R55, R29, R56, R52, 0xb4, !PT ;  /* 0x000000381d377212 */ /* 0x000fe400078eb434 */
[----:B------:R-:W-:Y:S01]  /*1120*/  LOP3.LUT R29, R52, R49, RZ, 0x3c, !PT ;  /* 0x00000031341d7212 */ /* 0x000fe200078e3cff */
[----:B------:R-:W-:Y:S01]  /*1130*/  IMAD.SHL.U32 R49, R18, 0x2, RZ ;  /* 0x0000000212317824 */ /* 0x000fe200078e00ff */
[----:B------:R-:W-:Y:S01]  /*1140*/  LOP3.LUT R32, R52, UR11, R53, 0x6c, !PT ;  /* 0x0000000b34207c12 */ /* 0x000fe2000f8e6c35 */
[----:B------:R-:W0:Y:S01]  /*1150*/  LDCU.64 UR10, c[0x3][UR14+-0x48] ;  /* 0x00fff7000e0a77ac */ /* 0x000e220008000a00 */
[----:B------:R-:W-:Y:S02]  /*1160*/  SHF.R.U32.HI R52, RZ, 0x1, R18 ;  /* 0x00000001ff347819 */ /* 0x000fe40000011612 */
[----:B------:R-:W-:-:S02]  /*1170*/  LOP3.LUT R49, R49, 0xaaaaaaaa, RZ, 0xc0, !PT ;  /* 0xaaaaaaaa31317812 */ /* 0x000fc400078ec0ff */
[----:B------:R-:W-:Y:S02]  /*1180*/  SHF.R.U32.HI R53, RZ, 0x1, R22 ;  /* 0x00000001ff357819 */ /* 0x000fe40000011616 */
[----:B------:R-:W-:Y:S01]  /*1190*/  LOP3.LUT R49, R49, 0x55555555, R52, 0xf8, !PT ;  /* 0x5555555531317812 */ /* 0x000fe200078ef834 */
[----:B------:R-:W-:Y:S01]  /*11a0*/  IMAD.SHL.U32 R52, R22, 0x2, RZ ;  /* 0x0000000216347824 */ /* 0x000fe200078e00ff */
[----:B------:R-:W-:Y:S02]  /*11b0*/  LOP3.LUT R50, R47, R50, RZ, 0x3c, !PT ;  /* 0x000000322f327212 */ /* 0x000fe400078e3cff */
[----:B------:R-:W-:Y:S02]  /*11c0*/  LOP3.LUT R30, R30, R35, RZ, 0x3c, !PT ;  /* 0x000000231e1e7212 */ /* 0x000fe400078e3cff */
[----:B------:R-:W-:Y:S02]  /*11d0*/  LOP3.LUT R22, R52, 0xaaaaaaaa, RZ, 0xc0, !PT ;  /* 0xaaaaaaaa34167812 */ /* 0x000fe400078ec0ff */
[----:B------:R-:W-:-:S02]  /*11e0*/  LOP3.LUT R45, R45, R25, R42, 0x1e, !PT ;  /* 0x000000192d2d7212 */ /* 0x000fc400078e1e2a */
[----:B------:R-:W-:Y:S02]  /*11f0*/  LOP3.LUT R22, R22, 0x55555555, R53, 0xf8, !PT ;  /* 0x5555555516167812 */ /* 0x000fe400078ef835 */
[----:B------:R-:W-:Y:S02]  /*1200*/  LOP3.LUT R53, R33, R40, RZ, 0x3c, !PT ;  /* 0x0000002821357212 */ /* 0x000fe400078e3cff */
[----:B0-----:R-:W-:Y:S02]  /*1210*/  LOP3.LUT R57, R18, UR10, R31, 0xb4, !PT ;  /* 0x0000000a12397c12 */ /* 0x001fe4000f8eb41f */
[----:B------:R-:W-:Y:S01]  /*1220*/  LOP3.LUT R33, R51, R58, RZ, 0x3c, !PT ;  /* 0x0000003a33217212 */ /* 0x000fe200078e3cff */
[----:B------:R-:W-:Y:S01]  /*1230*/  IMAD.SHL.U32 R18, R53, 0x2, RZ ;  /* 0x0000000235127824 */ /* 0x000fe200078e00ff */
[----:B------:R-:W-:Y:S02]  /*1240*/  LOP3.LUT R52, R57, R40, RZ, 0x3c, !PT ;  /* 0x0000002839347212 */ /* 0x000fe400078e3cff */
[----:B------:R-:W-:-:S02]  /*1250*/  LOP3.LUT R40, R56, R46, R55, 0x78, !PT ;  /* 0x0000002e38287212 */ /* 0x000fc400078e7837 */
[----:B------:R-:W-:Y:S02]  /*1260*/  LOP3.LUT R55, R26, R59, R20, 0x96, !PT ;  /* 0x0000003b1a377212 */ /* 0x000fe400078e9614 */
[-C--:B------:R-:W-:Y:S02]  /*1270*/  LOP3.LUT R59, R59, R20.reuse, RZ, 0x3c, !PT ;  /* 0x000000143b3b7212 */ /* 0x080fe400078e3cff */
[----:B------:R-:W-:Y:S02]  /*1280*/  LOP3.LUT R18, R18, 0xaaaaaaaa, RZ, 0xc0, !PT ;  /* 0xaaaaaaaa12127812 */ /* 0x000fe400078ec0ff */
[--C-:B------:R-:W-:Y:S01]  /*1290*/  SHF.R.U32.HI R51, RZ, 0x1, R53.reuse ;  /* 0x00000001ff337819 */ /* 0x100fe20000011635 */
[----:B------:R-:W-:Y:S01]  /*12a0*/  IMAD.SHL.U32 R26, R59, 0x2, RZ ;  /* 0x000000023b1a7824 */ /* 0x000fe200078e00ff */
[----:B------:R-:W-:Y:S02]  /*12b0*/  LOP3.LUT R56, R31, R20, R53, 0x90, !PT ;  /* 0x000000141f387212 */ /* 0x000fe400078e9035 */
[----:B------:R-:W-:-:S02]  /*12c0*/  LOP3.LUT R51, R18, 0x55555555, R51, 0xf8, !PT ;  /* 0x5555555512337812 */ /* 0x000fc400078ef833 */
[C---:B------:R-:W-:Y:S02]  /*12d0*/  LOP3.LUT R18, R31.reuse, R52, R55, 0x90, !PT ;  /* 0x000000341f127212 */ /* 0x040fe400078e9037 */
[----:B------:R-:W-:Y:S02]  /*12e0*/  SHF.R.U32.HI R59, RZ, 0x1, R59 ;  /* 0x00000001ff3b7819 */ /* 0x000fe4000001163b */
[-CC-:B------:R-:W-:Y:S02]  /*12f0*/  LOP3.LUT R18, R18, R20.reuse, R53.reuse, 0x96, !PT ;  /* 0x0000001412127212 */ /* 0x180fe400078e9635 */
[----:B------:R-:W-:Y:S02]  /*1300*/  LOP3.LUT R26, R26, 0xaaaaaaaa, RZ, 0xc0, !PT ;  /* 0xaaaaaaaa1a1a7812 */ /* 0x000fe400078ec0ff */
[----:B------:R-:W-:Y:S02]  /*1310*/  LOP3.LUT R20, R52, R20, R53, 0x60, !PT ;  /* 0x0000001434147212 */ /* 0x000fe400078e6035 */
[----:B------:R-:W-:-:S02]  /*1320*/  LOP3.LUT R52, R31, R52, R55, 0x9c, !PT ;  /* 0x000000341f347212 */ /* 0x000fc400078e9c37 */
[----:B------:R-:W-:Y:S02]  /*1330*/  LOP3.LUT R58, R26, 0x55555555, R59, 0xf8, !PT ;  /* 0x555555551a3a7812 */ /* 0x000fe400078ef83b */
[----:B------:R-:W-:Y:S02]  /*1340*/  LOP3.LUT R26, R52, R56, R55, 0x60, !PT ;  /* 0x00000038341a7212 */ /* 0x000fe400078e6037 */
[----:B--2---:R-:W-:Y:S02]  /*1350*/  LOP3.LUT R58, R58, UR12, R51, 0xb4, !PT ;  /* 0x0000000c3a3a7c12 */ /* 0x004fe4000f8eb433 */
[----:B------:R-:W-:Y:S02]  /*1360*/  LOP3.LUT R31, R31, R26, RZ, 0x3c, !PT ;  /* 0x0000001a1f1f7212 */ /* 0x000fe400078e3cff */
[----:B------:R-:W-:Y:S02]  /*1370*/  LOP3.LUT R26, R56, R55, RZ, 0xc3, !PT ;  /* 0x00000037381a7212 */ /* 0x000fe400078ec3ff */
[----:B------:R-:W-:-:S02]  /*1380*/  LOP3.LUT R53, R18, R56, R55, 0xf9, !PT ;  /* 0x0000003812357212 */ /* 0x000fc400078ef937 */
[CCC-:B------:R-:W-:Y:S02]  /*1390*/  LOP3.LUT R55, R22.reuse, R51.reuse, R49.reuse, 0xb4, !PT ;  /* 0x0000003316377212 */ /* 0x1c0fe400078eb431 */
[CCC-:B------:R-:W-:Y:S02]  /*13a0*/  LOP3.LUT R56, R51.reuse, R58.reuse, R22.reuse, 0x9c, !PT ;  /* 0x0000003a33387212 */ /* 0x1c0fe400078e9c16 */
[----:B------:R-:W-:Y:S02]  /*13b0*/  LOP3.LUT R60, R51, R58, R22, 0x90, !PT ;  /* 0x0000003a333c7212 */ /* 0x000fe400078e9016 */
[----:B------:R-:W-:Y:S02]  /*13c0*/  LOP3.LUT R47, R22, R51, R49, 0x4b, !PT ;  /* 0x00000033162f7212 */ /* 0x000fe400078e4b31 */
[----:B------:R-:W-:Y:S02]  /*13d0*/  LOP3.LUT R22, R49, UR12, R58, 0x6c, !PT ;  /* 0x0000000c31167c12 */ /* 0x000fe4000f8e6c3a */
[----:B------:R-:W-:Y:S01]  /*13e0*/  LOP3.LUT R58, R51, R56, R55, 0x78, !PT ;  /* 0x00000038333a7212 */ /* 0x000fe200078e7837 */
[----:B------:R-:W-:Y:S01]  /*13f0*/  IMAD.SHL.U32 R51, R23, 0x2, RZ ;  /* 0x0000000217337824 */ /* 0x000fe200078e00ff */
[----:B------:R-:W-:Y:S01]  /*1400*/  LOP3.LUT R49, R49, R60, RZ, 0x3c, !PT ;  /* 0x0000003c31317212 */ /* 0x000fe200078e3cff */
[----:B------:R-:W-:Y:S01]  /*1410*/  IMAD.SHL.U32 R55, R19, 0x2, RZ ;  /* 0x0000000213377824 */ /* 0x000fe200078e00ff */
[----:B------:R-:W-:-:S02]  /*1420*/  SHF.R.U32.HI R60, RZ, 0x1, R23 ;  /* 0x00000001ff3c7819 */ /* 0x000fc40000011617 */
[----:B------:R-:W-:Y:S02]  /*1430*/  LOP3.LUT R51, R51, 0xaaaaaaaa, RZ, 0xc0, !PT ;  /* 0xaaaaaaaa33337812 */ /* 0x000fe400078ec0ff */
[----:B------:R-:W-:Y:S02]  /*1440*/  LOP3.LUT R23, R23, UR11, R34, 0xb4, !PT ;  /* 0x0000000b17177c12 */ /* 0x000fe4000f8eb422 */
[----:B------:R-:W-:Y:S02]  /*1450*/  LOP3.LUT R51, R51, 0x55555555, R60, 0xf8, !PT ;  /* 0x5555555533337812 */ /* 0x000fe400078ef83c */
[----:B------:R-:W-:Y:S01]  /*1460*/  SHF.R.U32.HI R60, RZ, 0x1, R19 ;  /* 0x00000001ff3c7819 */ /* 0x000fe20000011613 */
[----:B------:R-:W-:Y:S01]  /*1470*/  IMAD.SHL.U32 R19, R30, 0x2, RZ ;  /* 0x000000021e137824 */ /* 0x000fe200078e00ff */
[----:B------:R-:W-:Y:S02]  /*1480*/  LOP3.LUT R53, R52, R53, RZ, 0x3c, !PT ;  /* 0x0000003534357212 */ /* 0x000fe400078e3cff */
[----:B------:R-:W-:-:S02]  /*1490*/  LOP3.LUT R52, R25, R48, R42, 0x78, !PT ;  /* 0x0000003019347212 */ /* 0x000fc400078e782a */
[----:B------:R-:W-:Y:S02]  /*14a0*/  LOP3.LUT R35, R23, R35, RZ, 0x3c, !PT ;  /* 0x0000002317237212 */ /* 0x000fe400078e3cff */
[----:B------:R-:W-:Y:S02]  /*14b0*/  LOP3.LUT R25, R21, R24, R61, 0x96, !PT ;  /* 0x0000001815197212 */ /* 0x000fe400078e963d */
[----:B------:R-:W-:Y:S02]  /*14c0*/  LOP3.LUT R38, R38, R37, R54, 0x78, !PT ;  /* 0x0000002526267212 */ /* 0x000fe400078e7836 */
[----:B------:R-:W-:Y:S02]  /*14d0*/  LOP3.LUT R19, R19, 0xaaaaaaaa, RZ, 0xc0, !PT ;  /* 0xaaaaaaaa13137812 */ /* 0x000fe400078ec0ff */
[----:B------:R-:W-:Y:S02]  /*14e0*/  SHF.R.U32.HI R21, RZ, 0x1, R30 ;  /* 0x00000001ff157819 */ /* 0x000fe4000001161e */
[----:B------:R-:W-:-:S02]  /*14f0*/  LOP3.LUT R23, R24, R61, RZ, 0x3c, !PT ;  /* 0x0000003d18177212 */ /* 0x000fc400078e3cff */
[--C-:B------:R-:W-:Y:S02]  /*1500*/  LOP3.LUT R42, R42, R45, R39.reuse, 0x78, !PT ;  /* 0x0000002d2a2a7212 */ /* 0x100fe400078e7827 */
[----:B------:R-:W-:Y:S01]  /*1510*/  LOP3.LUT R48, R38, R48, R39, 0x96, !PT ;  /* 0x0000003026307212 */ /* 0x000fe200078e9627 */
[----:B------:R-:W-:Y:S01]  /*1520*/  IMAD.SHL.U32 R39, R23, 0x2, RZ ;  /* 0x0000000217277824 */ /* 0x000fe200078e00ff */
[----:B------:R-:W-:Y:S02]  /*1530*/  LOP3.LUT R21, R19, 0x55555555, R21, 0xf8, !PT ;  /* 0x5555555513157812 */ /* 0x000fe400078ef815 */
[C---:B------:R-:W-:Y:S02]  /*1540*/  LOP3.LUT R19, R34.reuse, R35, R25, 0x90, !PT ;  /* 0x0000002322137212 */ /* 0x040fe400078e9019 */
[-CC-:B------:R-:W-:Y:S02]  /*1550*/  LOP3.LUT R24, R34, R61.reuse, R30.reuse, 0x90, !PT ;  /* 0x0000003d22187212 */ /* 0x180fe400078e901e */
[----:B------:R-:W-:-:S02]  /*1560*/  LOP3.LUT R19, R19, R61, R30, 0x96, !PT ;  /* 0x0000003d13137212 */ /* 0x000fc400078e961e */
[----:B------:R-:W-:Y:S02]  /*1570*/  LOP3.LUT R30, R35, R61, R30, 0x60, !PT ;  /* 0x0000003d231e7212 */ /* 0x000fe400078e601e */
[----:B------:R-:W-:Y:S02]  /*1580*/  SHF.R.U32.HI R23, RZ, 0x1, R23 ;  /* 0x00000001ff177819 */ /* 0x000fe40000011617 */
[----:B------:R-:W-:Y:S02]  /*1590*/  LOP3.LUT R39, R39, 0xaaaaaaaa, RZ, 0xc0, !PT ;  /* 0xaaaaaaaa27277812 */ /* 0x000fe400078ec0ff */
[----:B------:R-:W-:Y:S02]  /*15a0*/  LOP3.LUT R35, R34, R35, R25, 0x9c, !PT ;  /* 0x0000002322237212 */ /* 0x000fe400078e9c19 */
[----:B------:R-:W-:Y:S02]  /*15b0*/  LOP3.LUT R39, R39, 0x55555555, R23, 0xf8, !PT ;  /* 0x5555555527277812 */ /* 0x000fe400078ef817 */
[----:B------:R-:W-:-:S02]  /*15c0*/  LOP3.LUT R23, R35, R24, R25, 0x60, !PT ;  /* 0x0000001823177212 */ /* 0x000fc400078e6019 */
[----:B------:R-:W-:Y:S02]  /*15d0*/  LOP3.LUT R55, R55, 0xaaaaaaaa, RZ, 0xc0, !PT ;  /* 0xaaaaaaaa37377812 */ /* 0x000fe400078ec0ff */
[----:B------:R-:W-:Y:S02]  /*15e0*/  LOP3.LUT R34, R34, R23, RZ, 0x3c, !PT ;  /* 0x0000001722227212 */ /* 0x000fe400078e3cff */
[----:B------:R-:W-:Y:S02]  /*15f0*/  LOP3.LUT R23, R24, R25, RZ, 0xc3, !PT ;  /* 0x0000001918177212 */ /* 0x000fe400078ec3ff */
[----:B------:R-:W-:Y:S02]  /*1600*/  LOP3.LUT R24, R19, R24, R25, 0xf9, !PT ;  /* 0x0000001813187212 */ /* 0x000fe400078ef919 */
[----:B------:R-:W-:Y:S02]  /*1610*/  LOP3.LUT R60, R55, 0x55555555, R60, 0xf8, !PT ;  /* 0x55555555373c7812 */ /* 0x000fe400078ef83c */
[----:B------:R-:W-:-:S02]  /*1620*/  LOP3.LUT R39, R39, UR13, R21, 0xb4, !PT ;  /* 0x0000000d27277c12 */ /* 0x000fc4000f8eb415 */
[----:B------:R-:W-:Y:S02]  /*1630*/  LOP3.LUT R25, R35, R24, RZ, 0x3c, !PT ;  /* 0x0000001823197212 */ /* 0x000fe400078e3cff */
[----:B------:R-:W-:Y:S01]  /*1640*/  LOP3.LUT R35, R51, UR13, R39, 0x6c, !PT ;  /* 0x0000000d33237c12 */ /* 0x000fe2000f8e6c27 */
[----:B------:R-:W0:Y:S01]  /*1650*/  LDCU.64 UR12, c[0x3][UR14+-0x28] ;  /* 0x00fffb000e0c77ac */ /* 0x000e220008000a00 */
[CCC-:B------:R-:W-:Y:S02]  /*1660*/  LOP3.LUT R24, R21.reuse, R39.reuse, R60.reuse, 0x9c, !PT ;  /* 0x0000002715187212 */ /* 0x1c0fe400078e9c3c */
[----:B------:R-:W-:Y:S02]  /*1670*/  LOP3.LUT R39, R21, R39, R60, 0x90, !PT ;  /* 0x0000002715277212 */ /* 0x000fe400078e903c */
[CCC-:B------:R-:W-:Y:S02]  /*1680*/  LOP3.LUT R55, R60.reuse, R21.reuse, R51.reuse, 0xb4, !PT ;  /* 0x000000153c377212 */ /* 0x1c0fe400078eb433 */
[----:B------:R-:W-:-:S02]  /*1690*/  LOP3.LUT R60, R60, R21, R51, 0x4b, !PT ;  /* 0x000000153c3c7212 */ /* 0x000fc400078e4b33 */
[----:B------:R-:W-:Y:S02]  /*16a0*/  LOP3.LUT R51, R51, R39, RZ, 0x3c, !PT ;  /* 0x0000002733337212 */ /* 0x000fe400078e3cff */
[----:B------:R-:W-:Y:S02]  /*16b0*/  LOP3.LUT R39, R21, R24, R55, 0x78, !PT ;  /* 0x0000001815277212 */ /* 0x000fe400078e7837 */
[----:B------:R-:W-:Y:S02]  /*16c0*/  LOP3.LUT R46, R46, R43, R29, 0x1e, !PT ;  /* 0x0000002b2e2e7212 */ /* 0x000fe400078e1e1d */
[----:B------:R-:W-:Y:S02]  /*16d0*/  LOP3.LUT R21, R44, R36, R27, 0x78, !PT ;  /* 0x000000242c157212 */ /* 0x000fe400078e781b */
[----:B------:R-:W-:Y:S02]  /*16e0*/  LOP3.LUT R55, R43, R40, R29, 0x78, !PT ;  /* 0x000000282b377212 */ /* 0x000fe400078e781d */
[----:B------:R-:W-:-:S02]  /*16f0*/  LOP3.LUT R28, R28, UR8, RZ, 0x3c, !PT ;  /* 0x000000081c1c7c12 */ /* 0x000fc4000f8e3cff */
[--C-:B------:R-:W-:Y:S02]  /*1700*/  LOP3.LUT R29, R29, R46, R32.reuse, 0x78, !PT ;  /* 0x0000002e1d1d7212 */ /* 0x100fe400078e7820 */
[----:B------:R-:W-:Y:S02]  /*1710*/  LOP3.LUT R43, R21, R40, R32, 0x96, !PT ;  /* 0x00000028152b7212 */ /* 0x000fe400078e9620 */
[----:B------:R-:W-:Y:S02]  /*1720*/  LOP3.LUT R32, R56, R47, R49, 0x1e, !PT ;  /* 0x0000002f38207212 */ /* 0x000fe400078e1e31 */
[----:B------:R-:W-:Y:S02]  /*1730*/  LOP3.LUT R23, R23, R34, R19, 0x78, !PT ;  /* 0x0000002217177212 */ /* 0x000fe400078e7813 */
[----:B------:R-:W-:Y:S02]  /*1740*/  LOP3.LUT R24, R24, R60, R51, 0x1e, !PT ;  /* 0x0000003c18187212 */ /* 0x000fe400078e1e33 */
[----:B------:R-:W-:Y:S01]  /*1750*/  LOP3.LUT R41, R41, UR9, RZ, 0x3c, !PT ;  /* 0x0000000929297c12 */ /* 0x000fe2000f8e3cff */
[----:B------:R-:W1:Y:S01]  /*1760*/  LDCU.64 UR8, c[0x3][UR14+-0x30] ;  /* 0x00fffa000e0877ac */ /* 0x000e620008000a00 */
[----:B------:R-:W-:-:S02]  /*1770*/  LOP3.LUT R54, R54, R33, R28, 0x78, !PT ;  /* 0x0000002136367212 */ /* 0x000fc400078e781c */
[----:B------:R-:W-:Y:S02]  /*1780*/  LOP3.LUT R52, R52, R33, RZ, 0x3c, !PT ;  /* 0x0000002134347212 */ /* 0x000fe400078e3cff */
[----:B------:R-:W-:Y:S02]  /*1790*/  LOP3.LUT R57, R26, R31, R18, 0x78, !PT ;  /* 0x0000001f1a397212 */ /* 0x000fe400078e7812 */
[----:B------:R-:W-:Y:S02]  /*17a0*/  LOP3.LUT R44, R47, R58, R49, 0x78, !PT ;  /* 0x0000003a2f2c7212 */ /* 0x000fe400078e7831 */
[----:B------:R-:W-:Y:S02]  /*17b0*/  LOP3.LUT R40, R49, R32, R22, 0x78, !PT ;  /* 0x0000002031287212 */ /* 0x000fe400078e7816 */
[----:B------:R-:W-:Y:S02]  /*17c0*/  LOP3.LUT R60, R60, R39, R51, 0x78, !PT ;  /* 0x000000273c3c7212 */ /* 0x000fe400078e7833 */
[----:B------:R-:W-:-:S02]  /*17d0*/  LOP3.LUT R49, R51, R24, R35, 0x78, !PT ;  /* 0x0000001833317212 */ /* 0x000fc400078e7823 */
[----:B------:R-:W-:Y:S02]  /*17e0*/  LOP3.LUT R26, R23, R39, R35, 0x96, !PT ;  /* 0x00000027171a7212 */ /* 0x000fe400078e9623 */
[----:B------:R-:W-:Y:S02]  /*17f0*/  LOP3.LUT R35, R52, R45, R54, 0x96, !PT ;  /* 0x0000002d34237212 */ /* 0x000fe400078e9636 */
[-C--:B------:R-:W-:Y:S02]  /*1800*/  LOP3.LUT R39, R27, R50.reuse, R41, 0x78, !PT ;  /* 0x000000321b277212 */ /* 0x080fe400078e7829 */
[----:B------:R-:W-:Y:S02]  /*1810*/  LOP3.LUT R55, R55, R50, RZ, 0x3c, !PT ;  /* 0x0000003237377212 */ /* 0x000fe400078e3cff */
[----:B------:R-:W-:Y:S02]  /*1820*/  LOP3.LUT R20, R20, UR10, RZ, 0x3c, !PT ;  /* 0x0000000a14147c12 */ /* 0x000fe4000f8e3cff */
[----:B------:R-:W-:-:S02]  /*1830*/  LOP3.LUT R42, R42, R37, R28, 0x96, !PT ;  /* 0x000000252a2a7212 */ /* 0x000fc400078e961c */
[----:B------:R-:W-:Y:S01]  /*1840*/  LOP3.LUT R37, R35, R37, R28, 0x96, !PT ;  /* 0x0000002523257212 */ /* 0x000fe200078e961c */
[----:B------:R-:W-:Y:S01]  /*1850*/  IMAD.SHL.U32 R28, R52, 0x4, RZ ;  /* 0x00000004341c7824 */ /* 0x000fe200078e00ff */
[----:B------:R-:W-:Y:S02]  /*1860*/  LOP3.LUT R27, R55, R46, R39, 0x96, !PT ;  /* 0x0000002e371b7212 */ /* 0x000fe400078e9627 */
[-C--:B------:R-:W-:Y:S02]  /*1870*/  LOP3.LUT R35, R18, R53.reuse, R20, 0x78, !PT ;  /* 0x0000003512237212 */ /* 0x080fe400078e7814 */
[----:B------:R-:W-:Y:S02]  /*1880*/  LOP3.LUT R44, R44, R53, RZ, 0x3c, !PT ;  /* 0x000000352c2c7212 */ /* 0x000fe400078e3cff */
[----:B------:R-:W-:Y:S01]  /*1890*/  LOP3.LUT R30, R30, UR11, RZ, 0x3c, !PT ;  /* 0x0000000b1e1e7c12 */ /* 0x000fe2000f8e3cff */
[----:B------:R-:W2:Y:S01]  /*18a0*/  LDCU.64 UR10, c[0x3][UR14+-0x20] ;  /* 0x00fffc000e0a77ac */ /* 0x000ea20008000a00 */
[----:B------:R-:W-:-:S02]  /*18b0*/  LOP3.LUT R51, R29, R36, R41, 0x96, !PT ;  /* 0x000000241d337212 */ /* 0x000fc400078e9629 */
[----:B------:R-:W-:Y:S02]  /*18c0*/  LOP3.LUT R18, R27, R36, R41, 0x96, !PT ;  /* 0x000000241b127212 */ /* 0x000fe400078e9629 */
[----:B------:R-:W-:Y:S02]  /*18d0*/  LOP3.LUT R36, R44, R32, R35, 0x96, !PT ;  /* 0x000000202c247212 */ /* 0x000fe400078e9623 */
[-C--:B------:R-:W-:Y:S02]  /*18e0*/  LOP3.LUT R29, R19, R25.reuse, R30, 0x78, !PT ;  /* 0x00000019131d7212 */ /* 0x080fe400078e781e */
[----:B------:R-:W-:Y:S02]  /*18f0*/  LOP3.LUT R27, R60, R25, RZ, 0x3c, !PT ;  /* 0x000000193c1b7212 */ /* 0x000fe400078e3cff */
[-CC-:B------:R-:W-:Y:S02]  /*1900*/  LOP3.LUT R41, R40, R31.reuse, R20.reuse, 0x96, !PT ;  /* 0x0000001f28297212 */ /* 0x180fe400078e9614 */
[----:B------:R-:W-:Y:S01]  /*1910*/  LOP3.LUT R36, R36, R31, R20, 0x96, !PT ;  /* 0x0000001f24247212 */ /* 0x000fe200078e9614 */
[----:B------:R-:W-:Y:S01]  /*1920*/  IMAD.SHL.U32 R20, R55, 0x4, RZ ;  /* 0x0000000437147824 */ /* 0x000fe200078e00ff */
[----:B------:R-:W-:-:S02]  /*1930*/  SHF.R.U32.HI R31, RZ, 0x2, R52 ;  /* 0x00000002ff1f7819 */ /* 0x000fc40000011634 */
[----:B------:R-:W-:Y:S02]  /*1940*/  LOP3.LUT R28, R28, 0xcccccccc, RZ, 0xc0, !PT ;  /* 0xcccccccc1c1c7812 */ /* 0x000fe400078ec0ff */
[----:B------:R-:W-:Y:S02]  /*1950*/  LOP3.LUT R19, R27, R24, R29, 0x96, !PT ;  /* 0x000000181b137212 */ /* 0x000fe400078e961d */
[----:B------:R-:W-:Y:S01]  /*1960*/  LOP3.LUT R28, R28, 0x33333333, R31, 0xf8, !PT ;  /* 0x333333331c1c7812 */ /* 0x000fe200078ef81f */
[----:B------:R-:W-:Y:S01]  /*1970*/  IMAD.SHL.U32 R31, R44, 0x4, RZ ;  /* 0x000000042c1f7824 */ /* 0x000fe200078e00ff */
[-CC-:B------:R-:W-:Y:S01]  /*1980*/  LOP3.LUT R56, R19, R34.reuse, R30.reuse, 0x96, !PT ;  /* 0x0000002213387212 */ /* 0x180fe200078e961e */
[----:B------:R-:W-:Y:S01]  /*1990*/  IMAD.SHL.U32 R19, R42, 0x4, RZ ;  /* 0x000000042a137824 */ /* 0x000fe200078e00ff */
[----:B------:R-:W-:Y:S02]  /*19a0*/  LOP3.LUT R49, R49, R34, R30, 0x96, !PT ;  /* 0x0000002231317212 */ /* 0x000fe400078e961e */
[----:B------:R-:W-:-:S02]  /*19b0*/  LOP3.LUT R59, R48, R33, RZ, 0x3c, !PT ;  /* 0x00000021303b7212 */ /* 0x000fc400078e3cff */
[----:B------:R-:W-:Y:S02]  /*19c0*/  SHF.R.U32.HI R55, RZ, 0x2, R55 ;  /* 0x00000002ff377819 */ /* 0x000fe40000011637 */
[----:B------:R-:W-:Y:S02]  /*19d0*/  LOP3.LUT R30, R20, 0xcccccccc, RZ, 0xc0, !PT ;  /* 0xcccccccc141e7812 */ /* 0x000fe400078ec0ff */
[----:B------:R-:W-:Y:S02]  /*19e0*/  LOP3.LUT R47, R31, 0xcccccccc, RZ, 0xc0, !PT ;  /* 0xcccccccc1f2f7812 */ /* 0x000fe400078ec0ff */
[----:B------:R-:W-:Y:S02]  /*19f0*/  LOP3.LUT R31, R19, 0xcccccccc, RZ, 0xc0, !PT ;  /* 0xcccccccc131f7812 */ /* 0x000fe400078ec0ff */
[----:B------:R-:W-:Y:S01]  /*1a00*/  LOP3.LUT R19, R30, 0x33333333, R55, 0xf8, !PT ;  /* 0x333333331e137812 */ /* 0x000fe200078ef837 */
[----:B------:R-:W-:Y:S01]  /*1a10*/  IMAD.SHL.U32 R30, R59, 0x4, RZ ;  /* 0x000000043b1e7824 */ /* 0x000fe200078e00ff */
[----:B------:R-:W-:-:S02]  /*1a20*/  LOP3.LUT R38, R38, R45, R54, 0x96, !PT ;  /* 0x0000002d26267212 */ /* 0x000fc400078e9636 */
[----:B------:R-:W-:Y:S02]  /*1a30*/  SHF.R.U32.HI R20, RZ, 0x2, R42 ;  /* 0x00000002ff147819 */ /* 0x000fe4000001162a */
[----:B------:R-:W-:Y:S02]  /*1a40*/  LOP3.LUT R45, R45, R54, RZ, 0x3c, !PT ;  /* 0x000000362d2d7212 */ /* 0x000fe400078e3cff */
[----:B------:R-:W-:Y:S02]  /*1a50*/  SHF.R.U32.HI R55, RZ, 0x2, R59 ;  /* 0x00000002ff377819 */ /* 0x000fe4000001163b */
[----:B------:R-:W-:Y:S02]  /*1a60*/  LOP3.LUT R30, R30, 0xcccccccc, RZ, 0xc0, !PT ;  /* 0xcccccccc1e1e7812 */ /* 0x000fe400078ec0ff */
[----:B------:R-:W-:Y:S01]  /*1a70*/  LOP3.LUT R31, R31, 0x33333333, R20, 0xf8, !PT ;  /* 0x333333331f1f7812 */ /* 0x000fe200078ef814 */
[----:B------:R-:W-:Y:S01]  /*1a80*/  IMAD.SHL.U32 R20, R45, 0x4, RZ ;  /* 0x000000042d147824 */ /* 0x000fe200078e00ff */
[----:B------:R-:W-:Y:S01]  /*1a90*/  LOP3.LUT R55, R30, 0x33333333, R55, 0xf8, !PT ;  /* 0x333333331e377812 */ /* 0x000fe200078ef837 */
[----:B------:R-:W-:Y:S01]  /*1aa0*/  IMAD.SHL.U32 R30, R51, 0x4, RZ ;  /* 0x00000004331e7824 */ /* 0x000fe200078e00ff */
[----:B------:R-:W-:-:S02]  /*1ab0*/  SHF.R.U32.HI R61, RZ, 0x2, R45 ;  /* 0x00000002ff3d7819 */ /* 0x000fc4000001162d */
[----:B------:R-:W-:Y:S02]  /*1ac0*/  LOP3.LUT R20, R20, 0xcccccccc, RZ, 0xc0, !PT ;  /* 0xcccccccc14147812 */ /* 0x000fe400078ec0ff */
[----:B------:R-:W-:Y:S02]  /*1ad0*/  SHF.R.U32.HI R34, RZ, 0x2, R51 ;  /* 0x00000002ff227819 */ /* 0x000fe40000011633 */
[----:B------:R-:W-:Y:S02]  /*1ae0*/  LOP3.LUT R30, R30, 0xcccccccc, RZ, 0xc0, !PT ;  /* 0xcccccccc1e1e7812 */ /* 0x000fe400078ec0ff */
[----:B------:R-:W-:Y:S02]  /*1af0*/  LOP3.LUT R45, R21, R46, R39, 0x96, !PT ;  /* 0x0000002e152d7212 */ /* 0x000fe400078e9627 */
[----:B------:R-:W-:Y:S02]  /*1b00*/  LOP3.LUT R40, R20, 0x33333333, R61, 0xf8, !PT ;  /* 0x3333333314287812 */ /* 0x000fe400078ef83d */
[----:B------:R-:W-:-:S02]  /*1b10*/  LOP3.LUT R46, R46, R39, RZ, 0x3c, !PT ;  /* 0x000000272e2e7212 */ /* 0x000fc400078e3cff */
[----:B------:R-:W-:Y:S01]  /*1b20*/  LOP3.LUT R20, R30, 0x33333333, R34, 0xf8, !PT ;  /* 0x333333331e147812 */ /* 0x000fe200078ef822 */
[----:B------:R-:W-:Y:S01]  /*1b30*/  IMAD.SHL.U32 R30, R41, 0x4, RZ ;  /* 0x00000004291e7824 */ /* 0x000fe200078e00ff */
[----:B-1----:R-:W-:Y:S01]  /*1b40*/  LOP3.LUT R42, R42, UR8, R37, 0xb4, !PT ;  /* 0x000000082a2a7c12 */ /* 0x002fe2000f8eb425 */
[----:B------:R-:W-:Y:S01]  /*1b50*/  IMAD.SHL.U32 R21, R46, 0x4, RZ ;  /* 0x000000042e157824 */ /* 0x000fe200078e00ff */
[----:B------:R-:W-:Y:S02]  /*1b60*/  LOP3.LUT R22, R57, R58, R22, 0x96, !PT ;  /* 0x0000003a39167212 */ /* 0x000fe400078e9616 */
[----:B------:R-:W-:Y:S02]  /*1b70*/  LOP3.LUT R52, R43, R50, RZ, 0x3c, !PT ;  /* 0x000000322b347212 */ /* 0x000fe400078e3cff */
[----:B------:R-:W-:Y:S02]  /*1b80*/  LOP3.LUT R33, R42, R33, RZ, 0x3c, !PT ;  /* 0x000000212a217212 */ /* 0x000fe400078e3cff */
[----:B------:R-:W-:-:S02]  /*1b90*/  SHF.R.U32.HI R43, RZ, 0x2, R41 ;  /* 0x00000002ff2b7819 */ /* 0x000fc40000011629 */
[----:B------:R-:W-:Y:S02]  /*1ba0*/  LOP3.LUT R30, R30, 0xcccccccc, RZ, 0xc0, !PT ;  /* 0xcccccccc1e1e7812 */ /* 0x000fe400078ec0ff */
[----:B------:R-:W-:Y:S02]  /*1bb0*/  LOP3.LUT R51, R51, UR9, R18, 0xb4, !PT ;  /* 0x0000000933337c12 */ /* 0x000fe4000f8eb412 */
[----:B------:R-:W-:Y:S02]  /*1bc0*/  LOP3.LUT R48, R22, R53, RZ, 0x3c, !PT ;  /* 0x0000003516307212 */ /* 0x000fe400078e3cff */
[----:B------:R-:W-:Y:S02]  /*1bd0*/  LOP3.LUT R57, R57, R32, R35, 0x96, !PT ;  /* 0x0000002039397212 */ /* 0x000fe400078e9623 */
[----:B------:R-:W-:Y:S02]  /*1be0*/  SHF.R.U32.HI R46, RZ, 0x2, R46 ;  /* 0x00000002ff2e7819 */ /* 0x000fe4000001162e */
[----:B------:R-:W-:-:S02]  /*1bf0*/  LOP3.LUT R21, R21, 0xcccccccc, RZ, 0xc0, !PT ;  /* 0xcccccccc15157812 */ /* 0x000fc400078ec0ff */
[----:B------:R-:W-:Y:S01]  /*1c00*/  LOP3.LUT R58, R30, 0x33333333, R43, 0xf8, !PT ;  /* 0x333333331e3a7812 */ /* 0x000fe200078ef82b */
[----:B------:R-:W-:Y:S01]  /*1c10*/  IMAD.SHL.U32 R30, R52, 0x4, RZ ;  /* 0x00000004341e7824 */ /* 0x000fe200078e00ff */
[----:B------:R-:W-:Y:S02]  /*1c20*/  LOP3.LUT R22, R37, R33, R38, 0x90, !PT ;  /* 0x0000002125167212 */ /* 0x000fe400078e9026 */
[----:B------:R-:W-:Y:S02]  /*1c30*/  LOP3.LUT R32, R32, R35, RZ, 0x3c, !PT ;  /* 0x0000002320207212 */ /* 0x000fe400078e3cff */
[----:B0-----:R-:W-:Y:S02]  /*1c40*/  LOP3.LUT R34, R41, UR12, R36, 0xb4, !PT ;  /* 0x0000000c29227c12 */ /* 0x001fe4000f8eb424 */
[----:B------:R-:W-:Y:S02]  /*1c50*/  LOP3.LUT R50, R51, R50, RZ, 0x3c, !PT ;  /* 0x0000003233327212 */ /* 0x000fe400078e3cff */
[----:B------:R-:W-:-:S02]  /*1c60*/  LOP3.LUT R41, R37, R54, R59, 0x90, !PT ;  /* 0x0000003625297212 */ /* 0x000fc400078e903b */
[-CC-:B------:R-:W-:Y:S02]  /*1c70*/  LOP3.LUT R43, R33, R54.reuse, R59.reuse, 0x60, !PT ;  /* 0x00000036212b7212 */ /* 0x180fe400078e603b */
[----:B------:R-:W-:Y:S02]  /*1c80*/  LOP3.LUT R21, R21, 0x33333333, R46, 0xf8, !PT ;  /* 0x3333333315157812 */ /* 0x000fe400078ef82e */
[----:B------:R-:W-:Y:S01]  /*1c90*/  LOP3.LUT R59, R22, R54, R59, 0x96, !PT ;  /* 0x00000036163b7212 */ /* 0x000fe200078e963b */
[----:B------:R-:W-:Y:S01]  /*1ca0*/  IMAD.SHL.U32 R22, R32, 0x4, RZ ;  /* 0x0000000420167824 */ /* 0x000fe200078e00ff */
[----:B------:R-:W-:Y:S02]  /*1cb0*/  SHF.R.U32.HI R44, RZ, 0x2, R44 ;  /* 0x00000002ff2c7819 */ /* 0x000fe4000001162c */
[----:B------:R-:W-:Y:S02]  /*1cc0*/  LOP3.LUT R46, R34, R53, RZ, 0x3c, !PT ;  /* 0x00000035222e7212 */ /* 0x000fe400078e3cff */
[----:B------:R-:W-:-:S02]  /*1cd0*/  SHF.R.U32.HI R51, RZ, 0x2, R32 ;  /* 0x00000002ff337819 */ /* 0x000fc40000011620 */
[----:B------:R-:W-:Y:S02]  /*1ce0*/  SHF.R.U32.HI R61, RZ, 0x2, R52 ;  /* 0x00000002ff3d7819 */ /* 0x000fe40000011634 */
[----:B------:R-:W-:Y:S02]  /*1cf0*/  LOP3.LUT R30, R30, 0xcccccccc, RZ, 0xc0, !PT ;  /* 0xcccccccc1e1e7812 */ /* 0x000fe400078ec0ff */
[----:B------:R-:W-:Y:S02]  /*1d00*/  LOP3.LUT R53, R37, R33, R38, 0x9c, !PT ;  /* 0x0000002125357212 */ /* 0x000fe400078e9c26 */
[----:B------:R-:W-:Y:S02]  /*1d10*/  LOP3.LUT R32, R18, R50, R45, 0x90, !PT ;  /* 0x0000003212207212 */ /* 0x000fe400078e902d */
[----:B------:R-:W-:Y:S02]  /*1d20*/  LOP3.LUT R47, R47, 0x33333333, R44, 0xf8, !PT ;  /* 0x333333332f2f7812 */ /* 0x000fe400078ef82c */
[----:B------:R-:W-:-:S02]  /*1d30*/  LOP3.LUT R22, R22, 0xcccccccc, RZ, 0xc0, !PT ;  /* 0xcccccccc16167812 */ /* 0x000fc400078ec0ff */
[----:B------:R-:W-:Y:S02]  /*1d40*/  LOP3.LUT R34, R30, 0x33333333, R61, 0xf8, !PT ;  /* 0x333333331e227812 */ /* 0x000fe400078ef83d */
[----:B------:R-:W-:Y:S02]  /*1d50*/  LOP3.LUT R44, R53, R41, R38, 0x60, !PT ;  /* 0x00000029352c7212 */ /* 0x000fe400078e6026 */
[-CC-:B------:R-:W-:Y:S02]  /*1d60*/  LOP3.LUT R30, R32, R39.reuse, R52.reuse, 0x96, !PT ;  /* 0x00000027201e7212 */ /* 0x180fe400078e9634 */
[----:B--2---:R-:W-:Y:S02]  /*1d70*/  LOP3.LUT R40, R40, UR10, R55, 0xb4, !PT ;  /* 0x0000000a28287c12 */ /* 0x004fe4000f8eb437 */
[-CC-:B------:R-:W-:Y:S02]  /*1d80*/  LOP3.LUT R32, R18, R39.reuse, R52.reuse, 0x90, !PT ;  /* 0x0000002712207212 */ /* 0x180fe400078e9034 */
[----:B------:R-:W-:-:S02]  /*1d90*/  LOP3.LUT R52, R50, R39, R52, 0x60, !PT ;  /* 0x0000002732347212 */ /* 0x000fc400078e6034 */
[----:B------:R-:W-:Y:S02]  /*1da0*/  LOP3.LUT R33, R22, 0x33333333, R51, 0xf8, !PT ;  /* 0x3333333316217812 */ /* 0x000fe400078ef833 */
[----:B------:R-:W-:Y:S02]  /*1db0*/  LOP3.LUT R44, R37, R44, RZ, 0x3c, !PT ;  /* 0x0000002c252c7212 */ /* 0x000fe400078e3cff */
[----:B------:R-:W-:Y:S02]  /*1dc0*/  LOP3.LUT R39, R41, R38, RZ, 0xc3, !PT ;  /* 0x0000002629277212 */ /* 0x000fe400078ec3ff */
[----:B------:R-:W-:Y:S02]  /*1dd0*/  LOP3.LUT R54, R59, R41, R38, 0xf9, !PT ;  /* 0x000000293b367212 */ /* 0x000fe400078ef926 */
[----:B------:R-:W-:Y:S02]  /*1de0*/  LOP3.LUT R38, R28, R55, R31, 0x4b, !PT ;  /* 0x000000371c267212 */ /* 0x000fe400078e4b1f */
[----:B------:R-:W-:-:S02]  /*1df0*/  LOP3.LUT R22, R55, R40, R28, 0x90, !PT ;  /* 0x0000002837167212 */ /* 0x000fc400078e901c */
[----:B------:R-:W-:Y:S02]  /*1e00*/  LOP3.LUT R37, R28, R55, R31, 0xb4, !PT ;  /* 0x000000371c257212 */ /* 0x000fe400078eb41f */
[----:B------:R-:W-:Y:S02]  /*1e10*/  LOP3.LUT R28, R55, R40, R28, 0x9c, !PT ;  /* 0x00000028371c7212 */ /* 0x000fe400078e9c1c */
[----:B------:R-:W-:Y:S02]  /*1e20*/  LOP3.LUT R61, R31, R22, RZ, 0x3c, !PT ;  /* 0x000000161f3d7212 */ /* 0x000fe400078e3cff */
[----:B------:R-:W-:Y:S02]  /*1e30*/  LOP3.LUT R51, R18, R50, R45, 0x9c, !PT ;  /* 0x0000003212337212 */ /* 0x000fe400078e9c2d */
[----:B------:R-:W-:Y:S02]  /*1e40*/  LOP3.LUT R22, R55, R28, R37, 0x78, !PT ;  /* 0x0000001c37167212 */ /* 0x000fe400078e7825 */
[----:B------:R-:W-:-:S02]  /*1e50*/  LOP3.LUT R41, R31, UR10, R40, 0x6c, !PT ;  /* 0x0000000a1f297c12 */ /* 0x000fc4000f8e6c28 */
[-CC-:B------:R-:W-:Y:S02]  /*1e60*/  LOP3.LUT R37, R51, R32.reuse, R45.reuse, 0x60, !PT ;  /* 0x0000002033257212 */ /* 0x180fe400078e602d */
[----:B------:R-:W-:Y:S02]  /*1e70*/  LOP3.LUT R42, R32, R45, RZ, 0xc3, !PT ;  /* 0x0000002d202a7212 */ /* 0x000fe400078ec3ff */
[----:B------:R-:W-:Y:S02]  /*1e80*/  LOP3.LUT R40, R30, R32, R45, 0xf9, !PT ;  /* 0x000000201e287212 */ /* 0x000fe400078ef92d */
[----:B------:R-:W-:Y:S02]  /*1e90*/  LOP3.LUT R32, R53, R54, RZ, 0x3c, !PT ;  /* 0x0000003635207212 */ /* 0x000fe400078e3cff */
[----:B------:R-:W-:Y:S02]  /*1ea0*/  LOP3.LUT R31, R38, R22, R61, 0x78, !PT ;  /* 0x00000016261f7212 */ /* 0x000fe400078e783d */
[----:B------:R-:W-:-:S02]  /*1eb0*/  LOP3.LUT R43, R43, UR8, RZ, 0x3c, !PT ;  /* 0x000000082b2b7c12 */ /* 0x000fc4000f8e3cff */
[----:B------:R-:W-:Y:S02]  /*1ec0*/  LOP3.LUT R37, R18, R37, RZ, 0x3c, !PT ;  /* 0x0000002512257212 */ /* 0x000fe400078e3cff */
[----:B------:R-:W-:Y:S02]  /*1ed0*/  LOP3.LUT R18, R31, R32, RZ, 0x3c, !PT ;  /* 0x000000201f127212 */ /* 0x000fe400078e3cff */
[----:B------:R-:W-:Y:S02]  /*1ee0*/  LOP3.LUT R38, R28, R38, R61, 0x1e, !PT ;  /* 0x000000261c267212 */ /* 0x000fe400078e1e3d */
[----:B------:R-:W-:Y:S02]  /*1ef0*/  LOP3.LUT R31, R59, R32, R43, 0x78, !PT ;  /* 0x000000203b1f7212 */ /* 0x000fe400078e782b */
[-C--:B------:R-:W-:Y:S02]  /*1f00*/  LOP3.LUT R61, R61, R38.reuse, R41, 0x78, !PT ;  /* 0x000000263d3d7212 */ /* 0x080fe400078e7829 */
[----:B------:R-:W-:-:S02]  /*1f10*/  LOP3.LUT R28, R18, R38, R31, 0x96, !PT ;  /* 0x00000026121c7212 */ /* 0x000fc400078e961f */
[----:B------:R-:W-:Y:S02]  /*1f20*/  LOP3.LUT R45, R21, UR11, R34, 0xb4, !PT ;  /* 0x0000000b152d7c12 */ /* 0x000fe4000f8eb422 */
[-C--:B------:R-:W-:Y:S02]  /*1f30*/  LOP3.LUT R39, R39, R44.reuse, R59, 0x78, !PT ;  /* 0x0000002c27277212 */ /* 0x080fe400078e783b */
[-CC-:B------:R-:W-:Y:S02]  /*1f40*/  LOP3.LUT R21, R61, R44.reuse, R43.reuse, 0x96, !PT ;  /* 0x0000002c3d157212 */ /* 0x180fe400078e962b */
[----:B------:R-:W-:Y:S02]  /*1f50*/  LOP3.LUT R28, R28, R44, R43, 0x96, !PT ;  /* 0x0000002c1c1c7212 */ /* 0x000fe400078e962b */
[----:B------:R-:W-:Y:S01]  /*1f60*/  LOP3.LUT R44, R20, UR11, R45, 0x6c, !PT ;  /* 0x0000000b142c7c12 */ /* 0x000fe2000f8e6c2d */
[----:B------:R-:W0:Y:S01]  /*1f70*/  LDCU.64 UR10, c[0x3][UR14+-0x18] ;  /* 0x00fffd000e0a77ac */ /* 0x000e220008000a00 */
[----:B------:R-:W-:-:S02]  /*1f80*/  LOP3.LUT R59, R34, R45, R19, 0x90, !PT ;  /* 0x0000002d223b7212 */ /* 0x000fc400078e9013 */
[----:B------:R-:W-:Y:S02]  /*1f90*/  LOP3.LUT R43, R34, R45, R19, 0x9c, !PT ;  /* 0x0000002d222b7212 */ /* 0x000fe400078e9c13 */
[CCC-:B------:R-:W-:Y:S02]  /*1fa0*/  LOP3.LUT R55, R19.reuse, R34.reuse, R20.reuse, 0x4b, !PT ;  /* 0x0000002213377212 */ /* 0x1c0fe400078e4b14 */
[----:B------:R-:W-:Y:S01]  /*1fb0*/  LOP3.LUT R53, R19, R34, R20, 0xb4, !PT ;  /* 0x0000002213357212 */ /* 0x000fe200078eb414 */
[----:B------:R-:W-:Y:S01]  /*1fc0*/  IMAD.SHL.U32 R19, R48, 0x4, RZ ;  /* 0x0000000430137824 */ /* 0x000fe200078e00ff */
[----:B------:R-:W-:Y:S02]  /*1fd0*/  SHF.R.U32.HI R54, RZ, 0x2, R48 ;  /* 0x00000002ff367819 */ /* 0x000fe40000011630 */
[----:B------:R-:W-:Y:S02]  /*1fe0*/  LOP3.LUT R50, R20, R59, RZ, 0x3c, !PT ;  /* 0x0000003b14327212 */ /* 0x000fe400078e3cff */
[----:B------:R-:W-:-:S02]  /*1ff0*/  LOP3.LUT R19, R19, 0xcccccccc, RZ, 0xc0, !PT ;  /* 0xcccccccc13137812 */ /* 0x000fc400078ec0ff */
[----:B------:R-:W-:Y:S02]  /*2000*/  LOP3.LUT R20, R36, R46, R57, 0x90, !PT ;  /* 0x0000002e24147212 */ /* 0x000fe400078e9039 */
[----:B------:R-:W-:Y:S02]  /*2010*/  LOP3.LUT R54, R19, 0x33333333, R54, 0xf8, !PT ;  /* 0x3333333313367812 */ /* 0x000fe400078ef836 */
[----:B------:R-:W-:Y:S02]  /*2020*/  LOP3.LUT R53, R34, R43, R53, 0x78, !PT ;  /* 0x0000002b22357212 */ /* 0x000fe400078e7835 */
[----:B0-----:R-:W-:Y:S02]  /*2030*/  LOP3.LUT R33, R33, UR10, R54, 0xb4, !PT ;  /* 0x0000000a21217c12 */ /* 0x001fe4000f8eb436 */
[----:B------:R-:W-:Y:S02]  /*2040*/  LOP3.LUT R59, R47, R54, R58, 0xb4, !PT ;  /* 0x000000362f3b7212 */ /* 0x000fe400078eb43a */
[----:B------:R-:W-:-:S02]  /*2050*/  LOP3.LUT R45, R54, R33, R47, 0x90, !PT ;  /* 0x00000021362d7212 */ /* 0x000fc400078e902f */
[----:B------:R-:W-:Y:S02]  /*2060*/  LOP3.LUT R19, R54, R33, R47, 0x9c, !PT ;  /* 0x0000002136137212 */ /* 0x000fe400078e9c2f */
[----:B------:R-:W-:Y:S01]  /*2070*/  LOP3.LUT R34, R58, UR10, R33, 0x6c, !PT ;  /* 0x0000000a3a227c12 */ /* 0x000fe2000f8e6c21 */
[----:B------:R-:W-:Y:S01]  /*2080*/  IMAD.SHL.U32 R33, R49, 0x4, RZ ;  /* 0x0000000431217824 */ /* 0x000fe200078e00ff */
[-CC-:B------:R-:W-:Y:S02]  /*2090*/  LOP3.LUT R20, R20, R35.reuse, R48.reuse, 0x96, !PT ;  /* 0x0000002314147212 */ /* 0x180fe400078e9630 */
[-C--:B------:R-:W-:Y:S02]  /*20a0*/  LOP3.LUT R60, R36, R35.reuse, R48, 0x90, !PT ;  /* 0x00000023243c7212 */ /* 0x080fe400078e9030 */
[----:B------:R-:W-:Y:S02]  /*20b0*/  LOP3.LUT R47, R47, R54, R58, 0x4b, !PT ;  /* 0x000000362f2f7212 */ /* 0x000fe400078e4b3a */
[----:B------:R-:W-:-:S02]  /*20c0*/  LOP3.LUT R48, R46, R35, R48, 0x60, !PT ;  /* 0x000000232e307212 */ /* 0x000fc400078e6030 */
[----:B------:R-:W-:Y:S02]  /*20d0*/  LOP3.LUT R58, R58, R45, RZ, 0x3c, !PT ;  /* 0x0000002d3a3a7212 */ /* 0x000fe400078e3cff */
[----:B------:R-:W-:Y:S02]  /*20e0*/  LOP3.LUT R46, R36, R46, R57, 0x9c, !PT ;  /* 0x0000002e242e7212 */ /* 0x000fe400078e9c39 */
[----:B------:R-:W-:Y:S02]  /*20f0*/  LOP3.LUT R45, R54, R19, R59, 0x78, !PT ;  /* 0x00000013362d7212 */ /* 0x000fe400078e783b */
[----:B------:R-:W-:Y:S02]  /*2100*/  LOP3.LUT R33, R33, 0xcccccccc, RZ, 0xc0, !PT ;  /* 0xcccccccc21217812 */ /* 0x000fe400078ec0ff */
[----:B------:R-:W-:Y:S02]  /*2110*/  SHF.R.U32.HI R54, RZ, 0x2, R49 ;  /* 0x00000002ff367819 */ /* 0x000fe40000011631 */
[----:B------:R-:W-:-:S02]  /*2120*/  LOP3.LUT R35, R46, R60, R57, 0x60, !PT ;  /* 0x0000003c2e237212 */ /* 0x000fc400078e6039 */
[----:B------:R-:W-:Y:S01]  /*2130*/  LOP3.LUT R54, R33, 0x33333333, R54, 0xf8, !PT ;  /* 0x3333333321367812 */ /* 0x000fe200078ef836 */
[----:B------:R-:W-:Y:S01]  /*2140*/  IMAD.SHL.U32 R33, R27, 0x4, RZ ;  /* 0x000000041b217824 */ /* 0x000fe200078e00ff */
[----:B------:R-:W-:Y:S02]  /*2150*/  LOP3.LUT R35, R36, R35, RZ, 0x3c, !PT ;  /* 0x0000002324237212 */ /* 0x000fe400078e3cff */
[----:B------:R-:W-:Y:S02]  /*2160*/  LOP3.LUT R36, R60, R57, RZ, 0xc3, !PT ;  /* 0x000000393c247212 */ /* 0x000fe400078ec3ff */
[----:B------:R-:W-:Y:S02]  /*2170*/  LOP3.LUT R57, R20, R60, R57, 0xf9, !PT ;  /* 0x0000003c14397212 */ /* 0x000fe400078ef939 */
[----:B------:R-:W-:Y:S02]  /*2180*/  SHF.R.U32.HI R60, RZ, 0x2, R27 ;  /* 0x00000002ff3c7819 */ /* 0x000fe4000001161b */
[----:B------:R-:W-:-:S02]  /*2190*/  LOP3.LUT R33, R33, 0xcccccccc, RZ, 0xc0, !PT ;  /* 0xcccccccc21217812 */ /* 0x000fc400078ec0ff */
[-C--:B------:R-:W-:Y:S02]  /*21a0*/  LOP3.LUT R26, R26, R25.reuse, RZ, 0x3c, !PT ;  /* 0x000000191a1a7212 */ /* 0x080fe400078e3cff */
[----:B------:R-:W-:Y:S02]  /*21b0*/  LOP3.LUT R33, R33, 0x33333333, R60, 0xf8, !PT ;  /* 0x3333333321217812 */ /* 0x000fe400078ef83c */
[----:B------:R-:W-:Y:S02]  /*21c0*/  LOP3.LUT R60, R49, UR13, R56, 0xb4, !PT ;  /* 0x0000000d313c7c12 */ /* 0x000fe4000f8eb438 */
[----:B------:R-:W-:Y:S02]  /*21d0*/  LOP3.LUT R23, R23, R24, R29, 0x96, !PT ;  /* 0x0000001817177212 */ /* 0x000fe400078e961d */
[----:B------:R-:W-:Y:S02]  /*21e0*/  LOP3.LUT R49, R60, R25, RZ, 0x3c, !PT ;  /* 0x000000193c317212 */ /* 0x000fe400078e3cff */
[----:B------:R-:W-:Y:S01]  /*21f0*/  LOP3.LUT R25, R51, R40, RZ, 0x3c, !PT ;  /* 0x0000002833197212 */ /* 0x000fe200078e3cff */
[----:B------:R-:W-:Y:S01]  /*2200*/  IMAD.SHL.U32 R40, R26, 0x4, RZ ;  /* 0x000000041a287824 */ /* 0x000fe200078e00ff */
[----:B------:R-:W-:-:S02]  /*2210*/  SHF.R.U32.HI R51, RZ, 0x2, R26 ;  /* 0x00000002ff337819 */ /* 0x000fc4000001161a */
[----:B------:R-:W-:Y:S02]  /*2220*/  LOP3.LUT R27, R46, R57, RZ, 0x3c, !PT ;  /* 0x000000392e1b7212 */ /* 0x000fe400078e3cff */
[----:B------:R-:W-:Y:S02]  /*2230*/  LOP3.LUT R40, R40, 0xcccccccc, RZ, 0xc0, !PT ;  /* 0xcccccccc28287812 */ /* 0x000fe400078ec0ff */
[----:B------:R-:W-:Y:S02]  /*2240*/  LOP3.LUT R46, R56, R49, R23, 0x90, !PT ;  /* 0x00000031382e7212 */ /* 0x000fe400078e9017 */
[----:B------:R-:W-:Y:S02]  /*2250*/  LOP3.LUT R60, R40, 0x33333333, R51, 0xf8, !PT ;  /* 0x33333333283c7812 */ /* 0x000fe400078ef833 */
[-C--:B------:R-:W-:Y:S02]  /*2260*/  LOP3.LUT R51, R24, R29.reuse, RZ, 0x3c, !PT ;  /* 0x0000001d18337212 */ /* 0x080fe400078e3cff */
[----:B------:R-:W-:-:S02]  /*2270*/  LOP3.LUT R46, R46, R29, R26, 0x96, !PT ;  /* 0x0000001d2e2e7212 */ /* 0x000fc400078e961a */
[CCC-:B------:R-:W-:Y:S02]  /*2280*/  LOP3.LUT R24, R56.reuse, R29.reuse, R26.reuse, 0x90, !PT ;  /* 0x0000001d38187212 */ /* 0x1c0fe400078e901a */
[----:B------:R-:W-:Y:S01]  /*2290*/  LOP3.LUT R40, R49, R29, R26, 0x60, !PT ;  /* 0x0000001d31287212 */ /* 0x000fe200078e601a */
[----:B------:R-:W-:Y:S01]  /*22a0*/  IMAD.SHL.U32 R26, R51, 0x4, RZ ;  /* 0x00000004331a7824 */ /* 0x000fe200078e00ff */
[----:B------:R-:W-:Y:S02]  /*22b0*/  SHF.R.U32.HI R51, RZ, 0x2, R51 ;  /* 0x00000002ff337819 */ /* 0x000fe40000011633 */
[--C-:B------:R-:W-:Y:S02]  /*22c0*/  LOP3.LUT R29, R56, R49, R23.reuse, 0x9c, !PT ;  /* 0x00000031381d7212 */ /* 0x100fe400078e9c17 */
[----:B------:R-:W-:Y:S02]  /*22d0*/  LOP3.LUT R26, R26, 0xcccccccc, RZ, 0xc0, !PT ;  /* 0xcccccccc1a1a7812 */ /* 0x000fe400078ec0ff */
[----:B------:R-:W-:-:S02]  /*22e0*/  LOP3.LUT R49, R29, R24, R23, 0x60, !PT ;  /* 0x000000181d317212 */ /* 0x000fc400078e6017 */
[----:B------:R-:W-:Y:S02]  /*22f0*/  LOP3.LUT R51, R26, 0x33333333, R51, 0xf8, !PT ;  /* 0x333333331a337812 */ /* 0x000fe400078ef833 */
[----:B------:R-:W-:Y:S02]  /*2300*/  LOP3.LUT R26, R24, R23, RZ, 0xc3, !PT ;  /* 0x00000017181a7212 */ /* 0x000fe400078ec3ff */
[----:B------:R-:W-:Y:S02]  /*2310*/  LOP3.LUT R24, R46, R24, R23, 0xf9, !PT ;  /* 0x000000182e187212 */ /* 0x000fe400078ef917 */
[----:B------:R-:W-:Y:S02]  /*2320*/  LOP3.LUT R51, R51, UR11, R60, 0xb4, !PT ;  /* 0x0000000b33337c12 */ /* 0x000fe4000f8eb43c */
[----:B------:R-:W-:Y:S02]  /*2330*/  LOP3.LUT R24, R29, R24, RZ, 0x3c, !PT ;  /* 0x000000181d187212 */ /* 0x000fe400078e3cff */
[----:B------:R-:W-:Y:S01]  /*2340*/  LOP3.LUT R23, R54, UR11, R51, 0x6c, !PT ;  /* 0x0000000b36177c12 */ /* 0x000fe2000f8e6c33 */
[----:B------:R-:W0:Y:S01]  /*2350*/  LDCU.64 UR10, c[0x3][UR14] ;  /* 0x00c000000e0a77ac */ /* 0x000e220008000a00 */
[----:B------:R-:W-:-:S02]  /*2360*/  LOP3.LUT R29, R60, R51, R33, 0x9c, !PT ;  /* 0x000000333c1d7212 */ /* 0x000fc400078e9c21 */
[----:B------:R-:W-:Y:S02]  /*2370*/  LOP3.LUT R49, R56, R49, RZ, 0x3c, !PT ;  /* 0x0000003138317212 */ /* 0x000fe400078e3cff */
[----:B------:R-:W-:Y:S02]  /*2380*/  LOP3.LUT R51, R60, R51, R33, 0x90, !PT ;  /* 0x000000333c337212 */ /* 0x000fe400078e9021 */
[CCC-:B------:R-:W-:Y:S02]  /*2390*/  LOP3.LUT R56, R33.reuse, R60.reuse, R54.reuse, 0xb4, !PT ;  /* 0x0000003c21387212 */ /* 0x1c0fe400078eb436 */
[----:B------:R-:W-:Y:S02]  /*23a0*/  LOP3.LUT R33, R33, R60, R54, 0x4b, !PT ;  /* 0x0000003c21217212 */ /* 0x000fe400078e4b36 */
[----:B------:R-:W-:Y:S02]  /*23b0*/  LOP3.LUT R54, R54, R51, RZ, 0x3c, !PT ;  /* 0x0000003336367212 */ /* 0x000fe400078e3cff */
[----:B------:R-:W-:-:S02]  /*23c0*/  LOP3.LUT R19, R19, R47, R58, 0x1e, !PT ;  /* 0x0000002f13137212 */ /* 0x000fc400078e1e3a */
[----:B------:R-:W-:Y:S02]  /*23d0*/  LOP3.LUT R51, R60, R29, R56, 0x78, !PT ;  /* 0x0000001d3c337212 */ /* 0x000fe400078e7838 */
[----:B------:R-:W-:Y:S02]  /*23e0*/  LOP3.LUT R36, R36, R35, R20, 0x78, !PT ;  /* 0x0000002324247212 */ /* 0x000fe400078e7814 */
[----:B------:R-:W-:Y:S02]  /*23f0*/  LOP3.LUT R41, R39, R22, R41, 0x96, !PT ;  /* 0x0000001627297212 */ /* 0x000fe400078e9629 */
[----:B------:R-:W-:Y:S02]  /*2400*/  LOP3.LUT R56, R55, R53, R50, 0x78, !PT ;  /* 0x0000003537387212 */ /* 0x000fe400078e7832 */
[----:B------:R-:W-:Y:S01]  /*2410*/  LOP3.LUT R52, R52, UR9, RZ, 0x3c, !PT ;  /* 0x0000000934347c12 */ /* 0x000fe2000f8e3cff */
[----:B------:R-:W1:Y:S01]  /*2420*/  LDCU.64 UR8, c[0x3][UR14+-0x10] ;  /* 0x00fffe000e0877ac */ /* 0x000e620008000a00 */
[----:B------:R-:W-:-:S02]  /*2430*/  LOP3.LUT R22, R47, R45, R58, 0x78, !PT ;  /* 0x0000002d2f167212 */ /* 0x000fc400078e783a */
[----:B------:R-:W-:Y:S02]  /*2440*/  LOP3.LUT R43, R43, R55, R50, 0x1e, !PT ;  /* 0x000000372b2b7212 */ /* 0x000fe400078e1e32 */
[----:B------:R-:W-:Y:S02]  /*2450*/  LOP3.LUT R47, R58, R19, R34, 0x78, !PT ;  /* 0x000000133a2f7212 */ /* 0x000fe400078e7822 */
[----:B------:R-:W-:Y:S02]  /*2460*/  LOP3.LUT R42, R42, R37, R30, 0x78, !PT ;  /* 0x000000252a2a7212 */ /* 0x000fe400078e781e */
[----:B------:R-:W-:Y:S02]  /*2470*/  LOP3.LUT R34, R36, R45, R34, 0x96, !PT ;  /* 0x0000002d24227212 */ /* 0x000fe400078e9622 */
[----:B------:R-:W-:Y:S02]  /*2480*/  LOP3.LUT R48, R48, UR12, RZ, 0x3c, !PT ;  /* 0x0000000c30307c12 */ /* 0x000fe4000f8e3cff */
[----:B------:R-:W-:-:S02]  /*2490*/  LOP3.LUT R29, R29, R33, R54, 0x1e, !PT ;  /* 0x000000211d1d7212 */ /* 0x000fc400078e1e36 */
[----:B------:R-:W-:Y:S02]  /*24a0*/  LOP3.LUT R26, R26, R49, R46, 0x78, !PT ;  /* 0x000000311a1a7212 */ /* 0x000fe400078e782e */
[-C--:B------:R-:W-:Y:S02]  /*24b0*/  LOP3.LUT R30, R30, R25.reuse, R52, 0x78, !PT ;  /* 0x000000191e1e7212 */ /* 0x080fe400078e7834 */
[----:B------:R-:W-:Y:S02]  /*24c0*/  LOP3.LUT R45, R56, R25, RZ, 0x3c, !PT ;  /* 0x00000019382d7212 */ /* 0x000fe400078e3cff */
[--C-:B------:R-:W-:Y:S02]  /*24d0*/  LOP3.LUT R50, R50, R43, R44.reuse, 0x78, !PT ;  /* 0x0000002b32327212 */ /* 0x100fe400078e782c */
[----:B------:R-:W-:Y:S02]  /*24e0*/  LOP3.LUT R44, R42, R53, R44, 0x96, !PT ;  /* 0x000000352a2c7212 */ /* 0x000fe400078e962c */
[----:B------:R-:W-:-:S02]  /*24f0*/  LOP3.LUT R20, R20, R27, R48, 0x78, !PT ;  /* 0x0000001b14147212 */ /* 0x000fc400078e7830 */
[----:B------:R-:W-:Y:S02]  /*2500*/  LOP3.LUT R22, R22, R27, RZ, 0x3c, !PT ;  /* 0x0000001b16167212 */ /* 0x000fe400078e3cff */
[--C-:B------:R-:W-:Y:S02]  /*2510*/  LOP3.LUT R60, R54, R29, R23.reuse, 0x78, !PT ;  /* 0x0000001d363c7212 */ /* 0x100fe400078e7817 */
[----:B------:R-:W-:Y:S02]  /*2520*/  LOP3.LUT R33, R33, R51, R54, 0x78, !PT ;  /* 0x0000003321217212 */ /* 0x000fe400078e7836 */
[----:B------:R-:W-:Y:S02]  /*2530*/  LOP3.LUT R53, R45, R43, R30, 0x96, !PT ;  /* 0x0000002b2d357212 */ /* 0x000fe400078e961e */
[----:B------:R-:W-:Y:S02]  /*2540*/  LOP3.LUT R23, R26, R51, R23, 0x96, !PT ;  /* 0x000000331a177212 */ /* 0x000fe400078e9617 */
[----:B------:R-:W-:Y:S01]  /*2550*/  LOP3.LUT R51, R40, UR13, RZ, 0x3c, !PT ;  /* 0x0000000d28337c12 */ /* 0x000fe2000f8e3cff */
[----:B------:R-:W2:Y:S01]  /*2560*/  LDCU.64 UR12, c[0x3][UR14+0x8] ;  /* 0x00c001000e0c77ac */ /* 0x000ea20008000a00 */
[----:B------:R-:W-:-:S02]  /*2570*/  LOP3.LUT R50, R50, R37, R52, 0x96, !PT ;  /* 0x0000002532327212 */ /* 0x000fc400078e9634 */
[----:B------:R-:W-:Y:S02]  /*2580*/  LOP3.LUT R54, R22, R19, R20, 0x96, !PT ;  /* 0x0000001316367212 */ /* 0x000fe400078e9614 */
[----:B------:R-:W-:Y:S01]  /*2590*/  LOP3.LUT R37, R53, R37, R52, 0x96, !PT ;  /* 0x0000002535257212 */ /* 0x000fe200078e9634 */
[----:B------:R-:W-:Y:S01]  /*25a0*/  IMAD.SHL.U32 R52, R45, 0x10, RZ ;  /* 0x000000102d347824 */ /* 0x000fe200078e00ff */
[-CC-:B------:R-:W-:Y:S01]  /*25b0*/  LOP3.LUT R40, R47, R35.reuse, R48.reuse, 0x96, !PT ;  /* 0x000000232f287212 */ /* 0x180fe200078e9630 */
[----:B------:R-:W-:Y:S01]  /*25c0*/  IMAD.SHL.U32 R47, R18, 0x10, RZ ;  /* 0x00000010122f7824 */ /* 0x000fe200078e00ff */
[-C--:B------:R-:W-:Y:S02]  /*25d0*/  LOP3.LUT R46, R46, R24.reuse, R51, 0x78, !PT ;  /* 0x000000182e2e7212 */ /* 0x080fe400078e7833 */
[----:B------:R-:W-:Y:S02]  /*25e0*/  LOP3.LUT R33, R33, R24, RZ, 0x3c, !PT ;  /* 0x0000001821217212 */ /* 0x000fe400078e3cff */
[----:B------:R-:W-:-:S02]  /*25f0*/  LOP3.LUT R35, R54, R35, R48, 0x96, !PT ;  /* 0x0000002336237212 */ /* 0x000fc400078e9630 */
[----:B------:R-:W-:Y:S02]  /*2600*/  SHF.R.U32.HI R48, RZ, 0x4, R18 ;  /* 0x00000004ff307819 */ /* 0x000fe40000011612 */
[----:B------:R-:W-:Y:S02]  /*2610*/  LOP3.LUT R18, R33, R29, R46, 0x96, !PT ;  /* 0x0000001d21127212 */ /* 0x000fe400078e962e */
[----:B------:R-:W-:Y:S02]  /*2620*/  LOP3.LUT R47, R47, 0xf0f0f0f0, RZ, 0xc0, !PT ;  /* 0xf0f0f0f02f2f7812 */ /* 0x000fe400078ec0ff */
[----:B------:R-:W-:Y:S01]  /*2630*/  SHF.R.U32.HI R53, RZ, 0x4, R45 ;  /* 0x00000004ff357819 */ /* 0x000fe2000001162d */
[----:B------:R-:W-:Y:S01]  /*2640*/  IMAD.SHL.U32 R45, R21, 0x10, RZ ;  /* 0x00000010152d7824 */ /* 0x000fe200078e00ff */
[----:B------:R-:W-:Y:S02]  /*2650*/  LOP3.LUT R52, R52, 0xf0f0f0f0, RZ, 0xc0, !PT ;  /* 0xf0f0f0f034347812 */ /* 0x000fe400078ec0ff */
[----:B------:R-:W-:-:S02]  /*2660*/  LOP3.LUT R60, R60, R49, R51, 0x96, !PT ;  /* 0x000000313c3c7212 */ /* 0x000fc400078e9633 */
[----:B------:R-:W-:Y:S02]  /*2670*/  LOP3.LUT R49, R18, R49, R51, 0x96, !PT ;  /* 0x0000003112317212 */ /* 0x000fe400078e9633 */
[----:B------:R-:W-:Y:S02]  /*2680*/  LOP3.LUT R48, R47, 0xf0f0f0f, R48, 0xf8, !PT ;  /* 0x0f0f0f0f2f307812 */ /* 0x000fe400078ef830 */
[----:B------:R-:W-:Y:S02]  /*2690*/  LOP3.LUT R18, R52, 0xf0f0f0f, R53, 0xf8, !PT ;  /* 0x0f0f0f0f34127812 */ /* 0x000fe400078ef835 */
[----:B------:R-:W-:Y:S02]  /*26a0*/  LOP3.LUT R52, R41, R32, RZ, 0x3c, !PT ;  /* 0x0000002029347212 */ /* 0x000fe400078e3cff */
[----:B-1----:R-:W-:Y:S02]  /*26b0*/  LOP3.LUT R47, R21, UR8, R28, 0xb4, !PT ;  /* 0x00000008152f7c12 */ /* 0x002fe4000f8eb41c */
[----:B------:R-:W-:-:S02]  /*26c0*/  SHF.R.U32.HI R54, RZ, 0x4, R21 ;  /* 0x00000004ff367819 */ /* 0x000fc40000011615 */
[----:B------:R-:W-:Y:S02]  /*26d0*/  LOP3.LUT R45, R45, 0xf0f0f0f0, RZ, 0xc0, !PT ;  /* 0xf0f0f0f02d2d7812 */ /* 0x000fe400078ec0ff */
[----:B------:R-:W-:Y:S02]  /*26e0*/  LOP3.LUT R21, R38, R31, RZ, 0x3c, !PT ;  /* 0x0000001f26157212 */ /* 0x000fe400078e3cff */
[----:B------:R-:W-:Y:S02]  /*26f0*/  LOP3.LUT R41, R39, R38, R31, 0x96, !PT ;  /* 0x0000002627297212 */ /* 0x000fe400078e961f */
[----:B------:R-:W-:Y:S01]  /*2700*/  LOP3.LUT R38, R47, R32, RZ, 0x3c, !PT ;  /* 0x000000202f267212 */ /* 0x000fe200078e3cff */
[----:B------:R-:W-:Y:S01]  /*2710*/  IMAD.SHL.U32 R47, R52, 0x10, RZ ;  /* 0x00000010342f7824 */ /* 0x000fe200078e00ff */
[----:B------:R-:W-:Y:S01]  /*2720*/  LOP3.LUT R39, R45, 0xf0f0f0f, R54, 0xf8, !PT ;  /* 0x0f0f0f0f2d277812 */ /* 0x000fe200078ef836 */
[----:B------:R-:W-:Y:S01]  /*2730*/  IMAD.SHL.U32 R32, R21, 0x10, RZ ;  /* 0x0000001015207824 */ /* 0x000fe200078e00ff */
[----:B------:R-:W-:Y:S01]  /*2740*/  SHF.R.U32.HI R45, RZ, 0x4, R21 ;  /* 0x00000004ff2d7819 */ /* 0x000fe20000011615 */
[----:B------:R-:W-:Y:S01]  /*2750*/  IMAD.SHL.U32 R21, R50, 0x10, RZ ;  /* 0x0000001032157824 */ /* 0x000fe200078e00ff */
[----:B------:R-:W-:-:S02]  /*2760*/  SHF.R.U32.HI R56, RZ, 0x4, R52 ;  /* 0x00000004ff387819 */ /* 0x000fc40000011634 */
[----:B------:R-:W-:Y:S02]  /*2770*/  LOP3.LUT R51, R47, 0xf0f0f0f0, RZ, 0xc0, !PT ;  /* 0xf0f0f0f02f337812 */ /* 0x000fe400078ec0ff */
[----:B------:R-:W-:Y:S02]  /*2780*/  LOP3.LUT R32, R32, 0xf0f0f0f0, RZ, 0xc0, !PT ;  /* 0xf0f0f0f020207812 */ /* 0x000fe400078ec0ff */
[----:B------:R-:W-:Y:S02]  /*2790*/  LOP3.LUT R47, R21, 0xf0f0f0f0, RZ, 0xc0, !PT ;  /* 0xf0f0f0f0152f7812 */ /* 0x000fe400078ec0ff */
[----:B------:R-:W-:Y:S02]  /*27a0*/  LOP3.LUT R21, R51, 0xf0f0f0f, R56, 0xf8, !PT ;  /* 0x0f0f0f0f33157812 */ /* 0x000fe400078ef838 */
[----:B------:R-:W-:Y:S02]  /*27b0*/  SHF.R.U32.HI R54, RZ, 0x4, R50 ;  /* 0x00000004ff367819 */ /* 0x000fe40000011632 */
[----:B------:R-:W-:-:S02]  /*27c0*/  LOP3.LUT R56, R50, UR9, R37, 0xb4, !PT ;  /* 0x0000000932387c12 */ /* 0x000fc4000f8eb425 */
[----:B------:R-:W-:Y:S02]  /*27d0*/  LOP3.LUT R50, R32, 0xf0f0f0f, R45, 0xf8, !PT ;  /* 0x0f0f0f0f20327812 */ /* 0x000fe400078ef82d */
[----:B------:R-:W-:Y:S02]  /*27e0*/  LOP3.LUT R32, R42, R43, R30, 0x96, !PT ;  /* 0x0000002b2a207212 */ /* 0x000fe400078e961e */
[----:B------:R-:W-:Y:S02]  /*27f0*/  LOP3.LUT R42, R28, R38, R41, 0x90, !PT ;  /* 0x000000261c2a7212 */ /* 0x000fe400078e9029 */
[----:B------:R-:W-:Y:S02]  /*2800*/  LOP3.LUT R43, R43, R30, RZ, 0x3c, !PT ;  /* 0x0000001e2b2b7212 */ /* 0x000fe400078e3cff */
[----:B------:R-:W-:Y:S02]  /*2810*/  LOP3.LUT R45, R44, R25, RZ, 0x3c, !PT ;  /* 0x000000192c2d7212 */ /* 0x000fe400078e3cff */
[----:B------:R-:W-:-:S02]  /*2820*/  LOP3.LUT R44, R28, R31, R52, 0x90, !PT ;  /* 0x0000001f1c2c7212 */ /* 0x000fc400078e9034 */
[-CC-:B------:R-:W-:Y:S02]  /*2830*/  LOP3.LUT R51, R38, R31.reuse, R52.reuse, 0x60, !PT ;  /* 0x0000001f26337212 */ /* 0x180fe400078e6034 */
[----:B------:R-:W-:Y:S01]  /*2840*/  LOP3.LUT R31, R42, R31, R52, 0x96, !PT ;  /* 0x0000001f2a1f7212 */ /* 0x000fe200078e9634 */
[----:B------:R-:W-:Y:S01]  /*2850*/  IMAD.SHL.U32 R42, R43, 0x10, RZ ;  /* 0x000000102b2a7824 */ /* 0x000fe200078e00ff */
[----:B------:R-:W-:Y:S01]  /*2860*/  LOP3.LUT R25, R56, R25, RZ, 0x3c, !PT ;  /* 0x0000001938197212 */ /* 0x000fe200078e3cff */
[----:B------:R-:W-:Y:S01]  /*2870*/  IMAD.SHL.U32 R52, R45, 0x10, RZ ;  /* 0x000000102d347824 */ /* 0x000fe200078e00ff */
[----:B------:R-:W-:Y:S02]  /*2880*/  LOP3.LUT R47, R47, 0xf0f0f0f, R54, 0xf8, !PT ;  /* 0x0f0f0f0f2f2f7812 */ /* 0x000fe400078ef836 */
[----:B------:R-:W-:Y:S02]  /*2890*/  SHF.R.U32.HI R53, RZ, 0x4, R43 ;  /* 0x00000004ff357819 */ /* 0x000fe4000001162b */
[----:B------:R-:W-:-:S02]  /*28a0*/  LOP3.LUT R42, R42, 0xf0f0f0f0, RZ, 0xc0, !PT ;  /* 0xf0f0f0f02a2a7812 */ /* 0x000fc400078ec0ff */
[C---:B------:R-:W-:Y:S02]  /*28b0*/  LOP3.LUT R54, R37.reuse, R25, R32, 0x90, !PT ;  /* 0x0000001925367212 */ /* 0x040fe400078e9020 */
[----:B0-----:R-:W-:Y:S02]  /*28c0*/  LOP3.LUT R50, R50, UR10, R21, 0xb4, !PT ;  /* 0x0000000a32327c12 */ /* 0x001fe4000f8eb415 */
[----:B------:R-:W-:Y:S02]  /*28d0*/  LOP3.LUT R43, R28, R38, R41, 0x9c, !PT ;  /* 0x000000261c2b7212 */ /* 0x000fe400078e9c29 */
[----:B------:R-:W-:Y:S02]  /*28e0*/  LOP3.LUT R38, R42, 0xf0f0f0f, R53, 0xf8, !PT ;  /* 0x0f0f0f0f2a267812 */ /* 0x000fe400078ef835 */
[-CC-:B------:R-:W-:Y:S02]  /*28f0*/  LOP3.LUT R53, R54, R30.reuse, R45.reuse, 0x96, !PT ;  /* 0x0000001e36357212 */ /* 0x180fe400078e962d */
[----:B------:R-:W-:-:S02]  /*2900*/  LOP3.LUT R55, R37, R30, R45, 0x90, !PT ;  /* 0x0000001e25377212 */ /* 0x000fc400078e902d */
[--C-:B------:R-:W-:Y:S02]  /*2910*/  SHF.R.U32.HI R57, RZ, 0x4, R45.reuse ;  /* 0x00000004ff397819 */ /* 0x100fe4000001162d */
[----:B------:R-:W-:Y:S02]  /*2920*/  LOP3.LUT R30, R25, R30, R45, 0x60, !PT ;  /* 0x0000001e191e7212 */ /* 0x000fe400078e602d */
[----:B------:R-:W-:Y:S02]  /*2930*/  LOP3.LUT R42, R21, R50, R48, 0x90, !PT ;  /* 0x00000032152a7212 */ /* 0x000fe400078e9030 */
[-CC-:B------:R-:W-:Y:S02]  /*2940*/  LOP3.LUT R59, R43, R44.reuse, R41.reuse, 0x60, !PT ;  /* 0x0000002c2b3b7212 */ /* 0x180fe400078e6029 */
[----:B------:R-:W-:Y:S02]  /*2950*/  LOP3.LUT R45, R44, R41, RZ, 0xc3, !PT ;  /* 0x000000292c2d7212 */ /* 0x000fe400078ec3ff */
[----:B------:R-:W-:-:S02]  /*2960*/  LOP3.LUT R44, R31, R44, R41, 0xf9, !PT ;  /* 0x0000002c1f2c7212 */ /* 0x000fc400078ef929 */
[CCC-:B------:R-:W-:Y:S02]  /*2970*/  LOP3.LUT R56, R48.reuse, R21.reuse, R39.reuse, 0x4b, !PT ;  /* 0x0000001530387212 */ /* 0x1c0fe400078e4b27 */
[----:B------:R-:W-:Y:S02]  /*2980*/  LOP3.LUT R54, R48, R21, R39, 0xb4, !PT ;  /* 0x0000001530367212 */ /* 0x000fe400078eb427 */
[C---:B------:R-:W-:Y:S02]  /*2990*/  LOP3.LUT R41, R39.reuse, UR10, R50, 0x6c, !PT ;  /* 0x0000000a27297c12 */ /* 0x040fe4000f8e6c32 */
[----:B------:R-:W-:Y:S02]  /*29a0*/  LOP3.LUT R52, R52, 0xf0f0f0f0, RZ, 0xc0, !PT ;  /* 0xf0f0f0f034347812 */ /* 0x000fe400078ec0ff */
[----:B------:R-:W-:Y:S02]  /*29b0*/  LOP3.LUT R39, R39, R42, RZ, 0x3c, !PT ;  /* 0x0000002a27277212 */ /* 0x000fe400078e3cff */
[----:B------:R-:W-:-:S02]  /*29c0*/  LOP3.LUT R42, R37, R25, R32, 0x9c, !PT ;  /* 0x00000019252a7212 */ /* 0x000fc400078e9c20 */
[----:B------:R-:W-:Y:S02]  /*29d0*/  LOP3.LUT R57, R52, 0xf0f0f0f, R57, 0xf8, !PT ;  /* 0x0f0f0f0f34397812 */ /* 0x000fe400078ef839 */
[----:B------:R-:W-:Y:S02]  /*29e0*/  LOP3.LUT R48, R21, R50, R48, 0x9c, !PT ;  /* 0x0000003215307212 */ /* 0x000fe400078e9c30 */
[----:B------:R-:W-:Y:S02]  /*29f0*/  LOP3.LUT R50, R42, R55, R32, 0x60, !PT ;  /* 0x000000372a327212 */ /* 0x000fe400078e6020 */
[----:B------:R-:W-:Y:S02]  /*2a00*/  LOP3.LUT R38, R38, UR11, R57, 0xb4, !PT ;  /* 0x0000000b26267c12 */ /* 0x000fe4000f8eb439 */
[----:B------:R-:W-:Y:S02]  /*2a10*/  LOP3.LUT R37, R37, R50, RZ, 0x3c, !PT ;  /* 0x0000003225257212 */ /* 0x000fe400078e3cff */
[----:B------:R-:W-:-:S02]  /*2a20*/  LOP3.LUT R50, R55, R32, RZ, 0xc3, !PT ;  /* 0x0000002037327212 */ /* 0x000fc400078ec3ff */
[----:B------:R-:W-:Y:S02]  /*2a30*/  LOP3.LUT R54, R21, R48, R54, 0x78, !PT ;  /* 0x0000003015367212 */ /* 0x000fe400078e7836 */
[----:B------:R-:W-:Y:S02]  /*2a40*/  LOP3.LUT R55, R53, R55, R32, 0xf9, !PT ;  /* 0x0000003735377212 */ /* 0x000fe400078ef920 */
[----:B------:R-:W-:Y:S01]  /*2a50*/  LOP3.LUT R32, R47, UR11, R38, 0x6c, !PT ;  /* 0x0000000b2f207c12 */ /* 0x000fe2000f8e6c26 */
[----:B------:R-:W0:Y:S01]  /*2a60*/  LDCU.64 UR10, c[0x3][UR14+-0x8] ;  /* 0x00ffff000e0a77ac */ /* 0x000e220008000a00 */
[CCC-:B------:R-:W-:Y:S02]  /*2a70*/  LOP3.LUT R58, R57.reuse, R38.reuse, R18.reuse, 0x90, !PT ;  /* 0x00000026393a7212 */ /* 0x1c0fe400078e9012 */
[----:B------:R-:W-:Y:S01]  /*2a80*/  LOP3.LUT R21, R57, R38, R18, 0x9c, !PT ;  /* 0x0000002639157212 */ /* 0x000fe200078e9c12 */
[----:B------:R-:W-:Y:S01]  /*2a90*/  IMAD.SHL.U32 R38, R40, 0x10, RZ ;  /* 0x0000001028267824 */ /* 0x000fe200078e00ff */
[----:B------:R-:W-:-:S02]  /*2aa0*/  LOP3.LUT R25, R18, R57, R47, 0x4b, !PT ;  /* 0x0000003912197212 */ /* 0x000fc400078e4b2f */
[----:B------:R-:W-:Y:S02]  /*2ab0*/  LOP3.LUT R52, R18, R57, R47, 0xb4, !PT ;  /* 0x0000003912347212 */ /* 0x000fe400078eb42f */
[----:B------:R-:W-:Y:S02]  /*2ac0*/  LOP3.LUT R18, R47, R58, RZ, 0x3c, !PT ;  /* 0x0000003a2f127212 */ /* 0x000fe400078e3cff */
[----:B------:R-:W-:Y:S02]  /*2ad0*/  LOP3.LUT R38, R38, 0xf0f0f0f0, RZ, 0xc0, !PT ;  /* 0xf0f0f0f026267812 */ /* 0x000fe400078ec0ff */
[----:B------:R-:W-:Y:S02]  /*2ae0*/  SHF.R.U32.HI R47, RZ, 0x4, R40 ;  /* 0x00000004ff2f7819 */ /* 0x000fe40000011628 */
[----:B------:R-:W-:Y:S02]  /*2af0*/  LOP3.LUT R28, R28, R59, RZ, 0x3c, !PT ;  /* 0x0000003b1c1c7212 */ /* 0x000fe400078e3cff */
[----:B------:R-:W-:Y:S01]  /*2b00*/  LOP3.LUT R38, R38, 0xf0f0f0f, R47, 0xf8, !PT ;  /* 0x0f0f0f0f26267812 */ /* 0x000fe200078ef82f */
[----:B------:R-:W-:Y:S01]  /*2b10*/  IMAD.SHL.U32 R47, R22, 0x10, RZ ;  /* 0x00000010162f7824 */ /* 0x000fe200078e00ff */
[----:B------:R-:W-:-:S02]  /*2b20*/  SHF.R.U32.HI R59, RZ, 0x4, R22 ;  /* 0x00000004ff3b7819 */ /* 0x000fc40000011616 */
[----:B------:R-:W-:Y:S02]  /*2b30*/  LOP3.LUT R36, R36, R19, R20, 0x96, !PT ;  /* 0x0000001324247212 */ /* 0x000fe400078e9614 */
[----:B------:R-:W-:Y:S02]  /*2b40*/  LOP3.LUT R22, R47, 0xf0f0f0f0, RZ, 0xc0, !PT ;  /* 0xf0f0f0f02f167812 */ /* 0x000fe400078ec0ff */
[----:B------:R-:W-:Y:S02]  /*2b50*/  LOP3.LUT R19, R19, R20, RZ, 0x3c, !PT ;  /* 0x0000001413137212 */ /* 0x000fe400078e3cff */
[----:B------:R-:W-:Y:S02]  /*2b60*/  LOP3.LUT R22, R22, 0xf0f0f0f, R59, 0xf8, !PT ;  /* 0x0f0f0f0f16167812 */ /* 0x000fe400078ef83b */
[----:B------:R-:W-:Y:S02]  /*2b70*/  LOP3.LUT R59, R34, R27, RZ, 0x3c, !PT ;  /* 0x0000001b223b7212 */ /* 0x000fe400078e3cff */
[----:B------:R-:W-:-:S02]  /*2b80*/  LOP3.LUT R34, R43, R44, RZ, 0x3c, !PT ;  /* 0x0000002c2b227212 */ /* 0x000fc400078e3cff */
[----:B------:R-:W-:Y:S01]  /*2b90*/  SHF.R.U32.HI R44, RZ, 0x4, R59 ;  /* 0x00000004ff2c7819 */ /* 0x000fe2000001163b */
[----:B------:R-:W-:Y:S01]  /*2ba0*/  IMAD.SHL.U32 R43, R59, 0x10, RZ ;  /* 0x000000103b2b7824 */ /* 0x000fe200078e00ff */
[----:B0-----:R-:W-:Y:S02]  /*2bb0*/  LOP3.LUT R40, R40, UR10, R35, 0xb4, !PT ;  /* 0x0000000a28287c12 */ /* 0x001fe4000f8eb423 */
[----:B------:R-:W-:Y:S02]  /*2bc0*/  LOP3.LUT R42, R42, R55, RZ, 0x3c, !PT ;  /* 0x000000372a2a7212 */ /* 0x000fe400078e3cff */
[----:B------:R-:W-:Y:S02]  /*2bd0*/  LOP3.LUT R43, R43, 0xf0f0f0f0, RZ, 0xc0, !PT ;  /* 0xf0f0f0f02b2b7812 */ /* 0x000fe400078ec0ff */
[----:B------:R-:W-:Y:S02]  /*2be0*/  LOP3.LUT R40, R40, R27, RZ, 0x3c, !PT ;  /* 0x0000001b28287212 */ /* 0x000fe400078e3cff */
[----:B------:R-:W-:Y:S01]  /*2bf0*/  LOP3.LUT R47, R43, 0xf0f0f0f, R44, 0xf8, !PT ;  /* 0x0f0f0f0f2b2f7812 */ /* 0x000fe200078ef82c */
[----:B------:R-:W-:Y:S01]  /*2c00*/  IMAD.SHL.U32 R43, R19, 0x10, RZ ;  /* 0x00000010132b7824 */ /* 0x000fe200078e00ff */
[----:B------:R-:W-:-:S02]  /*2c10*/  SHF.R.U32.HI R44, RZ, 0x4, R19 ;  /* 0x00000004ff2c7819 */ /* 0x000fc40000011613 */
[----:B------:R-:W-:Y:S02]  /*2c20*/  LOP3.LUT R27, R57, R21, R52, 0x78, !PT ;  /* 0x00000015391b7212 */ /* 0x000fe400078e7834 */
[----:B------:R-:W-:Y:S02]  /*2c30*/  LOP3.LUT R19, R43, 0xf0f0f0f0, RZ, 0xc0, !PT ;  /* 0xf0f0f0f02b137812 */ /* 0x000fe400078ec0ff */
[C-C-:B------:R-:W-:Y:S02]  /*2c40*/  LOP3.LUT R52, R35.reuse, R40, R36.reuse, 0x90, !PT ;  /* 0x0000002823347212 */ /* 0x140fe400078e9024 */
[C---:B------:R-:W-:Y:S02]  /*2c50*/  LOP3.LUT R57, R35.reuse, R20, R59, 0x90, !PT ;  /* 0x0000001423397212 */ /* 0x040fe400078e903b */
[----:B------:R-:W-:Y:S02]  /*2c60*/  LOP3.LUT R43, R35, R40, R36, 0x9c, !PT ;  /* 0x00000028232b7212 */ /* 0x000fe400078e9c24 */
[----:B------:R-:W-:-:S02]  /*2c70*/  LOP3.LUT R44, R19, 0xf0f0f0f, R44, 0xf8, !PT ;  /* 0x0f0f0f0f132c7812 */ /* 0x000fc400078ef82c */
[-CC-:B------:R-:W-:Y:S02]  /*2c80*/  LOP3.LUT R52, R52, R20.reuse, R59.reuse, 0x96, !PT ;  /* 0x0000001434347212 */ /* 0x180fe400078e963b */
[----:B------:R-:W-:Y:S02]  /*2c90*/  LOP3.LUT R20, R40, R20, R59, 0x60, !PT ;  /* 0x0000001428147212 */ /* 0x000fe400078e603b */
[----:B------:R-:W-:Y:S02]  /*2ca0*/  LOP3.LUT R40, R43, R57, R36, 0x60, !PT ;  /* 0x000000392b287212 */ /* 0x000fe400078e6024 */
[----:B--2---:R-:W-:Y:S02]  /*2cb0*/  LOP3.LUT R55, R44, UR12, R47, 0xb4, !PT ;  /* 0x0000000c2c377c12 */ /* 0x004fe4000f8eb42f */
[----:B------:R-:W-:Y:S02]  /*2cc0*/  LOP3.LUT R35, R35, R40, RZ, 0x3c, !PT ;  /* 0x0000002823237212 */ /* 0x000fe400078e3cff */
[----:B------:R-:W-:-:S02]  /*2cd0*/  LOP3.LUT R19, R57, R36, RZ, 0xc3, !PT ;  /* 0x0000002439137212 */ /* 0x000fc400078ec3ff */
[----:B------:R-:W-:Y:S02]  /*2ce0*/  LOP3.LUT R58, R52, R57, R36, 0xf9, !PT ;  /* 0x00000039343a7212 */ /* 0x000fe400078ef924 */
[C---:B------:R-:W-:Y:S02]  /*2cf0*/  LOP3.LUT R40, R22.reuse, R47, R38, 0xb4, !PT ;  /* 0x0000002f16287212 */ /* 0x040fe400078eb426 */
[CCC-:B------:R-:W-:Y:S02]  /*2d00*/  LOP3.LUT R36, R47.reuse, R55.reuse, R22.reuse, 0x9c, !PT ;  /* 0x000000372f247212 */ /* 0x1c0fe400078e9c16 */
[C---:B------:R-:W-:Y:S02]  /*2d10*/  LOP3.LUT R57, R47.reuse, R55, R22, 0x90, !PT ;  /* 0x000000372f397212 */ /* 0x040fe400078e9016 */
[----:B------:R-:W-:Y:S02]  /*2d20*/  LOP3.LUT R22, R22, R47, R38, 0x4b, !PT ;  /* 0x0000002f16167212 */ /* 0x000fe400078e4b26 */
[----:B------:R-:W-:Y:S01]  /*2d30*/  LOP3.LUT R47, R47, R36, R40, 0x78, !PT ;  /* 0x000000242f2f7212 */ /* 0x000fe200078e7828 */
[----:B------:R-:W-:Y:S01]  /*2d40*/  IMAD.SHL.U32 R40, R33, 0x10, RZ ;  /* 0x0000001021287824 */ /* 0x000fe200078e00ff */
[----:B------:R-:W-:-:S02]  /*2d50*/  LOP3.LUT R44, R38, UR12, R55, 0x6c, !PT ;  /* 0x0000000c262c7c12 */ /* 0x000fc4000f8e6c37 */
[----:B------:R-:W-:Y:S01]  /*2d60*/  LOP3.LUT R57, R38, R57, RZ, 0x3c, !PT ;  /* 0x0000003926397212 */ /* 0x000fe200078e3cff */
[----:B------:R-:W-:Y:S01]  /*2d70*/  IMAD.SHL.U32 R38, R60, 0x10, RZ ;  /* 0x000000103c267824 */ /* 0x000fe200078e00ff */
[----:B------:R-:W-:Y:S02]  /*2d80*/  SHF.R.U32.HI R33, RZ, 0x4, R33 ;  /* 0x00000004ff217819 */ /* 0x000fe40000011621 */
[----:B------:R-:W-:Y:S02]  /*2d90*/  LOP3.LUT R40, R40, 0xf0f0f0f0, RZ, 0xc0, !PT ;  /* 0xf0f0f0f028287812 */ /* 0x000fe400078ec0ff */
[----:B------:R-:W-:Y:S02]  /*2da0*/  LOP3.LUT R23, R23, R24, RZ, 0x3c, !PT ;  /* 0x0000001817177212 */ /* 0x000fe400078e3cff */
[----:B------:R-:W-:Y:S02]  /*2db0*/  LOP3.LUT R40, R40, 0xf0f0f0f, R33, 0xf8, !PT ;  /* 0x0f0f0f0f28287812 */ /* 0x000fe400078ef821 */
[----:B------:R-:W-:-:S02]  /*2dc0*/  LOP3.LUT R33, R60, UR11, R49, 0xb4, !PT ;  /* 0x0000000b3c217c12 */ /* 0x000fc4000f8eb431 */
[----:B------:R-:W-:Y:S02]  /*2dd0*/  LOP3.LUT R38, R38, 0xf0f0f0f0, RZ, 0xc0, !PT ;  /* 0xf0f0f0f026267812 */ /* 0x000fe400078ec0ff */
[----:B------:R-:W-:Y:S02]  /*2de0*/  SHF.R.U32.HI R55, RZ, 0x4, R60 ;  /* 0x00000004ff377819 */ /* 0x000fe4000001163c */
[----:B------:R-:W-:Y:S02]  /*2df0*/  LOP3.LUT R48, R48, R56, R39, 0x1e, !PT ;  /* 0x0000003830307212 */ /* 0x000fe400078e1e27 */
[----:B------:R-:W-:Y:S01]  /*2e00*/  LOP3.LUT R24, R33, R24, RZ, 0x3c, !PT ;  /* 0x0000001821187212 */ /* 0x000fe200078e3cff */
[----:B------:R-:W-:Y:S01]  /*2e10*/  IMAD.SHL.U32 R33, R23, 0x10, RZ ;  /* 0x0000001017217824 */ /* 0x000fe200078e00ff */
[----:B------:R-:W-:Y:S02]  /*2e20*/  LOP3.LUT R45, R45, R28, R31, 0x78, !PT ;  /* 0x0000001c2d2d7212 */ /* 0x000fe400078e781f */
[----:B------:R-:W-:-:S02]  /*2e30*/  LOP3.LUT R38, R38, 0xf0f0f0f, R55, 0xf8, !PT ;  /* 0x0f0f0f0f26267812 */ /* 0x000fc400078ef837 */
[----:B------:R-:W-:Y:S02]  /*2e40*/  LOP3.LUT R55, R56, R54, R39, 0x78, !PT ;  /* 0x0000003638377212 */ /* 0x000fe400078e7827 */
[--C-:B------:R-:W-:Y:S02]  /*2e50*/  LOP3.LUT R39, R39, R48, R41.reuse, 0x78, !PT ;  /* 0x0000003027277212 */ /* 0x100fe400078e7829 */
[----:B------:R-:W-:Y:S02]  /*2e60*/  LOP3.LUT R41, R45, R54, R41, 0x96, !PT ;  /* 0x000000362d297212 */ /* 0x000fe400078e9629 */
[----:B------:R-:W-:Y:S02]  /*2e70*/  LOP3.LUT R54, R26, R29, R46, 0x96, !PT ;  /* 0x0000001d1a367212 */ /* 0x000fe400078e962e */
[----:B------:R-:W-:Y:S02]  /*2e80*/  LOP3.LUT R33, R33, 0xf0f0f0f0, RZ, 0xc0, !PT ;  /* 0xf0f0f0f021217812 */ /* 0x000fe400078ec0ff */
[----:B------:R-:W-:-:S02]  /*2e90*/  SHF.R.U32.HI R26, RZ, 0x4, R23 ;  /* 0x00000004ff1a7819 */ /* 0x000fc40000011617 */
[----:B------:R-:W-:Y:S02]  /*2ea0*/  LOP3.LUT R43, R43, R58, RZ, 0x3c, !PT ;  /* 0x0000003a2b2b7212 */ /* 0x000fe400078e3cff */
[----:B------:R-:W-:Y:S02]  /*2eb0*/  LOP3.LUT R59, R33, 0xf0f0f0f, R26, 0xf8, !PT ;  /* 0x0f0f0f0f213b7812 */ /* 0x000fe400078ef81a */
[----:B------:R-:W-:Y:S02]  /*2ec0*/  LOP3.LUT R33, R49, R24, R54, 0x90, !PT ;  /* 0x0000001831217212 */ /* 0x000fe400078e9036 */
[-C--:B------:R-:W-:Y:S02]  /*2ed0*/  LOP3.LUT R26, R29, R46.reuse, RZ, 0x3c, !PT ;  /* 0x0000002e1d1a7212 */ /* 0x080fe400078e3cff */
[-CC-:B------:R-:W-:Y:S02]  /*2ee0*/  LOP3.LUT R33, R33, R46.reuse, R23.reuse, 0x96, !PT ;  /* 0x0000002e21217212 */ /* 0x180fe400078e9617 */
[----:B------:R-:W-:-:S02]  /*2ef0*/  LOP3.LUT R29, R49, R46, R23, 0x90, !PT ;  /* 0x0000002e311d7212 */ /* 0x000fc400078e9017 */
[----:B------:R-:W-:Y:S01]  /*2f00*/  LOP3.LUT R46, R24, R46, R23, 0x60, !PT ;  /* 0x0000002e182e7212 */ /* 0x000fe200078e6017 */
[----:B------:R-:W-:Y:S01]  /*2f10*/  IMAD.SHL.U32 R23, R26, 0x10, RZ ;  /* 0x000000101a177824 */ /* 0x000fe200078e00ff */
[----:B------:R-:W-:Y:S02]  /*2f20*/  SHF.R.U32.HI R26, RZ, 0x4, R26 ;  /* 0x00000004ff1a7819 */ /* 0x000fe4000001161a */
[----:B------:R-:W-:Y:S02]  /*2f30*/  LOP3.LUT R24, R49, R24, R54, 0x9c, !PT ;  /* 0x0000001831187212 */ /* 0x000fe400078e9c36 */
[----:B------:R-:W-:Y:S02]  /*2f40*/  LOP3.LUT R23, R23, 0xf0f0f0f0, RZ, 0xc0, !PT ;  /* 0xf0f0f0f017177812 */ /* 0x000fe400078ec0ff */
[----:B------:R-:W-:Y:S02]  /*2f50*/  LOP3.LUT R21, R21, R25, R18, 0x1e, !PT ;  /* 0x0000001915157212 */ /* 0x000fe400078e1e12 */
[----:B------:R-:W-:-:S02]  /*2f60*/  LOP3.LUT R56, R23, 0xf0f0f0f, R26, 0xf8, !PT ;  /* 0x0f0f0f0f17387812 */ /* 0x000fc400078ef81a */
[-CC-:B------:R-:W-:Y:S02]  /*2f70*/  LOP3.LUT R26, R24, R29.reuse, R54.reuse, 0x60, !PT ;  /* 0x0000001d181a7212 */ /* 0x180fe400078e6036 */
[----:B------:R-:W-:Y:S02]  /*2f80*/  LOP3.LUT R23, R56, UR13, R59, 0xb4, !PT ;  /* 0x0000000d38177c12 */ /* 0x000fe4000f8eb43b */
[----:B------:R-:W-:Y:S02]  /*2f90*/  LOP3.LUT R49, R49, R26, RZ, 0x3c, !PT ;  /* 0x0000001a31317212 */ /* 0x000fe400078e3cff */
[----:B------:R-:W-:Y:S02]  /*2fa0*/  LOP3.LUT R26, R29, R54, RZ, 0xc3, !PT ;  /* 0x000000361d1a7212 */ /* 0x000fe400078ec3ff */
[----:B------:R-:W-:Y:S02]  /*2fb0*/  LOP3.LUT R29, R33, R29, R54, 0xf9, !PT ;  /* 0x0000001d211d7212 */ /* 0x000fe400078ef936 */
[----:B------:R-:W-:-:S02]  /*2fc0*/  LOP3.LUT R58, R59, R23, R40, 0x9c, !PT ;  /* 0x000000173b3a7212 */ /* 0x000fc400078e9c28 */
[----:B------:R-:W-:Y:S02]  /*2fd0*/  LOP3.LUT R24, R24, R29, RZ, 0x3c, !PT ;  /* 0x0000001d18187212 */ /* 0x000fe400078e3cff */
[----:B------:R-:W-:Y:S01]  /*2fe0*/  LOP3.LUT R29, R38, UR13, R23, 0x6c, !PT ;  /* 0x0000000d261d7c12 */ /* 0x000fe2000f8e6c17 */
[----:B------:R-:W0:Y:S01]  /*2ff0*/  LDCU.64 UR12, c[0x3][UR14+0x28] ;  /* 0x00c005000e0c77ac */ /* 0x000e220008000a00 */
[----:B------:R-:W-:Y:S02]  /*3000*/  LOP3.LUT R23, R59, R23, R40, 0x90, !PT ;  /* 0x000000173b177212 */ /* 0x000fe400078e9028 */
[CCC-:B------:R-:W-:Y:S02]  /*3010*/  LOP3.LUT R54, R40.reuse, R59.reuse, R38.reuse, 0xb4, !PT ;  /* 0x0000003b28367212 */ /* 0x1c0fe400078eb426 */
        /* <DEDUP_REMOVED lines=8> */
[----:B------:R-:W-:Y:S02]  /*30a0*/  LOP3.LUT R27, R50, R27, R32, 0x96, !PT ;  /* 0x0000001b321b7212 */ /* 0x000fe400078e9620 */
[----:B------:R-:W-:Y:S02]  /*30b0*/  LOP3.LUT R58, R58, R40, R23, 0x1e, !PT ;  /* 0x000000283a3a7212 */ /* 0x000fe400078e1e17 */
[--C-:B------:R-:W-:Y:S02]  /*30c0*/  LOP3.LUT R32, R57, R36, R44.reuse, 0x78, !PT ;  /* 0x0000002439207212 */ /* 0x100fe400078e782c */
[----:B------:R-:W-:Y:S02]  /*30d0*/  LOP3.LUT R26, R26, R49, R33, 0x78, !PT ;  /* 0x000000311a1a7212 */ /* 0x000fe400078e7821 */
[-C--:B------:R-:W-:Y:S02]  /*30e0*/  LOP3.LUT R22, R22, R47.reuse, R57, 0x78, !PT ;  /* 0x0000002f16167212 */ /* 0x080fe400078e7839 */
[----:B------:R-:W-:-:S02]  /*30f0*/  LOP3.LUT R44, R19, R47, R44, 0x96, !PT ;  /* 0x0000002f132c7212 */ /* 0x000fc400078e962c */
[----:B------:R-:W-:Y:S02]  /*3100*/  LOP3.LUT R51, R51, UR8, RZ, 0x3c, !PT ;  /* 0x0000000833337c12 */ /* 0x000fe4000f8e3cff */
[----:B------:R-:W-:Y:S02]  /*3110*/  LOP3.LUT R47, R40, R38, R23, 0x78, !PT ;  /* 0x00000026282f7212 */ /* 0x000fe400078e7817 */
[--C-:B------:R-:W-:Y:S02]  /*3120*/  LOP3.LUT R23, R23, R58, R29.reuse, 0x78, !PT ;  /* 0x0000003a17177212 */ /* 0x100fe400078e781d */
[----:B------:R-:W-:Y:S02]  /*3130*/  LOP3.LUT R29, R26, R38, R29, 0x96, !PT ;  /* 0x000000261a1d7212 */ /* 0x000fe400078e961d */
[-C--:B------:R-:W-:Y:S02]  /*3140*/  LOP3.LUT R31, R31, R34.reuse, R51, 0x78, !PT ;  /* 0x000000221f1f7212 */ /* 0x080fe400078e7833 */
[----:B------:R-:W-:-:S02]  /*3150*/  LOP3.LUT R38, R55, R34, RZ, 0x3c, !PT ;  /* 0x0000002237267212 */ /* 0x000fc400078e3cff */
[----:B------:R-:W-:Y:S01]  /*3160*/  LOP3.LUT R30, R30, UR9, RZ, 0x3c, !PT ;  /* 0x000000091e1e7c12 */ /* 0x000fe2000f8e3cff */
[----:B------:R-:W1:Y:S01]  /*3170*/  LDCU.64 UR8, c[0x3][UR14+0x10] ;  /* 0x00c002000e0877ac */ /* 0x000e620008000a00 */
[----:B------:R-:W-:Y:S02]  /*3180*/  LOP3.LUT R54, R38, R48, R31, 0x96, !PT ;  /* 0x0000003026367212 */ /* 0x000fe400078e961f */
[----:B------:R-:W-:Y:S02]  /*3190*/  LOP3.LUT R20, R20, UR10, RZ, 0x3c, !PT ;  /* 0x0000000a14147c12 */ /* 0x000fe4000f8e3cff */
[----:B------:R-:W-:Y:S02]  /*31a0*/  LOP3.LUT R39, R39, R28, R51, 0x96, !PT ;  /* 0x0000001c27277212 */ /* 0x000fe400078e9633 */
[----:B------:R-:W-:Y:S01]  /*31b0*/  LOP3.LUT R46, R46, UR11, RZ, 0x3c, !PT ;  /* 0x0000000b2e2e7c12 */ /* 0x000fe2000f8e3cff */
[----:B------:R-:W2:Y:S01]  /*31c0*/  LDCU.64 UR10, c[0x3][UR14+0x20] ;  /* 0x00c004000e0a77ac */ /* 0x000ea20008000a00 */
[----:B------:R-:W-:-:S02]  /*31d0*/  LOP3.LUT R40, R53, R42, R30, 0x78, !PT ;  /* 0x0000002a35287212 */ /* 0x000fc400078e781e */
[----:B------:R-:W-:Y:S02]  /*31e0*/  LOP3.LUT R25, R25, R42, RZ, 0x3c, !PT ;  /* 0x0000002a19197212 */ /* 0x000fe400078e3cff */
[----:B------:R-:W-:Y:S02]  /*31f0*/  LOP3.LUT R28, R54, R28, R51, 0x96, !PT ;  /* 0x0000001c361c7212 */ /* 0x000fe400078e9633 */
[-C--:B------:R-:W-:Y:S02]  /*3200*/  LOP3.LUT R51, R52, R43.reuse, R20, 0x78, !PT ;  /* 0x0000002b34337212 */ /* 0x080fe400078e7814 */
[----:B------:R-:W-:Y:S02]  /*3210*/  LOP3.LUT R22, R22, R43, RZ, 0x3c, !PT ;  /* 0x0000002b16167212 */ /* 0x000fe400078e3cff */
[----:B------:R-:W-:Y:S02]  /*3220*/  LOP3.LUT R53, R25, R21, R40, 0x96, !PT ;  /* 0x0000001519357212 */ /* 0x000fe400078e9628 */
[----:B------:R-:W-:-:S02]  /*3230*/  LOP3.LUT R52, R22, R36, R51, 0x96, !PT ;  /* 0x0000002416347212 */ /* 0x000fc400078e9633 */
[-CC-:B------:R-:W-:Y:S02]  /*3240*/  LOP3.LUT R18, R18, R37.reuse, R30.reuse, 0x96, !PT ;  /* 0x0000002512127212 */ /* 0x180fe400078e961e */
[----:B------:R-:W-:Y:S02]  /*3250*/  LOP3.LUT R37, R53, R37, R30, 0x96, !PT ;  /* 0x0000002535257212 */ /* 0x000fe400078e961e */
[-C--:B------:R-:W-:Y:S02]  /*3260*/  LOP3.LUT R32, R32, R35.reuse, R20, 0x96, !PT ;  /* 0x0000002320207212 */ /* 0x080fe400078e9614 */
[-C--:B------:R-:W-:Y:S02]  /*3270*/  LOP3.LUT R33, R33, R24.reuse, R46, 0x78, !PT ;  /* 0x0000001821217212 */ /* 0x080fe400078e782e */
[----:B------:R-:W-:Y:S02]  /*3280*/  LOP3.LUT R30, R47, R24, RZ, 0x3c, !PT ;  /* 0x000000182f1e7212 */ /* 0x000fe400078e3cff */
[----:B------:R-:W-:-:S02]  /*3290*/  LOP3.LUT R35, R52, R35, R20, 0x96, !PT ;  /* 0x0000002334237212 */ /* 0x000fc400078e9614 */
[----:B------:R-:W-:Y:S02]  /*32a0*/  LOP3.LUT R45, R45, R48, R31, 0x96, !PT ;  /* 0x000000302d2d7212 */ /* 0x000fe400078e961f */
[----:B------:R-:W-:Y:S02]  /*32b0*/  LOP3.LUT R20, R41, R34, RZ, 0x3c, !PT ;  /* 0x0000002229147212 */ /* 0x000fe400078e3cff */
[----:B------:R-:W-:Y:S02]  /*32c0*/  LOP3.LUT R48, R48, R31, RZ, 0x3c, !PT ;  /* 0x0000001f30307212 */ /* 0x000fe400078e3cff */
[----:B------:R-:W-:Y:S02]  /*32d0*/  LOP3.LUT R41, R30, R58, R33, 0x96, !PT ;  /* 0x0000003a1e297212 */ /* 0x000fe400078e9621 */
[----:B------:R-:W-:Y:S02]  /*32e0*/  PRMT R48, R48, 0x2301, R48 ;  /* 0x0000230130307816 */ /* 0x000fe40000000030 */
[----:B------:R-:W-:-:S02]  /*32f0*/  PRMT R53, R20, 0x2301, R20 ;  /* 0x0000230114357816 */ /* 0x000fc40000000014 */
[----:B-1----:R-:W-:Y:S02]  /*3300*/  LOP3.LUT R47, R39, UR8, R28, 0xb4, !PT ;  /* 0x00000008272f7c12 */ /* 0x002fe4000f8eb41c */
[-CC-:B------:R-:W-:Y:S02]  /*3310*/  LOP3.LUT R23, R23, R49.reuse, R46.reuse, 0x96, !PT ;  /* 0x0000003117177212 */ /* 0x180fe400078e962e */
[----:B------:R-:W-:Y:S02]  /*3320*/  LOP3.LUT R49, R41, R49, R46, 0x96, !PT ;  /* 0x0000003129317212 */ /* 0x000fe400078e962e */
[----:B------:R-:W-:Y:S02]  /*3330*/  PRMT R56, R38, 0x2301, R38 ;  /* 0x0000230126387816 */ /* 0x000fe40000000026 */
[----:B--2---:R-:W-:Y:S02]  /*3340*/  LOP3.LUT R41, R48, UR10, R53, 0xb4, !PT ;  /* 0x0000000a30297c12 */ /* 0x004fe4000f8eb435 */
[----:B------:R-:W-:-:S02]  /*3350*/  LOP3.LUT R34, R47, R34, RZ, 0x3c, !PT ;  /* 0x000000222f227212 */ /* 0x000fc400078e3cff */
[----:B------:R-:W-:Y:S02]  /*3360*/  LOP3.LUT R55, R18, UR9, R37, 0xb4, !PT ;  /* 0x0000000912377c12 */ /* 0x000fe4000f8eb425 */
[----:B------:R-:W-:Y:S02]  /*3370*/  PRMT R46, R39, 0x2301, R39 ;  /* 0x00002301272e7816 */ /* 0x000fe40000000027 */
[----:B------:R-:W-:Y:S02]  /*3380*/  LOP3.LUT R39, R53, R41, R56, 0x90, !PT ;  /* 0x0000002935277212 */ /* 0x000fe400078e9038 */
[-C--:B------:R-:W-:Y:S02]  /*3390*/  LOP3.LUT R47, R27, R42.reuse, RZ, 0x3c, !PT ;  /* 0x0000002a1b2f7212 */ /* 0x080fe400078e3cff */
[----:B------:R-:W-:Y:S02]  /*33a0*/  LOP3.LUT R27, R55, R42, RZ, 0x3c, !PT ;  /* 0x0000002a371b7212 */ /* 0x000fe400078e3cff */
[----:B------:R-:W-:-:S02]  /*33b0*/  LOP3.LUT R54, R56, R53, R46, 0xb4, !PT ;  /* 0x0000003538367212 */ /* 0x000fc400078eb42e */
[----:B------:R-:W-:Y:S02]  /*33c0*/  LOP3.LUT R38, R53, R41, R56, 0x9c, !PT ;  /* 0x0000002935267212 */ /* 0x000fe400078e9c38 */
[----:B------:R-:W-:Y:S02]  /*33d0*/  LOP3.LUT R48, R28, R34, R45, 0x90, !PT ;  /* 0x000000221c307212 */ /* 0x000fe400078e902d */
[----:B------:R-:W-:Y:S02]  /*33e0*/  LOP3.LUT R42, R21, R40, RZ, 0x3c, !PT ;  /* 0x00000028152a7212 */ /* 0x000fe400078e3cff */
[----:B------:R-:W-:Y:S02]  /*33f0*/  LOP3.LUT R56, R56, R53, R46, 0x4b, !PT ;  /* 0x0000003538387212 */ /* 0x000fe400078e4b2e */
[C---:B------:R-:W-:Y:S02]  /*3400*/  LOP3.LUT R41, R46.reuse, UR10, R41, 0x6c, !PT ;  /* 0x0000000a2e297c12 */ /* 0x040fe4000f8e6c29 */
[----:B------:R-:W-:-:S02]  /*3410*/  LOP3.LUT R39, R46, R39, RZ, 0x3c, !PT ;  /* 0x000000272e277212 */ /* 0x000fc400078e3cff */
[----:B------:R-:W-:Y:S02]  /*3420*/  LOP3.LUT R50, R50, R21, R40, 0x96, !PT ;  /* 0x0000001532327212 */ /* 0x000fe400078e9628 */
[-CC-:B------:R-:W-:Y:S02]  /*3430*/  LOP3.LUT R46, R28, R31.reuse, R20.reuse, 0x90, !PT ;  /* 0x0000001f1c2e7212 */ /* 0x180fe400078e9014 */
[-C--:B------:R-:W-:Y:S02]  /*3440*/  LOP3.LUT R21, R34, R31.reuse, R20, 0x60, !PT ;  /* 0x0000001f22157212 */ /* 0x080fe400078e6014 */
[----:B------:R-:W-:Y:S02]  /*3450*/  LOP3.LUT R54, R53, R38, R54, 0x78, !PT ;  /* 0x0000002635367212 */ /* 0x000fe400078e7836 */
[----:B------:R-:W-:Y:S02]  /*3460*/  LOP3.LUT R31, R48, R31, R20, 0x96, !PT ;  /* 0x0000001f301f7212 */ /* 0x000fe400078e9614 */
[----:B------:R-:W-:-:S02]  /*3470*/  PRMT R53, R42, 0x2301, R42 ;  /* 0x000023012a357816 */ /* 0x000fc4000000002a */
[----:B------:R-:W-:Y:S02]  /*3480*/  PRMT R48, R47, 0x2301, R47 ;  /* 0x000023012f307816 */ /* 0x000fe4000000002f */
[----:B------:R-:W-:Y:S02]  /*3490*/  PRMT R20, R18, 0x2301, R18 ;  /* 0x0000230112147816 */ /* 0x000fe40000000012 */
[----:B------:R-:W-:Y:S02]  /*34a0*/  LOP3.LUT R55, R53, UR11, R48, 0xb4, !PT ;  /* 0x0000000b35377c12 */ /* 0x000fe4000f8eb430 */
[----:B------:R-:W-:Y:S02]  /*34b0*/  LOP3.LUT R42, R37, R27, R50, 0x90, !PT ;  /* 0x0000001b252a7212 */ /* 0x000fe400078e9032 */
[----:B------:R-:W-:Y:S01]  /*34c0*/  LOP3.LUT R18, R20, UR11, R55, 0x6c, !PT ;  /* 0x0000000b14127c12 */ /* 0x000fe2000f8e6c37 */
[----:B------:R-:W1:Y:S01]  /*34d0*/  LDCU.64 UR10, c[0x3][UR14+0x18] ;  /* 0x00c003000e0a77ac */ /* 0x000e620008000a00 */
[----:B------:R-:W-:-:S02]  /*34e0*/  LOP3.LUT R34, R28, R34, R45, 0x9c, !PT ;  /* 0x000000221c227212 */ /* 0x000fc400078e9c2d */
[-CC-:B------:R-:W-:Y:S02]  /*34f0*/  LOP3.LUT R42, R42, R40.reuse, R47.reuse, 0x96, !PT ;  /* 0x000000282a2a7212 */ /* 0x180fe400078e962f */
[-CC-:B------:R-:W-:Y:S02]  /*3500*/  LOP3.LUT R53, R37, R40.reuse, R47.reuse, 0x90, !PT ;  /* 0x0000002825357212 */ /* 0x180fe400078e902f */
[----:B------:R-:W-:Y:S02]  /*3510*/  LOP3.LUT R40, R27, R40, R47, 0x60, !PT ;  /* 0x000000281b287212 */ /* 0x000fe400078e602f */
[----:B------:R-:W-:Y:S02]  /*3520*/  LOP3.LUT R47, R34, R46, R45, 0x60, !PT ;  /* 0x0000002e222f7212 */ /* 0x000fe400078e602d */
[----:B------:R-:W-:Y:S02]  /*3530*/  LOP3.LUT R27, R37, R27, R50, 0x9c, !PT ;  /* 0x0000001b251b7212 */ /* 0x000fe400078e9c32 */
[----:B------:R-:W-:-:S02]  /*3540*/  LOP3.LUT R28, R28, R47, RZ, 0x3c, !PT ;  /* 0x0000002f1c1c7212 */ /* 0x000fc400078e3cff */
[----:B------:R-:W-:Y:S02]  /*3550*/  LOP3.LUT R47, R46, R45, RZ, 0xc3, !PT ;  /* 0x0000002d2e2f7212 */ /* 0x000fe400078ec3ff */
[----:B------:R-:W-:Y:S02]  /*3560*/  PRMT R59, R25, 0x2301, R25 ;  /* 0x00002301193b7816 */ /* 0x000fe40000000019 */
[----:B------:R-:W-:Y:S02]  /*3570*/  LOP3.LUT R45, R31, R46, R45, 0xf9, !PT ;  /* 0x0000002e1f2d7212 */ /* 0x000fe400078ef92d */
[----:B------:R-:W-:Y:S02]  /*3580*/  LOP3.LUT R46, R27, R53, R50, 0x60, !PT ;  /* 0x000000351b2e7212 */ /* 0x000fe400078e6032 */
[----:B------:R-:W-:Y:S02]  /*3590*/  LOP3.LUT R25, R48, R55, R59, 0x9c, !PT ;  /* 0x0000003730197212 */ /* 0x000fe400078e9c3b */
[----:B------:R-:W-:-:S02]  /*35a0*/  LOP3.LUT R57, R59, R48, R20, 0xb4, !PT ;  /* 0x000000303b397212 */ /* 0x000fc400078eb414 */
[----:B------:R-:W-:Y:S02]  /*35b0*/  LOP3.LUT R37, R37, R46, RZ, 0x3c, !PT ;  /* 0x0000002e25257212 */ /* 0x000fe400078e3cff */
[----:B-1----:R-:W-:Y:S02]  /*35c0*/  LOP3.LUT R46, R32, UR10, R35, 0xb4, !PT ;  /* 0x0000000a202e7c12 */ /* 0x002fe4000f8eb423 */
[C---:B------:R-:W-:Y:S02]  /*35d0*/  LOP3.LUT R55, R48.reuse, R55, R59, 0x90, !PT ;  /* 0x0000003730377212 */ /* 0x040fe400078e903b */
[----:B------:R-:W-:Y:S02]  /*35e0*/  LOP3.LUT R59, R59, R48, R20, 0x4b, !PT ;  /* 0x000000303b3b7212 */ /* 0x000fe400078e4b14 */
[----:B------:R-:W-:Y:S02]  /*35f0*/  LOP3.LUT R57, R48, R25, R57, 0x78, !PT ;  /* 0x0000001930397212 */ /* 0x000fe400078e7839 */
[----:B------:R-:W-:-:S02]  /*3600*/  LOP3.LUT R48, R53, R50, RZ, 0xc3, !PT ;  /* 0x0000003235307212 */ /* 0x000fc400078ec3ff */
[----:B------:R-:W-:Y:S02]  /*3610*/  LOP3.LUT R44, R44, R43, RZ, 0x3c, !PT ;  /* 0x0000002b2c2c7212 */ /* 0x000fe400078e3cff */
[----:B------:R-:W-:Y:S02]  /*3620*/  LOP3.LUT R50, R42, R53, R50, 0xf9, !PT ;  /* 0x000000352a327212 */ /* 0x000fe400078ef932 */
[----:B------:R-:W-:Y:S02]  /*3630*/  LOP3.LUT R43, R46, R43, RZ, 0x3c, !PT ;  /* 0x0000002b2e2b7212 */ /* 0x000fe400078e3cff */
[----:B------:R-:W-:Y:S02]  /*3640*/  LOP3.LUT R60, R19, R36, R51, 0x96, !PT ;  /* 0x00000024133c7212 */ /* 0x000fe400078e9633 */
[----:B------:R-:W-:Y:S02]  /*3650*/  LOP3.LUT R53, R36, R51, RZ, 0x3c, !PT ;  /* 0x0000003324357212 */ /* 0x000fe400078e3cff */
[----:B------:R-:W-:-:S02]  /*3660*/  LOP3.LUT R20, R20, R55, RZ, 0x3c, !PT ;  /* 0x0000003714147212 */ /* 0x000fc400078e3cff */
[C---:B------:R-:W-:Y:S02]  /*3670*/  LOP3.LUT R55, R35.reuse, R51, R44, 0x90, !PT ;  /* 0x0000003323377212 */ /* 0x040fe400078e902c */
[CCC-:B------:R-:W-:Y:S02]  /*3680*/  LOP3.LUT R52, R35.reuse, R43.reuse, R60.reuse, 0x90, !PT ;  /* 0x0000002b23347212 */ /* 0x1c0fe400078e903c */
[----:B------:R-:W-:Y:S02]  /*3690*/  LOP3.LUT R19, R35, R43, R60, 0x9c, !PT ;  /* 0x0000002b23137212 */ /* 0x000fe400078e9c3c */
[----:B------:R-:W-:Y:S02]  /*36a0*/  LOP3.LUT R34, R34, R45, RZ, 0x3c, !PT ;  /* 0x0000002d22227212 */ /* 0x000fe400078e3cff */
[----:B------:R-:W-:Y:S02]  /*36b0*/  LOP3.LUT R27, R27, R50, RZ, 0x3c, !PT ;  /* 0x000000321b1b7212 */ /* 0x000fe400078e3cff */
[----:B------:R-:W-:-:S02]  /*36c0*/  PRMT R50, R53, 0x2301, R53 ;  /* 0x0000230135327816 */ /* 0x000fc40000000035 */
[--C-:B------:R-:W-:Y:S02]  /*36d0*/  PRMT R45, R44, 0x2301, R44.reuse ;  /* 0x000023012c2d7816 */ /* 0x100fe4000000002c */
[-CC-:B------:R-:W-:Y:S02]  /*36e0*/  LOP3.LUT R43, R43, R51.reuse, R44.reuse, 0x60, !PT ;  /* 0x000000332b2b7212 */ /* 0x180fe400078e602c */
[----:B------:R-:W-:Y:S02]  /*36f0*/  LOP3.LUT R52, R52, R51, R44, 0x96, !PT ;  /* 0x0000003334347212 */ /* 0x000fe400078e962c */
[----:B------:R-:W-:Y:S02]  /*3700*/  LOP3.LUT R46, R19, R55, R60, 0x60, !PT ;  /* 0x00000037132e7212 */ /* 0x000fe400078e603c */
[----:B------:R-:W-:Y:S02]  /*3710*/  PRMT R44, R22, 0x2301, R22 ;  /* 0x00002301162c7816 */ /* 0x000fe40000000016 */
[----:B0-----:R-:W-:-:S02]  /*3720*/  LOP3.LUT R51, R50, UR12, R45, 0xb4, !PT ;  /* 0x0000000c32337c12 */ /* 0x001fc4000f8eb42d */
[----:B------:R-:W-:Y:S02]  /*3730*/  PRMT R32, R32, 0x2301, R32 ;  /* 0x0000230120207816 */ /* 0x000fe40000000020 */
[----:B------:R-:W-:Y:S02]  /*3740*/  LOP3.LUT R46, R35, R46, RZ, 0x3c, !PT ;  /* 0x0000002e232e7212 */ /* 0x000fe400078e3cff */
[----:B------:R-:W-:Y:S02]  /*3750*/  LOP3.LUT R35, R55, R60, RZ, 0xc3, !PT ;  /* 0x0000003c37237212 */ /* 0x000fe400078ec3ff */
[----:B------:R-:W-:Y:S02]  /*3760*/  LOP3.LUT R36, R52, R55, R60, 0xf9, !PT ;  /* 0x0000003734247212 */ /* 0x000fe400078ef93c */
[----:B------:R-:W-:Y:S02]  /*3770*/  LOP3.LUT R53, R45, R51, R44, 0x90, !PT ;  /* 0x000000332d357212 */ /* 0x000fe400078e902c */
[----:B------:R-:W-:-:S02]  /*3780*/  LOP3.LUT R55, R44, R45, R32, 0xb4, !PT ;  /* 0x0000002d2c377212 */ /* 0x000fc400078eb420 */
[C---:B------:R-:W-:Y:S02]  /*3790*/  LOP3.LUT R22, R45.reuse, R51, R44, 0x9c, !PT ;  /* 0x000000332d167212 */ /* 0x040fe400078e9c2c */
[----:B------:R-:W-:Y:S02]  /*37a0*/  LOP3.LUT R50, R44, R45, R32, 0x4b, !PT ;  /* 0x0000002d2c327212 */ /* 0x000fe400078e4b20 */
[C---:B------:R-:W-:Y:S02]  /*37b0*/  LOP3.LUT R44, R32.reuse, UR12, R51, 0x6c, !PT ;  /* 0x0000000c202c7c12 */ /* 0x040fe4000f8e6c33 */
[----:B------:R-:W-:Y:S02]  /*37c0*/  LOP3.LUT R53, R32, R53, RZ, 0x3c, !PT ;  /* 0x0000003520357212 */ /* 0x000fe400078e3cff */
[----:B------:R-:W-:Y:S02]  /*37d0*/  LOP3.LUT R32, R45, R22, R55, 0x78, !PT ;  /* 0x000000162d207212 */ /* 0x000fe400078e7837 */
[----:B------:R-:W-:-:S02]  /*37e0*/  LOP3.LUT R45, R23, UR11, R49, 0xb4, !PT ;  /* 0x0000000b172d7c12 */ /* 0x000fc4000f8eb431 */
[----:B------:R-:W-:Y:S02]  /*37f0*/  LOP3.LUT R19, R19, R36, RZ, 0x3c, !PT ;  /* 0x0000002413137212 */ /* 0x000fe400078e3cff */
[-C--:B------:R-:W-:Y:S02]  /*3800*/  LOP3.LUT R36, R29, R24.reuse, RZ, 0x3c, !PT ;  /* 0x000000181d247212 */ /* 0x080fe400078e3cff */
[----:B------:R-:W-:Y:S02]  /*3810*/  LOP3.LUT R24, R45, R24, RZ, 0x3c, !PT ;  /* 0x000000182d187212 */ /* 0x000fe400078e3cff */
[----:B------:R-:W-:Y:S02]  /*3820*/  LOP3.LUT R26, R26, R58, R33, 0x96, !PT ;  /* 0x0000003a1a1a7212 */ /* 0x000fe400078e9621 */
[-C--:B------:R-:W-:Y:S02]  /*3830*/  LOP3.LUT R45, R58, R33.reuse, RZ, 0x3c, !PT ;  /* 0x000000213a2d7212 */ /* 0x080fe400078e3cff */
[----:B------:R-:W-:-:S02]  /*3840*/  LOP3.LUT R55, R49, R33, R36, 0x90, !PT ;  /* 0x0000002131377212 */ /* 0x000fc400078e9024 */
[CCC-:B------:R-:W-:Y:S02]  /*3850*/  LOP3.LUT R51, R49.reuse, R24.reuse, R26.reuse, 0x9c, !PT ;  /* 0x0000001831337212 */ /* 0x1c0fe400078e9c1a */
[----:B------:R-:W-:Y:S02]  /*3860*/  LOP3.LUT R58, R49, R24, R26, 0x90, !PT ;  /* 0x00000018313a7212 */ /* 0x000fe400078e901a */
[----:B------:R-:W-:Y:S02]  /*3870*/  LOP3.LUT R29, R24, R33, R36, 0x60, !PT ;  /* 0x00000021181d7212 */ /* 0x000fe400078e6024 */
[----:B------:R-:W-:Y:S02]  /*3880*/  LOP3.LUT R24, R51, R55, R26, 0x60, !PT ;  /* 0x0000003733187212 */ /* 0x000fe400078e601a */
[----:B------:R-:W-:Y:S02]  /*3890*/  LOP3.LUT R33, R58, R33, R36, 0x96, !PT ;  /* 0x000000213a217212 */ /* 0x000fe400078e9624 */
[----:B------:R-:W-:-:S02]  /*38a0*/  LOP3.LUT R49, R49, R24, RZ, 0x3c, !PT ;  /* 0x0000001831317212 */ /* 0x000fc400078e3cff */
[----:B------:R-:W-:Y:S02]  /*38b0*/  LOP3.LUT R24, R33, R55, R26, 0xf9, !PT ;  /* 0x0000003721187212 */ /* 0x000fe400078ef91a */
[----:B------:R-:W-:Y:S02]  /*38c0*/  LOP3.LUT R38, R38, R56, R39, 0x1e, !PT ;  /* 0x0000003826267212 */ /* 0x000fe400078e1e27 */
[----:B------:R-:W-:Y:S02]  /*38d0*/  LOP3.LUT R47, R47, R28, R31, 0x78, !PT ;  /* 0x0000001c2f2f7212 */ /* 0x000fe400078e781f */
[----:B------:R-:W-:Y:S02]  /*38e0*/  LOP3.LUT R24, R51, R24, RZ, 0x3c, !PT ;  /* 0x0000001833187212 */ /* 0x000fe400078e3cff */
[----:B------:R-:W-:Y:S02]  /*38f0*/  LOP3.LUT R51, R56, R54, R39, 0x78, !PT ;  /* 0x0000003638337212 */ /* 0x000fe400078e7827 */
[----:B------:R-:W-:-:S02]  /*3900*/  LOP3.LUT R39, R39, R38, R41, 0x78, !PT ;  /* 0x0000002627277212 */ /* 0x000fc400078e7829 */
[----:B------:R-:W-:Y:S02]  /*3910*/  LOP3.LUT R41, R47, R54, R41, 0x96, !PT ;  /* 0x000000362f297212 */ /* 0x000fe400078e9629 */
[----:B------:R-:W-:Y:S02]  /*3920*/  PRMT R54, R45, 0x2301, R45 ;  /* 0x000023012d367816 */ /* 0x000fe4000000002d */
[----:B------:R-:W-:Y:S02]  /*3930*/  PRMT R61, R36, 0x2301, R36 ;  /* 0x00002301243d7816 */ /* 0x000fe40000000024 */
[----:B------:R-:W-:Y:S02]  /*3940*/  PRMT R36, R23, 0x2301, R23 ;  /* 0x0000230117247816 */ /* 0x000fe40000000017 */
[----:B------:R-:W-:Y:S02]  /*3950*/  LOP3.LUT R23, R54, UR13, R61, 0xb4, !PT ;  /* 0x0000000d36177c12 */ /* 0x000fe4000f8eb43d */
[----:B------:R-:W-:-:S02]  /*3960*/  PRMT R30, R30, 0x2301, R30 ;  /* 0x000023011e1e7816 */ /* 0x000fc4000000001e */
[----:B------:R-:W-:Y:S02]  /*3970*/  LOP3.LUT R26, R55, R26, RZ, 0xc3, !PT ;  /* 0x0000001a371a7212 */ /* 0x000fe400078ec3ff */
[----:B------:R-:W-:Y:S01]  /*3980*/  LOP3.LUT R55, R36, UR13, R23, 0x6c, !PT ;  /* 0x0000000d24377c12 */ /* 0x000fe2000f8e6c17 */
[----:B------:R-:W0:Y:S01]  /*3990*/  LDCU.64 UR12, c[0x3][UR14+0x48] ;  /* 0x00c009000e0c77ac */ /* 0x000e220008000a00 */
[CCC-:B------:R-:W-:Y:S02]  /*39a0*/  LOP3.LUT R54, R61.reuse, R23.reuse, R30.reuse, 0x9c, !PT ;  /* 0x000000173d367212 */ /* 0x1c0fe400078e9c1e */
[----:B------:R-:W-:Y:S02]  /*39b0*/  LOP3.LUT R23, R61, R23, R30, 0x90, !PT ;  /* 0x000000173d177212 */ /* 0x000fe400078e901e */
[----:B------:R-:W-:Y:S02]  /*39c0*/  LOP3.LUT R22, R22, R50, R53, 0x1e, !PT ;  /* 0x0000003216167212 */ /* 0x000fe400078e1e35 */
[----:B------:R-:W-:-:S02]  /*39d0*/  LOP3.LUT R56, R30, R61, R36, 0xb4, !PT ;  /* 0x0000003d1e387212 */ /* 0x000fc400078eb424 */
[----:B------:R-:W-:Y:S02]  /*39e0*/  LOP3.LUT R45, R30, R61, R36, 0x4b, !PT ;  /* 0x0000003d1e2d7212 */ /* 0x000fe400078e4b24 */
[----:B------:R-:W-:Y:S02]  /*39f0*/  LOP3.LUT R35, R35, R46, R52, 0x78, !PT ;  /* 0x0000002e23237212 */ /* 0x000fe400078e7834 */
[----:B------:R-:W-:Y:S02]  /*3a00*/  LOP3.LUT R30, R36, R23, RZ, 0x3c, !PT ;  /* 0x00000017241e7212 */ /* 0x000fe400078e3cff */
[----:B------:R-:W-:Y:S02]  /*3a10*/  LOP3.LUT R21, R21, UR8, RZ, 0x3c, !PT ;  /* 0x0000000815157c12 */ /* 0x000fe4000f8e3cff */
[----:B------:R-:W-:Y:S02]  /*3a20*/  LOP3.LUT R36, R53, R22, R44, 0x78, !PT ;  /* 0x0000001635247212 */ /* 0x000fe400078e782c */
[----:B------:R-:W-:-:S02]  /*3a30*/  LOP3.LUT R23, R61, R54, R56, 0x78, !PT ;  /* 0x000000363d177212 */ /* 0x000fc400078e7838 */
[-C--:B------:R-:W-:Y:S02]  /*3a40*/  LOP3.LUT R50, R50, R32.reuse, R53, 0x78, !PT ;  /* 0x0000002032327212 */ /* 0x080fe400078e7835 */
[----:B------:R-:W-:Y:S02]  /*3a50*/  LOP3.LUT R44, R35, R32, R44, 0x96, !PT ;  /* 0x00000020232c7212 */ /* 0x000fe400078e962c */
[----:B------:R-:W-:Y:S02]  /*3a60*/  LOP3.LUT R54, R54, R45, R30, 0x1e, !PT ;  /* 0x0000002d36367212 */ /* 0x000fe400078e1e1e */
[-C--:B------:R-:W-:Y:S02]  /*3a70*/  LOP3.LUT R31, R31, R34.reuse, R21, 0x78, !PT ;  /* 0x000000221f1f7212 */ /* 0x080fe400078e7815 */
[----:B------:R-:W-:Y:S02]  /*3a80*/  LOP3.LUT R32, R51, R34, RZ, 0x3c, !PT ;  /* 0x0000002233207212 */ /* 0x000fe400078e3cff */
[----:B------:R-:W-:-:S02]  /*3a90*/  LOP3.LUT R26, R26, R49, R33, 0x78, !PT ;  /* 0x000000311a1a7212 */ /* 0x000fc400078e7821 */
[----:B------:R-:W-:Y:S02]  /*3aa0*/  LOP3.LUT R56, R59, R57, R20, 0x78, !PT ;  /* 0x000000393b387212 */ /* 0x000fe400078e7814 */
[----:B------:R-:W-:Y:S01]  /*3ab0*/  LOP3.LUT R40, R40, UR9, RZ, 0x3c, !PT ;  /* 0x0000000928287c12 */ /* 0x000fe2000f8e3cff */
[----:B------:R-:W1:Y:S01]  /*3ac0*/  LDCU.64 UR8, c[0x3][UR14+0x30] ;  /* 0x00c006000e0877ac */ /* 0x000e620008000a00 */
        /* <DEDUP_REMOVED lines=10> */
[----:B------:R-:W-:Y:S02]  /*3b70*/  LOP3.LUT R28, R51, R28, R21, 0x96, !PT ;  /* 0x0000001c331c7212 */ /* 0x000fe400078e9615 */
[----:B------:R-:W-:Y:S02]  /*3b80*/  LOP3.LUT R20, R20, R25, R18, 0x78, !PT ;  /* 0x0000001914147212 */ /* 0x000fe400078e7812 */
[----:B------:R-:W-:Y:S02]  /*3b90*/  LOP3.LUT R21, R50, R19, RZ, 0x3c, !PT ;  /* 0x0000001332157212 */ /* 0x000fe400078e3cff */
[----:B------:R-:W-:Y:S02]  /*3ba0*/  LOP3.LUT R53, R23, R25, R42, 0x96, !PT ;  /* 0x0000001917357212 */ /* 0x000fe400078e962a */
[----:B------:R-:W-:Y:S01]  /*3bb0*/  LOP3.LUT R50, R29, UR11, RZ, 0x3c, !PT ;  /* 0x0000000b1d327c12 */ /* 0x000fe2000f8e3cff */
[----:B------:R-:W2:Y:S01]  /*3bc0*/  LDCU.64 UR10, c[0x3][UR14+0x40] ;  /* 0x00c008000e0a77ac */ /* 0x000ea20008000a00 */
[----:B------:R-:W-:-:S02]  /*3bd0*/  LOP3.LUT R51, R52, R19, R43, 0x78, !PT ;  /* 0x0000001334337212 */ /* 0x000fc400078e782b */
[-CC-:B------:R-:W-:Y:S02]  /*3be0*/  LOP3.LUT R20, R20, R37.reuse, R40.reuse, 0x96, !PT ;  /* 0x0000002514147212 */ /* 0x180fe400078e9628 */
[----:B------:R-:W-:Y:S02]  /*3bf0*/  LOP3.LUT R37, R53, R37, R40, 0x96, !PT ;  /* 0x0000002535257212 */ /* 0x000fe400078e9628 */
[----:B------:R-:W-:Y:S02]  /*3c00*/  LOP3.LUT R40, R21, R22, R51, 0x96, !PT ;  /* 0x0000001615287212 */ /* 0x000fe400078e9633 */
[----:B------:R-:W-:Y:S02]  /*3c10*/  LOP3.LUT R29, R36, R46, R43, 0x96, !PT ;  /* 0x0000002e241d7212 */ /* 0x000fe400078e962b */
[-C--:B------:R-:W-:Y:S02]  /*3c20*/  LOP3.LUT R33, R33, R24.reuse, R50, 0x78, !PT ;  /* 0x0000001821217212 */ /* 0x080fe400078e7832 */
[----:B------:R-:W-:-:S02]  /*3c30*/  LOP3.LUT R36, R45, R24, RZ, 0x3c, !PT ;  /* 0x000000182d247212 */ /* 0x000fc400078e3cff */
[----:B------:R-:W-:Y:S02]  /*3c40*/  LOP3.LUT R46, R40, R46, R43, 0x96, !PT ;  /* 0x0000002e282e7212 */ /* 0x000fe400078e962b */
[----:B------:R-:W-:Y:S02]  /*3c50*/  LOP3.LUT R47, R47, R38, R31, 0x96, !PT ;  /* 0x000000262f2f7212 */ /* 0x000fe400078e961f */
[----:B------:R-:W-:Y:S02]  /*3c60*/  LOP3.LUT R43, R36, R54, R33, 0x96, !PT ;  /* 0x00000036242b7212 */ /* 0x000fe400078e9621 */
[----:B------:R-:W-:Y:S02]  /*3c70*/  LOP3.LUT R38, R38, R31, RZ, 0x3c, !PT ;  /* 0x0000001f26267212 */ /* 0x000fe400078e3cff */
[----:B------:R-:W-:Y:S02]  /*3c80*/  LOP3.LUT R40, R41, R34, RZ, 0x3c, !PT ;  /* 0x0000002229287212 */ /* 0x000fe400078e3cff */
[----:B------:R-:W-:-:S02]  /*3c90*/  LOP3.LUT R30, R30, R49, R50, 0x96, !PT ;  /* 0x000000311e1e7212 */ /* 0x000fc400078e9632 */
[----:B------:R-:W-:Y:S02]  /*3ca0*/  LOP3.LUT R49, R43, R49, R50, 0x96, !PT ;  /* 0x000000312b317212 */ /* 0x000fe400078e9632 */
[----:B------:R-:W-:Y:S02]  /*3cb0*/  PRMT R38, R38, 0x1032, R38 ;  /* 0x0000103226267816 */ /* 0x000fe40000000026 */
[----:B------:R-:W-:Y:S02]  /*3cc0*/  PRMT R43, R40, 0x1032, R40 ;  /* 0x00001032282b7816 */ /* 0x000fe40000000028 */
[C---:B-1----:R-:W-:Y:S02]  /*3cd0*/  LOP3.LUT R45, R39.reuse, UR8, R28, 0xb4, !PT ;  /* 0x00000008272d7c12 */ /* 0x042fe4000f8eb41c */
[----:B------:R-:W-:Y:S02]  /*3ce0*/  LOP3.LUT R18, R48, R57, R18, 0x96, !PT ;  /* 0x0000003930127212 */ /* 0x000fe400078e9612 */
[----:B------:R-:W-:-:S02]  /*3cf0*/  PRMT R50, R39, 0x1032, R39 ;  /* 0x0000103227327816 */ /* 0x000fc40000000027 */
[----:B------:R-:W-:Y:S02]  /*3d00*/  PRMT R32, R32, 0x1032, R32 ;  /* 0x0000103220207816 */ /* 0x000fe40000000020 */
[----:B--2---:R-:W-:Y:S02]  /*3d10*/  LOP3.LUT R39, R38, UR10, R43, 0xb4, !PT ;  /* 0x0000000a26277c12 */ /* 0x004fe4000f8eb42b */
[----:B------:R-:W-:Y:S02]  /*3d20*/  LOP3.LUT R34, R45, R34, RZ, 0x3c, !PT ;  /* 0x000000222d227212 */ /* 0x000fe400078e3cff */
[----:B------:R-:W-:Y:S02]  /*3d30*/  LOP3.LUT R41, R18, R27, RZ, 0x3c, !PT ;  /* 0x0000001b12297212 */ /* 0x000fe400078e3cff */
[----:B------:R-:W-:Y:S02]  /*3d40*/  LOP3.LUT R56, R32, R43, R50, 0xb4, !PT ;  /* 0x0000002b20387212 */ /* 0x000fe400078eb432 */
[----:B------:R-:W-:-:S02]  /*3d50*/  LOP3.LUT R45, R43, R39, R32, 0x90, !PT ;  /* 0x000000272b2d7212 */ /* 0x000fc400078e9020 */
[----:B------:R-:W-:Y:S02]  /*3d60*/  LOP3.LUT R18, R43, R39, R32, 0x9c, !PT ;  /* 0x000000272b127212 */ /* 0x000fe400078e9c20 */
[----:B------:R-:W-:Y:S02]  /*3d70*/  LOP3.LUT R58, R32, R43, R50, 0x4b, !PT ;  /* 0x0000002b203a7212 */ /* 0x000fe400078e4b32 */
[----:B------:R-:W-:Y:S02]  /*3d80*/  LOP3.LUT R48, R48, R25, R42, 0x96, !PT ;  /* 0x0000001930307212 */ /* 0x000fe400078e962a */
[----:B------:R-:W-:Y:S02]  /*3d90*/  LOP3.LUT R32, R28, R34, R47, 0x90, !PT ;  /* 0x000000221c207212 */ /* 0x000fe400078e902f */
[----:B------:R-:W-:Y:S02]  /*3da0*/  LOP3.LUT R25, R25, R42, RZ, 0x3c, !PT ;  /* 0x0000002a19197212 */ /* 0x000fe400078e3cff */
[----:B------:R-:W-:-:S02]  /*3db0*/  LOP3.LUT R52, R20, UR9, R37, 0xb4, !PT ;  /* 0x0000000914347c12 */ /* 0x000fc4000f8eb425 */
[-CC-:B------:R-:W-:Y:S02]  /*3dc0*/  LOP3.LUT R38, R28, R31.reuse, R40.reuse, 0x90, !PT ;  /* 0x0000001f1c267212 */ /* 0x180fe400078e9028 */
[-C--:B------:R-:W-:Y:S02]  /*3dd0*/  LOP3.LUT R53, R34, R31.reuse, R40, 0x60, !PT ;  /* 0x0000001f22357212 */ /* 0x080fe400078e6028 */
[----:B------:R-:W-:Y:S02]  /*3de0*/  LOP3.LUT R56, R43, R18, R56, 0x78, !PT ;  /* 0x000000122b387212 */ /* 0x000fe400078e7838 */
[----:B------:R-:W-:Y:S02]  /*3df0*/  LOP3.LUT R31, R32, R31, R40, 0x96, !PT ;  /* 0x0000001f201f7212 */ /* 0x000fe400078e9628 */
[----:B------:R-:W-:Y:S02]  /*3e00*/  PRMT R40, R25, 0x1032, R25 ;  /* 0x0000103219287816 */ /* 0x000fe40000000019 */
[----:B------:R-:W-:-:S02]  /*3e10*/  PRMT R43, R41, 0x1032, R41 ;  /* 0x00001032292b7816 */ /* 0x000fc40000000029 */
[----:B------:R-:W-:Y:S02]  /*3e20*/  LOP3.LUT R27, R52, R27, RZ, 0x3c, !PT ;  /* 0x0000001b341b7212 */ /* 0x000fe400078e3cff */
[C---:B------:R-:W-:Y:S02]  /*3e30*/  LOP3.LUT R39, R50.reuse, UR10, R39, 0x6c, !PT ;  /* 0x0000000a32277c12 */ /* 0x040fe4000f8e6c27 */
[----:B------:R-:W-:Y:S02]  /*3e40*/  LOP3.LUT R45, R50, R45, RZ, 0x3c, !PT ;  /* 0x0000002d322d7212 */ /* 0x000fe400078e3cff */
[----:B------:R-:W-:Y:S02]  /*3e50*/  PRMT R32, R23, 0x1032, R23 ;  /* 0x0000103217207816 */ /* 0x000fe40000000017 */
[----:B------:R-:W-:Y:S02]  /*3e60*/  PRMT R50, R20, 0x1032, R20 ;  /* 0x0000103214327816 */ /* 0x000fe40000000014 */
[----:B------:R-:W-:-:S02]  /*3e70*/  LOP3.LUT R23, R40, UR11, R43, 0xb4, !PT ;  /* 0x0000000b28177c12 */ /* 0x000fc4000f8eb42b */
[----:B------:R-:W-:Y:S02]  /*3e80*/  LOP3.LUT R25, R37, R27, R48, 0x90, !PT ;  /* 0x0000001b25197212 */ /* 0x000fe400078e9030 */
[----:B------:R-:W-:Y:S01]  /*3e90*/  LOP3.LUT R40, R50, UR11, R23, 0x6c, !PT ;  /* 0x0000000b32287c12 */ /* 0x000fe2000f8e6c17 */
[----:B------:R-:W1:Y:S01]  /*3ea0*/  LDCU.64 UR10, c[0x3][UR14+0x38] ;  /* 0x00c007000e0a77ac */ /* 0x000e620008000a00 */
[-CC-:B------:R-:W-:Y:S02]  /*3eb0*/  LOP3.LUT R25, R25, R42.reuse, R41.reuse, 0x96, !PT ;  /* 0x0000002a19197212 */ /* 0x180fe400078e9629 */
[-CC-:B------:R-:W-:Y:S02]  /*3ec0*/  LOP3.LUT R57, R37, R42.reuse, R41.reuse, 0x90, !PT ;  /* 0x0000002a25397212 */ /* 0x180fe400078e9029 */
[----:B------:R-:W-:Y:S02]  /*3ed0*/  LOP3.LUT R42, R27, R42, R41, 0x60, !PT ;  /* 0x0000002a1b2a7212 */ /* 0x000fe400078e6029 */
[----:B------:R-:W-:-:S02]  /*3ee0*/  LOP3.LUT R20, R43, R23, R32, 0x9c, !PT ;  /* 0x000000172b147212 */ /* 0x000fc400078e9c20 */
[C---:B------:R-:W-:Y:S02]  /*3ef0*/  LOP3.LUT R41, R43.reuse, R23, R32, 0x90, !PT ;  /* 0x000000172b297212 */ /* 0x040fe400078e9020 */
[-CC-:B------:R-:W-:Y:S02]  /*3f00*/  LOP3.LUT R23, R32, R43.reuse, R50.reuse, 0xb4, !PT ;  /* 0x0000002b20177212 */ /* 0x180fe400078eb432 */
[----:B------:R-:W-:Y:S02]  /*3f10*/  LOP3.LUT R34, R28, R34, R47, 0x9c, !PT ;  /* 0x000000221c227212 */ /* 0x000fe400078e9c2f */
[----:B------:R-:W-:Y:S02]  /*3f20*/  LOP3.LUT R32, R32, R43, R50, 0x4b, !PT ;  /* 0x0000002b20207212 */ /* 0x000fe400078e4b32 */
[----:B------:R-:W-:Y:S02]  /*3f30*/  LOP3.LUT R23, R43, R20, R23, 0x78, !PT ;  /* 0x000000142b177212 */ /* 0x000fe400078e7817 */
[----:B------:R-:W-:-:S02]  /*3f40*/  LOP3.LUT R43, R34, R38, R47, 0x60, !PT ;  /* 0x00000026222b7212 */ /* 0x000fc400078e602f */
[--C-:B------:R-:W-:Y:S02]  /*3f50*/  LOP3.LUT R27, R37, R27, R48.reuse, 0x9c, !PT ;  /* 0x0000001b251b7212 */ /* 0x100fe400078e9c30 */
[----:B------:R-:W-:Y:S02]  /*3f60*/  LOP3.LUT R28, R28, R43, RZ, 0x3c, !PT ;  /* 0x0000002b1c1c7212 */ /* 0x000fe400078e3cff */
[----:B------:R-:W-:Y:S02]  /*3f70*/  LOP3.LUT R43, R38, R47, RZ, 0xc3, !PT ;  /* 0x0000002f262b7212 */ /* 0x000fe400078ec3ff */
[----:B------:R-:W-:Y:S02]  /*3f80*/  LOP3.LUT R47, R31, R38, R47, 0xf9, !PT ;  /* 0x000000261f2f7212 */ /* 0x000fe400078ef92f */
[----:B------:R-:W-:Y:S02]  /*3f90*/  LOP3.LUT R38, R27, R57, R48, 0x60, !PT ;  /* 0x000000391b267212 */ /* 0x000fe400078e6030 */
[----:B------:R-:W-:-:S02]  /*3fa0*/  LOP3.LUT R41, R50, R41, RZ, 0x3c, !PT ;  /* 0x0000002932297212 */ /* 0x000fc400078e3cff */
[----:B-1----:R-:W-:Y:S02]  /*3fb0*/  LOP3.LUT R50, R29, UR10, R46, 0xb4, !PT ;  /* 0x0000000a1d327c12 */ /* 0x002fe4000f8eb42e */
[----:B------:R-:W-:Y:S02]  /*3fc0*/  LOP3.LUT R38, R37, R38, RZ, 0x3c, !PT ;  /* 0x0000002625267212 */ /* 0x000fe400078e3cff */
[----:B------:R-:W-:Y:S02]  /*3fd0*/  LOP3.LUT R37, R57, R48, RZ, 0xc3, !PT ;  /* 0x0000003039257212 */ /* 0x000fe400078ec3ff */
[----:B------:R-:W-:Y:S02]  /*3fe0*/  LOP3.LUT R48, R25, R57, R48, 0xf9, !PT ;  /* 0x0000003919307212 */ /* 0x000fe400078ef930 */
[-C--:B------:R-:W-:Y:S02]  /*3ff0*/  LOP3.LUT R44, R44, R19.reuse, RZ, 0x3c, !PT ;  /* 0x000000132c2c7212 */ /* 0x080fe400078e3cff */
[----:B------:R-:W-:-:S02]  /*4000*/  LOP3.LUT R19, R50, R19, RZ, 0x3c, !PT ;  /* 0x0000001332137212 */ /* 0x000fc400078e3cff */
[----:B------:R-:W-:Y:S02]  /*4010*/  LOP3.LUT R57, R35, R22, R51, 0x96, !PT ;  /* 0x0000001623397212 */ /* 0x000fe400078e9633 */
[----:B------:R-:W-:Y:S02]  /*4020*/  LOP3.LUT R50, R22, R51, RZ, 0x3c, !PT ;  /* 0x0000003316327212 */ /* 0x000fe400078e3cff */
[C-C-:B------:R-:W-:Y:S02]  /*4030*/  LOP3.LUT R35, R46.reuse, R19, R57.reuse, 0x90, !PT ;  /* 0x000000132e237212 */ /* 0x140fe400078e9039 */
[C-C-:B------:R-:W-:Y:S02]  /*4040*/  LOP3.LUT R52, R46.reuse, R51, R44.reuse, 0x90, !PT ;  /* 0x000000332e347212 */ /* 0x140fe400078e902c */
[----:B------:R-:W-:Y:S02]  /*4050*/  LOP3.LUT R22, R46, R19, R57, 0x9c, !PT ;  /* 0x000000132e167212 */ /* 0x000fe400078e9c39 */
[----:B------:R-:W-:-:S02]  /*4060*/  LOP3.LUT R19, R19, R51, R44, 0x60, !PT ;  /* 0x0000003313137212 */ /* 0x000fc400078e602c */
[----:B------:R-:W-:Y:S02]  /*4070*/  LOP3.LUT R51, R35, R51, R44, 0x96, !PT ;  /* 0x0000003323337212 */ /* 0x000fe400078e962c */
[----:B------:R-:W-:Y:S02]  /*4080*/  LOP3.LUT R34, R34, R47, RZ, 0x3c, !PT ;  /* 0x0000002f22227212 */ /* 0x000fe400078e3cff */
[----:B------:R-:W-:Y:S02]  /*4090*/  LOP3.LUT R35, R22, R52, R57, 0x60, !PT ;  /* 0x0000003416237212 */ /* 0x000fe400078e6039 */
[----:B------:R-:W-:Y:S02]  /*40a0*/  PRMT R47, R50, 0x1032, R50 ;  /* 0x00001032322f7816 */ /* 0x000fe40000000032 */
[----:B------:R-:W-:Y:S02]  /*40b0*/  PRMT R44, R44, 0x1032, R44 ;  /* 0x000010322c2c7816 */ /* 0x000fe4000000002c */
[----:B------:R-:W-:-:S02]  /*40c0*/  LOP3.LUT R46, R46, R35, RZ, 0x3c, !PT ;  /* 0x000000232e2e7212 */ /* 0x000fc400078e3cff */
[----:B------:R-:W-:Y:S02]  /*40d0*/  PRMT R59, R21, 0x1032, R21 ;  /* 0x00001032153b7816 */ /* 0x000fe40000000015 */
[----:B0-----:R-:W-:Y:S02]  /*40e0*/  LOP3.LUT R50, R47, UR12, R44, 0xb4, !PT ;  /* 0x0000000c2f327c12 */ /* 0x001fe4000f8eb42c */
[----:B------:R-:W-:Y:S02]  /*40f0*/  LOP3.LUT R35, R52, R57, RZ, 0xc3, !PT ;  /* 0x0000003934237212 */ /* 0x000fe400078ec3ff */
[----:B------:R-:W-:Y:S02]  /*4100*/  PRMT R29, R29, 0x1032, R29 ;  /* 0x000010321d1d7816 */ /* 0x000fe4000000001d */
[----:B------:R-:W-:Y:S02]  /*4110*/  LOP3.LUT R57, R51, R52, R57, 0xf9, !PT ;  /* 0x0000003433397212 */ /* 0x000fe400078ef939 */
[----:B------:R-:W-:-:S02]  /*4120*/  LOP3.LUT R27, R27, R48, RZ, 0x3c, !PT ;  /* 0x000000301b1b7212 */ /* 0x000fc400078e3cff */
[C---:B------:R-:W-:Y:S02]  /*4130*/  LOP3.LUT R52, R44.reuse, R50, R59, 0x90, !PT ;  /* 0x000000322c347212 */ /* 0x040fe400078e903b */
[C---:B------:R-:W-:Y:S02]  /*4140*/  LOP3.LUT R48, R59.reuse, R44, R29, 0xb4, !PT ;  /* 0x0000002c3b307212 */ /* 0x040fe400078eb41d */
[----:B------:R-:W-:Y:S02]  /*4150*/  LOP3.LUT R21, R44, R50, R59, 0x9c, !PT ;  /* 0x000000322c157212 */ /* 0x000fe400078e9c3b */
[----:B------:R-:W-:Y:S02]  /*4160*/  LOP3.LUT R22, R22, R57, RZ, 0x3c, !PT ;  /* 0x0000003916167212 */ /* 0x000fe400078e3cff */
[----:B------:R-:W-:Y:S02]  /*4170*/  LOP3.LUT R57, R30, UR11, R49, 0xb4, !PT ;  /* 0x0000000b1e397c12 */ /* 0x000fe4000f8eb431 */
[----:B------:R-:W-:-:S02]  /*4180*/  LOP3.LUT R47, R59, R44, R29, 0x4b, !PT ;  /* 0x0000002c3b2f7212 */ /* 0x000fc400078e4b1d */
[C---:B------:R-:W-:Y:S02]  /*4190*/  LOP3.LUT R50, R29.reuse, UR12, R50, 0x6c, !PT ;  /* 0x0000000c1d327c12 */ /* 0x040fe4000f8e6c32 */
[----:B------:R-:W-:Y:S02]  /*41a0*/  LOP3.LUT R52, R29, R52, RZ, 0x3c, !PT ;  /* 0x000000341d347212 */ /* 0x000fe400078e3cff */
[----:B------:R-:W-:Y:S02]  /*41b0*/  LOP3.LUT R29, R44, R21, R48, 0x78, !PT ;  /* 0x000000152c1d7212 */ /* 0x000fe400078e7830 */
[-C--:B------:R-:W-:Y:S02]  /*41c0*/  LOP3.LUT R48, R55, R24.reuse, RZ, 0x3c, !PT ;  /* 0x0000001837307212 */ /* 0x080fe400078e3cff */
[----:B------:R-:W-:Y:S02]  /*41d0*/  LOP3.LUT R24, R57, R24, RZ, 0x3c, !PT ;  /* 0x0000001839187212 */ /* 0x000fe400078e3cff */
[----:B------:R-:W-:-:S02]  /*41e0*/  LOP3.LUT R26, R26, R54, R33, 0x96, !PT ;  /* 0x000000361a1a7212 */ /* 0x000fc400078e9621 */
[-C--:B------:R-:W-:Y:S02]  /*41f0*/  LOP3.LUT R54, R54, R33.reuse, RZ, 0x3c, !PT ;  /* 0x0000002136367212 */ /* 0x080fe400078e3cff */
[C---:B------:R-:W-:Y:S02]  /*4200*/  LOP3.LUT R55, R49.reuse, R33, R48, 0x90, !PT ;  /* 0x0000002131377212 */ /* 0x040fe400078e9030 */
[CCC-:B------:R-:W-:Y:S02]  /*4210*/  LOP3.LUT R57, R49.reuse, R24.reuse, R26.reuse, 0x9c, !PT ;  /* 0x0000001831397212 */ /* 0x1c0fe400078e9c1a */
[----:B------:R-:W-:Y:S02]  /*4220*/  LOP3.LUT R44, R49, R24, R26, 0x90, !PT ;  /* 0x00000018312c7212 */ /* 0x000fe400078e901a */
[----:B------:R-:W-:Y:S02]  /*4230*/  PRMT R54, R54, 0x1032, R54 ;  /* 0x0000103236367816 */ /* 0x000fe40000000036 */
[----:B------:R-:W-:-:S02]  /*4240*/  PRMT R61, R48, 0x1032, R48 ;  /* 0x00001032303d7816 */ /* 0x000fc40000000030 */
[----:B------:R-:W-:Y:S02]  /*4250*/  LOP3.LUT R60, R57, R55, R26, 0x60, !PT ;  /* 0x00000037393c7212 */ /* 0x000fe400078e601a */
[-CC-:B------:R-:W-:Y:S02]  /*4260*/  LOP3.LUT R44, R44, R33.reuse, R48.reuse, 0x96, !PT ;  /* 0x000000212c2c7212 */ /* 0x180fe400078e9630 */
[----:B------:R-:W-:Y:S02]  /*4270*/  LOP3.LUT R24, R24, R33, R48, 0x60, !PT ;  /* 0x0000002118187212 */ /* 0x000fe400078e6030 */
[----:B------:R-:W-:Y:S02]  /*4280*/  LOP3.LUT R33, R58, R56, R45, 0x78, !PT ;  /* 0x000000383a217212 */ /* 0x000fe400078e782d */
[----:B------:R-:W-:Y:S02]  /*4290*/  PRMT R30, R30, 0x1032, R30 ;  /* 0x000010321e1e7816 */ /* 0x000fe4000000001e */
[----:B------:R-:W-:-:S02]  /*42a0*/  LOP3.LUT R59, R54, UR13, R61, 0xb4, !PT ;  /* 0x0000000d363b7c12 */ /* 0x000fc4000f8eb43d */
[----:B------:R-:W-:Y:S02]  /*42b0*/  PRMT R36, R36, 0x1032, R36 ;  /* 0x0000103224247816 */ /* 0x000fe40000000024 */
[----:B------:R-:W-:Y:S02]  /*42c0*/  LOP3.LUT R53, R53, UR8, RZ, 0x3c, !PT ;  /* 0x0000000835357c12 */ /* 0x000fe4000f8e3cff */
[----:B------:R-:W-:Y:S02]  /*42d0*/  LOP3.LUT R49, R49, R60, RZ, 0x3c, !PT ;  /* 0x0000003c31317212 */ /* 0x000fe400078e3cff */
[----:B------:R-:W-:Y:S02]  /*42e0*/  LOP3.LUT R20, R20, R32, R41, 0x1e, !PT ;  /* 0x0000002014147212 */ /* 0x000fe400078e1e29 */
[----:B------:R-:W-:Y:S02]  /*42f0*/  LOP3.LUT R60, R44, R55, R26, 0xf9, !PT ;  /* 0x000000372c3c7212 */ /* 0x000fe400078ef91a */
[----:B------:R-:W-:-:S02]  /*4300*/  LOP3.LUT R37, R37, R38, R25, 0x78, !PT ;  /* 0x0000002625257212 */ /* 0x000fc400078e7819 */
[----:B------:R-:W-:Y:S02]  /*4310*/  LOP3.LUT R26, R55, R26, RZ, 0xc3, !PT ;  /* 0x0000001a371a7212 */ /* 0x000fe400078ec3ff */
[----:B------:R-:W-:Y:S02]  /*4320*/  LOP3.LUT R18, R18, R58, R45, 0x1e, !PT ;  /* 0x0000003a12127212 */ /* 0x000fe400078e1e2d */
[----:B------:R-:W-:Y:S02]  /*4330*/  LOP3.LUT R43, R43, R28, R31, 0x78, !PT ;  /* 0x0000001c2b2b7212 */ /* 0x000fe400078e781f */
[----:B------:R-:W-:Y:S02]  /*4340*/  LOP3.LUT R21, R21, R47, R52, 0x1e, !PT ;  /* 0x0000002f15157212 */ /* 0x000fe400078e1e34 */
[----:B------:R-:W-:Y:S01]  /*4350*/  LOP3.LUT R55, R30, UR13, R59, 0x6c, !PT ;  /* 0x0000000d1e377c12 */ /* 0x000fe2000f8e6c3b */
[----:B------:R-:W0:Y:S01]  /*4360*/  LDCU.64 UR12, c[0x3][UR14+0x68] ;  /* 0x00c00d000e0c77ac */ /* 0x000e220008000a00 */
[----:B------:R-:W-:-:S02]  /*4370*/  LOP3.LUT R48, R61, R59, R36, 0x9c, !PT ;  /* 0x0000003b3d307212 */ /* 0x000fc400078e9c24 */
[----:B------:R-:W-:Y:S02]  /*4380*/  LOP3.LUT R32, R32, R23, R41, 0x78, !PT ;  /* 0x0000001720207212 */ /* 0x000fe400078e7829 */
[-C--:B------:R-:W-:Y:S02]  /*4390*/  LOP3.LUT R31, R31, R34.reuse, R53, 0x78, !PT ;  /* 0x000000221f1f7212 */ /* 0x080fe400078e7835 */
[----:B------:R-:W-:Y:S02]  /*43a0*/  LOP3.LUT R33, R33, R34, RZ, 0x3c, !PT ;  /* 0x0000002221217212 */ /* 0x000fe400078e3cff */
[----:B------:R-:W-:Y:S02]  /*43b0*/  LOP3.LUT R59, R61, R59, R36, 0x90, !PT ;  /* 0x0000003b3d3b7212 */ /* 0x000fe400078e9024 */
[----:B------:R-:W-:Y:S02]  /*43c0*/  LOP3.LUT R41, R41, R20, R40, 0x78, !PT ;  /* 0x0000001429297212 */ /* 0x000fe400078e7828 */
[----:B------:R-:W-:-:S02]  /*43d0*/  LOP3.LUT R54, R36, R61, R30, 0xb4, !PT ;  /* 0x0000003d24367212 */ /* 0x000fc400078eb41e */
[----:B------:R-:W-:Y:S02]  /*43e0*/  LOP3.LUT R40, R37, R23, R40, 0x96, !PT ;  /* 0x0000001725287212 */ /* 0x000fe400078e9628 */
[-C--:B------:R-:W-:Y:S02]  /*43f0*/  LOP3.LUT R45, R45, R18.reuse, R39, 0x78, !PT ;  /* 0x000000122d2d7212 */ /* 0x080fe400078e7827 */
[----:B------:R-:W-:Y:S02]  /*4400*/  LOP3.LUT R47, R47, R29, R52, 0x78, !PT ;  /* 0x0000001d2f2f7212 */ /* 0x000fe400078e7834 */
[----:B------:R-:W-:Y:S02]  /*4410*/  LOP3.LUT R23, R52, R21, R50, 0x78, !PT ;  /* 0x0000001534177212 */ /* 0x000fe400078e7832 */
[----:B------:R-:W-:Y:S02]  /*4420*/  LOP3.LUT R52, R33, R18, R31, 0x96, !PT ;  /* 0x0000001221347212 */ /* 0x000fe400078e961f */
[----:B------:R-:W-:-:S02]  /*4430*/  LOP3.LUT R36, R36, R61, R30, 0x4b, !PT ;  /* 0x0000003d24247212 */ /* 0x000fc400078e4b1e */
[----:B------:R-:W-:Y:S02]  /*4440*/  LOP3.LUT R59, R30, R59, RZ, 0x3c, !PT ;  /* 0x0000003b1e3b7212 */ /* 0x000fe400078e3cff */
[----:B------:R-:W-:Y:S02]  /*4450*/  LOP3.LUT R30, R61, R48, R54, 0x78, !PT ;  /* 0x000000303d1e7212 */ /* 0x000fe400078e7836 */
[----:B------:R-:W-:Y:S01]  /*4460*/  LOP3.LUT R54, R42, UR9, RZ, 0x3c, !PT ;  /* 0x000000092a367c12 */ /* 0x000fe2000f8e3cff */
[----:B------:R-:W1:Y:S01]  /*4470*/  LDCU.64 UR8, c[0x3][UR14+0x50] ;  /* 0x00c00a000e0877ac */ /* 0x000e620008000a00 */
[-CC-:B------:R-:W-:Y:S02]  /*4480*/  LOP3.LUT R45, R45, R28.reuse, R53.reuse, 0x96, !PT ;  /* 0x0000001c2d2d7212 */ /* 0x180fe400078e9635 */
[----:B------:R-:W-:Y:S02]  /*4490*/  LOP3.LUT R28, R52, R28, R53, 0x96, !PT ;  /* 0x0000001c341c7212 */ /* 0x000fe400078e9635 */
[----:B------:R-:W-:-:S02]  /*44a0*/  LOP3.LUT R53, R19, UR10, RZ, 0x3c, !PT ;  /* 0x0000000a13357c12 */ /* 0x000fc4000f8e3cff */
[----:B------:R-:W-:Y:S01]  /*44b0*/  LOP3.LUT R52, R24, UR11, RZ, 0x3c, !PT ;  /* 0x0000000b18347c12 */ /* 0x000fe2000f8e3cff */
[----:B------:R-:W2:Y:S01]  /*44c0*/  LDCU.64 UR10, c[0x3][UR14+0x60] ;  /* 0x00c00c000e0a77ac */ /* 0x000ea20008000a00 */
[-C--:B------:R-:W-:Y:S02]  /*44d0*/  LOP3.LUT R19, R25, R27.reuse, R54, 0x78, !PT ;  /* 0x0000001b19137212 */ /* 0x080fe400078e7836 */
[----:B------:R-:W-:Y:S02]  /*44e0*/  LOP3.LUT R25, R32, R27, RZ, 0x3c, !PT ;  /* 0x0000001b20197212 */ /* 0x000fe400078e3cff */
[-C--:B------:R-:W-:Y:S02]  /*44f0*/  LOP3.LUT R32, R51, R22.reuse, R53, 0x78, !PT ;  /* 0x0000001633207212 */ /* 0x080fe400078e7835 */
[----:B------:R-:W-:Y:S02]  /*4500*/  LOP3.LUT R42, R47, R22, RZ, 0x3c, !PT ;  /* 0x000000162f2a7212 */ /* 0x000fe400078e3cff */
[----:B------:R-:W-:-:S02]  /*4510*/  LOP3.LUT R35, R35, R46, R51, 0x78, !PT ;  /* 0x0000002e23237212 */ /* 0x000fc400078e7833 */
[--C-:B------:R-:W-:Y:S02]  /*4520*/  LOP3.LUT R48, R48, R36, R59.reuse, 0x1e, !PT ;  /* 0x0000002430307212 */ /* 0x100fe400078e1e3b */
[----:B------:R-:W-:Y:S02]  /*4530*/  LOP3.LUT R51, R42, R21, R32, 0x96, !PT ;  /* 0x000000152a337212 */ /* 0x000fe400078e9620 */
[----:B------:R-:W-:Y:S02]  /*4540*/  LOP3.LUT R57, R57, R60, RZ, 0x3c, !PT ;  /* 0x0000003c39397212 */ /* 0x000fe400078e3cff */
[----:B------:R-:W-:Y:S02]  /*4550*/  LOP3.LUT R36, R36, R30, R59, 0x78, !PT ;  /* 0x0000001e24247212 */ /* 0x000fe400078e783b */
[----:B------:R-:W-:Y:S02]  /*4560*/  LOP3.LUT R39, R43, R56, R39, 0x96, !PT ;  /* 0x000000382b277212 */ /* 0x000fe400078e9627 */
[----:B------:R-:W-:-:S02]  /*4570*/  LOP3.LUT R24, R23, R46, R53, 0x96, !PT ;  /* 0x0000002e17187212 */ /* 0x000fc400078e9635 */
[----:B------:R-:W-:Y:S02]  /*4580*/  LOP3.LUT R46, R51, R46, R53, 0x96, !PT ;  /* 0x0000002e332e7212 */ /* 0x000fe400078e9635 */
[----:B------:R-:W-:Y:S02]  /*4590*/  LOP3.LUT R47, R25, R20, R19, 0x96, !PT ;  /* 0x00000014192f7212 */ /* 0x000fe400078e9613 */
[-C--:B------:R-:W-:Y:S02]  /*45a0*/  LOP3.LUT R53, R36, R57.reuse, RZ, 0x3c, !PT ;  /* 0x0000003924357212 */ /* 0x080fe400078e3cff */
[----:B------:R-:W-:Y:S02]  /*45b0*/  LOP3.LUT R23, R44, R57, R52, 0x78, !PT ;  /* 0x000000392c177212 */ /* 0x000fe400078e7834 */
[----:B------:R-:W-:Y:S02]  /*45c0*/  LOP3.LUT R36, R39, R34, RZ, 0x3c, !PT ;  /* 0x0000002227247212 */ /* 0x000fe400078e3cff */
[----:B------:R-:W-:-:S02]  /*45d0*/  LOP3.LUT R39, R18, R31, RZ, 0x3c, !PT ;  /* 0x0000001f12277212 */ /* 0x000fc400078e3cff */
[----:B------:R-:W-:Y:S02]  /*45e0*/  LOP3.LUT R29, R35, R29, R50, 0x96, !PT ;  /* 0x0000001d231d7212 */ /* 0x000fe400078e9632 */
[--C-:B------:R-:W-:Y:S02]  /*45f0*/  LOP3.LUT R41, R41, R38, R54.reuse, 0x96, !PT ;  /* 0x0000002629297212 */ /* 0x100fe400078e9636 */
[----:B------:R-:W-:Y:S02]  /*4600*/  LOP3.LUT R43, R43, R18, R31, 0x96, !PT ;  /* 0x000000122b2b7212 */ /* 0x000fe400078e961f */
[----:B------:R-:W-:Y:S02]  /*4610*/  LOP3.LUT R50, R59, R48, R55, 0x78, !PT ;  /* 0x000000303b327212 */ /* 0x000fe400078e7837 */
[----:B------:R-:W-:Y:S02]  /*4620*/  LOP3.LUT R38, R47, R38, R54, 0x96, !PT ;  /* 0x000000262f267212 */ /* 0x000fe400078e9636 */
[----:B------:R-:W-:-:S02]  /*4630*/  LOP3.LUT R18, R40, R27, RZ, 0x3c, !PT ;  /* 0x0000001b28127212 */ /* 0x000fc400078e3cff */
[----:B------:R-:W-:Y:S02]  /*4640*/  LOP3.LUT R40, R53, R48, R23, 0x96, !PT ;  /* 0x0000003035287212 */ /* 0x000fe400078e9617 */
[----:B------:R-:W-:Y:S02]  /*4650*/  LOP3.LUT R37, R37, R20, R19, 0x96, !PT ;  /* 0x0000001425257212 */ /* 0x000fe400078e9613 */
[----:B------:R-:W-:Y:S02]  /*4660*/  LOP3.LUT R47, R20, R19, RZ, 0x3c, !PT ;  /* 0x00000013142f7212 */ /* 0x000fe400078e3cff */
[----:B--2---:R-:W-:Y:S02]  /*4670*/  LOP3.LUT R20, R39, UR11, R36, 0xb4, !PT ;  /* 0x0000000b27147c12 */ /* 0x004fe4000f8eb424 */
[-C--:B------:R-:W-:Y:S02]  /*4680*/  LOP3.LUT R26, R26, R49.reuse, R44, 0x78, !PT ;  /* 0x000000311a1a7212 */ /* 0x080fe400078e782c */
[----:B------:R-:W-:-:S02]  /*4690*/  LOP3.LUT R59, R50, R49, R52, 0x96, !PT ;  /* 0x00000031323b7212 */ /* 0x000fc400078e9634 */
[----:B------:R-:W-:Y:S02]  /*46a0*/  LOP3.LUT R49, R40, R49, R52, 0x96, !PT ;  /* 0x0000003128317212 */ /* 0x000fe400078e9634 */
[----:B------:R-:W-:Y:S02]  /*46b0*/  LOP3.LUT R56, R47, UR10, R18, 0xb4, !PT ;  /* 0x0000000a2f387c12 */ /* 0x000fe4000f8eb412 */
[----:B------:R-:W-:Y:S02]  /*46c0*/  LOP3.LUT R40, R36, R20, R33, 0x90, !PT ;  /* 0x0000001424287212 */ /* 0x000fe400078e9021 */
[----:B-1----:R-:W-:Y:S02]  /*46d0*/  LOP3.LUT R51, R45, UR8, R28, 0xb4, !PT ;  /* 0x000000082d337c12 */ /* 0x002fe4000f8eb41c */
[CCC-:B------:R-:W-:Y:S02]  /*46e0*/  LOP3.LUT R39, R33.reuse, R36.reuse, R45.reuse, 0x4b, !PT ;  /* 0x0000002421277212 */ /* 0x1c0fe400078e4b2d */
[----:B------:R-:W-:-:S02]  /*46f0*/  LOP3.LUT R50, R33, R36, R45, 0xb4, !PT ;  /* 0x0000002421327212 */ /* 0x000fc400078eb42d */
[----:B------:R-:W-:Y:S02]  /*4700*/  LOP3.LUT R33, R36, R20, R33, 0x9c, !PT ;  /* 0x0000001424217212 */ /* 0x000fe400078e9c21 */
[C---:B------:R-:W-:Y:S02]  /*4710*/  LOP3.LUT R47, R45.reuse, UR11, R20, 0x6c, !PT ;  /* 0x0000000b2d2f7c12 */ /* 0x040fe4000f8e6c14 */
[----:B------:R-:W-:Y:S02]  /*4720*/  LOP3.LUT R44, R18, R56, R25, 0x90, !PT ;  /* 0x00000038122c7212 */ /* 0x000fe400078e9019 */
[----:B------:R-:W-:Y:S02]  /*4730*/  LOP3.LUT R20, R45, R40, RZ, 0x3c, !PT ;  /* 0x000000282d147212 */ /* 0x000fe400078e3cff */
[----:B------:R-:W-:Y:S02]  /*4740*/  LOP3.LUT R34, R51, R34, RZ, 0x3c, !PT ;  /* 0x0000002233227212 */ /* 0x000fe400078e3cff */
[----:B------:R-:W-:Y:S01]  /*4750*/  LOP3.LUT R40, R41, UR10, R56, 0x6c, !PT ;  /* 0x0000000a29287c12 */ /* 0x000fe2000f8e6c38 */
[----:B------:R-:W1:Y:S01]  /*4760*/  LDCU.64 UR10, c[0x3][UR14+0x58] ;  /* 0x00c00b000e0a77ac */ /* 0x000e620008000a00 */
[----:B------:R-:W-:-:S02]  /*4770*/  LOP3.LUT R52, R25, R18, R41, 0x4b, !PT ;  /* 0x0000001219347212 */ /* 0x000fc400078e4b29 */
[----:B------:R-:W-:Y:S01]  /*4780*/  LOP3.LUT R56, R18, R56, R25, 0x9c, !PT ;  /* 0x0000003812387212 */ /* 0x000fe200078e9c19 */
[----:B------:R-:W-:Y:S01]  /*4790*/  UIADD3 UR14, UPT, UPT, UR14, 0xe0, URZ ;  /* 0x000000e00e0e7890 */ /* 0x000fe2000fffe0ff */
[----:B------:R-:W-:Y:S02]  /*47a0*/  LOP3.LUT R51, R25, R18, R41, 0xb4, !PT ;  /* 0x0000001219337212 */ /* 0x000fe400078eb429 */
[C---:B------:R-:W-:Y:S02]  /*47b0*/  LOP3.LUT R25, R41.reuse, R44, RZ, 0x3c, !PT ;  /* 0x0000002c29197212 */ /* 0x040fe400078e3cff */
[----:B------:R-:W-:Y:S02]  /*47c0*/  LOP3.LUT R44, R41, UR9, R38, 0xb4, !PT ;  /* 0x00000009292c7c12 */ /* 0x000fe4000f8eb426 */
[----:B------:R-:W-:Y:S02]  /*47d0*/  LOP3.LUT R41, R28, R34, R43, 0x90, !PT ;  /* 0x000000221c297212 */ /* 0x000fe400078e902b */
[----:B------:R-:W-:-:S02]  /*47e0*/  LOP3.LUT R45, R44, R27, RZ, 0x3c, !PT ;  /* 0x0000001b2c2d7212 */ /* 0x000fc400078e3cff */
[-CC-:B------:R-:W-:Y:S02]  /*47f0*/  LOP3.LUT R27, R41, R31.reuse, R36.reuse, 0x96, !PT ;  /* 0x0000001f291b7212 */ /* 0x180fe400078e9624 */
[--C-:B------:R-:W-:Y:S02]  /*4800*/  LOP3.LUT R54, R28, R31, R36.reuse, 0x90, !PT ;  /* 0x0000001f1c367212 */ /* 0x100fe400078e9024 */
[----:B------:R-:W-:Y:S02]  /*4810*/  LOP3.LUT R41, R38, R45, R37, 0x90, !PT ;  /* 0x0000002d26297212 */ /* 0x000fe400078e9025 */
[----:B------:R-:W-:Y:S02]  /*4820*/  LOP3.LUT R31, R34, R31, R36, 0x60, !PT ;  /* 0x0000001f221f7212 */ /* 0x000fe400078e6024 */
[----:B------:R-:W-:Y:S02]  /*4830*/  LOP3.LUT R34, R28, R34, R43, 0x9c, !PT ;  /* 0x000000221c227212 */ /* 0x000fe400078e9c2b */
[----:B------:R-:W-:-:S02]  /*4840*/  LOP3.LUT R51, R18, R56, R51, 0x78, !PT ;  /* 0x0000003812337212 */ /* 0x000fc400078e7833 */
[-CC-:B------:R-:W-:Y:S02]  /*4850*/  LOP3.LUT R41, R41, R19.reuse, R18.reuse, 0x96, !PT ;  /* 0x0000001329297212 */ /* 0x180fe400078e9612 */
[-CC-:B------:R-:W-:Y:S02]  /*4860*/  LOP3.LUT R44, R38, R19.reuse, R18.reuse, 0x90, !PT ;  /* 0x00000013262c7212 */ /* 0x180fe400078e9012 */
[----:B------:R-:W-:Y:S02]  /*4870*/  LOP3.LUT R18, R45, R19, R18, 0x60, !PT ;  /* 0x000000132d127212 */ /* 0x000fe400078e6012 */
[----:B------:R-:W-:Y:S02]  /*4880*/  LOP3.LUT R50, R36, R33, R50, 0x78, !PT ;  /* 0x0000002124327212 */ /* 0x000fe400078e7832 */
[----:B------:R-:W-:Y:S02]  /*4890*/  LOP3.LUT R19, R34, R54, R43, 0x60, !PT ;  /* 0x0000003622137212 */ /* 0x000fe400078e602b */
[----:B------:R-:W-:-:S02]  /*48a0*/  LOP3.LUT R36, R38, R45, R37, 0x9c, !PT ;  /* 0x0000002d26247212 */ /* 0x000fc400078e9c25 */
[----:B------:R-:W-:Y:S02]  /*48b0*/  LOP3.LUT R28, R28, R19, RZ, 0x3c, !PT ;  /* 0x000000131c1c7212 */ /* 0x000fe400078e3cff */
[-CC-:B------:R-:W-:Y:S02]  /*48c0*/  LOP3.LUT R19, R36, R44.reuse, R37.reuse, 0x60, !PT ;  /* 0x0000002c24137212 */ /* 0x180fe400078e6025 */
[----:B-1----:R-:W-:Y:S02]  /*48d0*/  LOP3.LUT R45, R24, UR10, R46, 0xb4, !PT ;  /* 0x0000000a182d7c12 */ /* 0x002fe4000f8eb42e */
[----:B------:R-:W-:Y:S02]  /*48e0*/  LOP3.LUT R19, R38, R19, RZ, 0x3c, !PT ;  /* 0x0000001326137212 */ /* 0x000fe400078e3cff */
[----:B------:R-:W-:Y:S02]  /*48f0*/  LOP3.LUT R38, R44, R37, RZ, 0xc3, !PT ;  /* 0x000000252c267212 */ /* 0x000fe400078ec3ff */
[----:B------:R-:W-:-:S02]  /*4900*/  LOP3.LUT R37, R41, R44, R37, 0xf9, !PT ;  /* 0x0000002c29257212 */ /* 0x000fc400078ef925 */
[----:B------:R-:W-:Y:S02]  /*4910*/  LOP3.LUT R44, R45, R22, RZ, 0x3c, !PT ;  /* 0x000000162d2c7212 */ /* 0x000fe400078e3cff */
[----:B------:R-:W-:Y:S02]  /*4920*/  LOP3.LUT R30, R26, R30, R55, 0x96, !PT ;  /* 0x0000001e1a1e7212 */ /* 0x000fe400078e9637 */
[----:B------:R-:W-:Y:S02]  /*4930*/  LOP3.LUT R45, R35, R21, R32, 0x96, !PT ;  /* 0x00000015232d7212 */ /* 0x000fe400078e9620 */
[----:B------:R-:W-:Y:S02]  /*4940*/  LOP3.LUT R55, R54, R43, RZ, 0xc3, !PT ;  /* 0x0000002b36377212 */ /* 0x000fe400078ec3ff */
[----:B------:R-:W-:Y:S02]  /*4950*/  LOP3.LUT R29, R29, R22, RZ, 0x3c, !PT ;  /* 0x000000161d1d7212 */ /* 0x000fe400078e3cff */
[----:B------:R-:W-:-:S02]  /*4960*/  LOP3.LUT R43, R27, R54, R43, 0xf9, !PT ;  /* 0x000000361b2b7212 */ /* 0x000fc400078ef92b */
[----:B------:R-:W-:Y:S02]  /*4970*/  LOP3.LUT R54, R21, R32, RZ, 0x3c, !PT ;  /* 0x0000002015367212 */ /* 0x000fe400078e3cff */
[C---:B------:R-:W-:Y:S02]  /*4980*/  LOP3.LUT R21, R46.reuse, R44, R45, 0x90, !PT ;  /* 0x0000002c2e157212 */ /* 0x040fe400078e902d */
[C---:B------:R-:W-:Y:S02]  /*4990*/  LOP3.LUT R22, R46.reuse, R32, R29, 0x90, !PT ;  /* 0x000000202e167212 */ /* 0x040fe400078e901d */
[----:B------:R-:W-:Y:S02]  /*49a0*/  LOP3.LUT R35, R46, R44, R45, 0x9c, !PT ;  /* 0x0000002c2e237212 */ /* 0x000fe400078e9c2d */
[-CC-:B------:R-:W-:Y:S02]  /*49b0*/  LOP3.LUT R44, R44, R32.reuse, R29.reuse, 0x60, !PT ;  /* 0x000000202c2c7212 */ /* 0x180fe400078e601d */
[----:B------:R-:W-:-:S02]  /*49c0*/  LOP3.LUT R32, R21, R32, R29, 0x96, !PT ;  /* 0x0000002015207212 */ /* 0x000fc400078e961d */
[-CC-:B------:R-:W-:Y:S02]  /*49d0*/  LOP3.LUT R21, R35, R22.reuse, R45.reuse, 0x60, !PT ;  /* 0x0000001623157212 */ /* 0x180fe400078e602d */
[----:B------:R-:W-:Y:S02]  /*49e0*/  LOP3.LUT R34, R34, R43, RZ, 0x3c, !PT ;  /* 0x0000002b22227212 */ /* 0x000fe400078e3cff */
[----:B------:R-:W-:Y:S02]  /*49f0*/  LOP3.LUT R46, R46, R21, RZ, 0x3c, !PT ;  /* 0x000000152e2e7212 */ /* 0x000fe400078e3cff */
[----:B------:R-:W-:Y:S02]  /*4a00*/  LOP3.LUT R21, R22, R45, RZ, 0xc3, !PT ;  /* 0x0000002d16157212 */ /* 0x000fe400078ec3ff */
[----:B------:R-:W-:Y:S02]  /*4a10*/  LOP3.LUT R22, R32, R22, R45, 0xf9, !PT ;  /* 0x0000001620167212 */ /* 0x000fe400078ef92d */
[----:B0-----:R-:W-:-:S02]  /*4a20*/  LOP3.LUT R45, R54, UR13, R29, 0xb4, !PT ;  /* 0x0000000d362d7c12 */ /* 0x001fc4000f8eb41d */
[----:B------:R-:W-:Y:S02]  /*4a30*/  LOP3.LUT R36, R36, R37, RZ, 0x3c, !PT ;  /* 0x0000002524247212 */ /* 0x000fe400078e3cff */
[C---:B------:R-:W-:Y:S02]  /*4a40*/  LOP3.LUT R61, R29.reuse, R45, R42, 0x90, !PT ;  /* 0x0000002d1d3d7212 */ /* 0x040fe400078e902a */
[CCC-:B------:R-:W-:Y:S02]  /*4a50*/  LOP3.LUT R43, R42.reuse, R29.reuse, R24.reuse, 0x4b, !PT ;  /* 0x0000001d2a2b7212 */ /* 0x1c0fe400078e4b18 */
[----:B------:R-:W-:Y:S02]  /*4a60*/  LOP3.LUT R37, R42, R29, R24, 0xb4, !PT ;  /* 0x0000001d2a257212 */ /* 0x000fe400078eb418 */
[----:B------:R-:W-:Y:S02]  /*4a70*/  LOP3.LUT R42, R29, R45, R42, 0x9c, !PT ;  /* 0x0000002d1d2a7212 */ /* 0x000fe400078e9c2a */
[----:B------:R-:W-:-:S02]  /*4a80*/  LOP3.LUT R45, R24, UR13, R45, 0x6c, !PT ;  /* 0x0000000d182d7c12 */ /* 0x000fc4000f8e6c2d */
[----:B------:R-:W-:Y:S02]  /*4a90*/  LOP3.LUT R24, R24, R61, RZ, 0x3c, !PT ;  /* 0x0000003d18187212 */ /* 0x000fe400078e3cff */
[----:B------:R-:W-:Y:S02]  /*4aa0*/  LOP3.LUT R30, R30, R57, RZ, 0x3c, !PT ;  /* 0x000000391e1e7212 */ /* 0x000fe400078e3cff */
[----:B------:R-:W-:Y:S02]  /*4ab0*/  LOP3.LUT R61, R48, R23, RZ, 0x3c, !PT ;  /* 0x00000017303d7212 */ /* 0x000fe400078e3cff */
[----:B------:R-:W-:Y:S02]  /*4ac0*/  LOP3.LUT R26, R26, R48, R23, 0x96, !PT ;  /* 0x000000301a1a7212 */ /* 0x000fe400078e9617 */
[----:B------:R-:W-:Y:S02]  /*4ad0*/  LOP3.LUT R54, R61, UR12, R30, 0xb4, !PT ;  /* 0x0000000c3d367c12 */ /* 0x000fe4000f8eb41e */
[----:B------:R-:W-:-:S02]  /*4ae0*/  LOP3.LUT R48, R29, R42, R37, 0x78, !PT ;  /* 0x0000002a1d307212 */ /* 0x000fc400078e7825 */
[CCC-:B------:R-:W-:Y:S02]  /*4af0*/  LOP3.LUT R58, R30.reuse, R54.reuse, R53.reuse, 0x90, !PT ;  /* 0x000000361e3a7212 */ /* 0x1c0fe400078e9035 */
[C---:B------:R-:W-:Y:S02]  /*4b00*/  LOP3.LUT R29, R59.reuse, UR12, R54, 0x6c, !PT ;  /* 0x0000000c3b1d7c12 */ /* 0x040fe4000f8e6c36 */
[----:B------:R-:W-:Y:S02]  /*4b10*/  LOP3.LUT R37, R30, R54, R53, 0x9c, !PT ;  /* 0x000000361e257212 */ /* 0x000fe400078e9c35 */
[C---:B------:R-:W-:Y:S02]  /*4b20*/  LOP3.LUT R54, R59.reuse, R58, RZ, 0x3c, !PT ;  /* 0x0000003a3b367212 */ /* 0x040fe400078e3cff */
[----:B------:R-:W-:Y:S02]  /*4b30*/  LOP3.LUT R58, R59, UR11, R49, 0xb4, !PT ;  /* 0x0000000b3b3a7c12 */ /* 0x000fe4000f8eb431 */
[----:B------:R-:W-:-:S02]  /*4b40*/  LOP3.LUT R35, R35, R22, RZ, 0x3c, !PT ;  /* 0x0000001623237212 */ /* 0x000fc400078e3cff */
[----:B------:R-:W-:Y:S02]  /*4b50*/  LOP3.LUT R57, R58, R57, RZ, 0x3c, !PT ;  /* 0x000000393a397212 */ /* 0x000fe400078e3cff */
[----:B------:R-:W-:Y:S02]  /*4b60*/  LOP3.LUT R56, R56, R52, R25, 0x1e, !PT ;  /* 0x0000003438387212 */ /* 0x000fe400078e1e19 */
[----:B------:R-:W-:Y:S02]  /*4b70*/  LOP3.LUT R55, R55, R28, R27, 0x78, !PT ;  /* 0x0000001c37377212 */ /* 0x000fe400078e781b */
[-CC-:B------:R-:W-:Y:S02]  /*4b80*/  LOP3.LUT R22, R53, R30.reuse, R59.reuse, 0x4b, !PT ;  /* 0x0000001e35167212 */ /* 0x180fe400078e4b3b */
[----:B------:R-:W-:Y:S02]  /*4b90*/  LOP3.LUT R61, R49, R57, R26, 0x90, !PT ;  /* 0x00000039313d7212 */ /* 0x000fe400078e901a */
[----:B------:R-:W-:-:S02]  /*4ba0*/  LOP3.LUT R53, R53, R30, R59, 0xb4, !PT ;  /* 0x0000001e35357212 */ /* 0x000fc400078eb43b */
[-C--:B------:R-:W-:Y:S02]  /*4bb0*/  LOP3.LUT R59, R52, R51.reuse, R25, 0x78, !PT ;  /* 0x00000033343b7212 */ /* 0x080fe400078e7819 */
[--C-:B------:R-:W-:Y:S02]  /*4bc0*/  LOP3.LUT R25, R25, R56, R40.reuse, 0x78, !PT ;  /* 0x0000003819197212 */ /* 0x100fe400078e7828 */
[----:B------:R-:W-:Y:S02]  /*4bd0*/  LOP3.LUT R51, R55, R51, R40, 0x96, !PT ;  /* 0x0000003337337212 */ /* 0x000fe400078e9628 */
[-CC-:B------:R-:W-:Y:S02]  /*4be0*/  LOP3.LUT R61, R61, R23.reuse, R30.reuse, 0x96, !PT ;  /* 0x000000173d3d7212 */ /* 0x180fe400078e961e */
[----:B------:R-:W-:Y:S02]  /*4bf0*/  LOP3.LUT R40, R49, R23, R30, 0x90, !PT ;  /* 0x0000001731287212 */ /* 0x000fe400078e901e */
[----:B------:R-:W-:-:S02]  /*4c00*/  LOP3.LUT R33, R33, R39, R20, 0x1e, !PT ;  /* 0x0000002721217212 */ /* 0x000fc400078e1e14 */
[----:B------:R-:W-:Y:S02]  /*4c10*/  LOP3.LUT R23, R57, R23, R30, 0x60, !PT ;  /* 0x0000001739177212 */ /* 0x000fe400078e601e */
[----:B------:R-:W-:Y:S02]  /*4c20*/  LOP3.LUT R38, R38, R19, R41, 0x78, !PT ;  /* 0x0000001326267212 */ /* 0x000fe400078e7829 */
[----:B------:R-:W-:Y:S02]  /*4c30*/  LOP3.LUT R57, R49, R57, R26, 0x9c, !PT ;  /* 0x0000003931397212 */ /* 0x000fe400078e9c1a */
[----:B------:R-:W-:Y:S02]  /*4c40*/  LOP3.LUT R39, R39, R50, R20, 0x78, !PT ;  /* 0x0000003227277212 */ /* 0x000fe400078e7814 */
[----:B------:R-:W-:Y:S02]  /*4c50*/  LOP3.LUT R20, R20, R33, R47, 0x78, !PT ;  /* 0x0000002114147212 */ /* 0x000fe400078e782f */
[----:B------:R-:W-:-:S02]  /*4c60*/  LOP3.LUT R53, R30, R37, R53, 0x78, !PT ;  /* 0x000000251e357212 */ /* 0x000fc400078e7835 */
[----:B------:R-:W-:Y:S02]  /*4c70*/  LOP3.LUT R47, R38, R50, R47, 0x96, !PT ;  /* 0x00000032262f7212 */ /* 0x000fe400078e962f */
[-CC-:B------:R-:W-:Y:S02]  /*4c80*/  LOP3.LUT R30, R57, R40.reuse, R26.reuse, 0x60, !PT ;  /* 0x00000028391e7212 */ /* 0x180fe400078e601a */
[----:B------:R-:W-:Y:S02]  /*4c90*/  LOP3.LUT R50, R61, R40, R26, 0xf9, !PT ;  /* 0x000000283d327212 */ /* 0x000fe400078ef91a */
[----:B------:R-:W-:Y:S02]  /*4ca0*/  LOP3.LUT R26, R40, R26, RZ, 0xc3, !PT ;  /* 0x0000001a281a7212 */ /* 0x000fe400078ec3ff */
[----:B------:R-:W-:Y:S02]  /*4cb0*/  LOP3.LUT R37, R37, R22, R54, 0x1e, !PT ;  /* 0x0000001625257212 */ /* 0x000fe400078e1e36 */
[----:B------:R-:W-:-:S02]  /*4cc0*/  LOP3.LUT R40, R21, R46, R32, 0x78, !PT ;  /* 0x0000002e15287212 */ /* 0x000fc400078e7820 */
[----:B------:R-:W-:Y:S02]  /*4cd0*/  LOP3.LUT R49, R49, R30, RZ, 0x3c, !PT ;  /* 0x0000001e31317212 */ /* 0x000fe400078e3cff */
[----:B------:R-:W-:Y:S02]  /*4ce0*/  LOP3.LUT R42, R42, R43, R24, 0x1e, !PT ;  /* 0x0000002b2a2a7212 */ /* 0x000fe400078e1e18 */
[----:B------:R-:W-:Y:S02]  /*4cf0*/  LOP3.LUT R18, R18, UR9, RZ, 0x3c, !PT ;  /* 0x0000000912127c12 */ /* 0x000fe4000f8e3cff */
[----:B------:R-:W-:Y:S02]  /*4d00*/  LOP3.LUT R30, R57, R50, RZ, 0x3c, !PT ;  /* 0x00000032391e7212 */ /* 0x000fe400078e3cff */
[--C-:B------:R-:W-:Y:S02]  /*4d10*/  LOP3.LUT R21, R54, R37, R29.reuse, 0x78, !PT ;  /* 0x0000002536157212 */ /* 0x100fe400078e781d */
[----:B------:R-:W-:-:S02]  /*4d20*/  LOP3.LUT R50, R40, R53, R29, 0x96, !PT ;  /* 0x0000003528327212 */ /* 0x000fc400078e961d */
[----:B------:R-:W-:Y:S02]  /*4d30*/  LOP3.LUT R52, R39, R36, RZ, 0x3c, !PT ;  /* 0x0000002427347212 */ /* 0x000fe400078e3cff */
[----:B------:R-:W-:Y:S02]  /*4d40*/  LOP3.LUT R43, R43, R48, R24, 0x78, !PT ;  /* 0x000000302b2b7212 */ /* 0x000fe400078e7818 */
[----:B------:R-:W-:Y:S02]  /*4d50*/  LOP3.LUT R29, R26, R49, R61, 0x78, !PT ;  /* 0x000000311a1d7212 */ /* 0x000fe400078e783d */
[----:B------:R-:W-:Y:S02]  /*4d60*/  LOP3.LUT R39, R24, R42, R45, 0x78, !PT ;  /* 0x0000002a18277212 */ /* 0x000fe400078e782d */
[----:B------:R-:W-:Y:S02]  /*4d70*/  LOP3.LUT R26, R41, R36, R18, 0x78, !PT ;  /* 0x00000024291a7212 */ /* 0x000fe400078e7812 */
[----:B------:R-:W-:-:S02]  /*4d80*/  LOP3.LUT R24, R23, UR11, RZ, 0x3c, !PT ;  /* 0x0000000b17187c12 */ /* 0x000fc4000f8e3cff */
        /* <DEDUP_REMOVED lines=8> */
[----:B------:R-:W-:Y:S02]  /*4e10*/  LOP3.LUT R41, R44, UR10, RZ, 0x3c, !PT ;  /* 0x0000000a2c297c12 */ /* 0x000fe4000f8e3cff */
[-C--:B------:R-:W-:Y:S02]  /*4e20*/  LOP3.LUT R27, R27, R34.reuse, R43, 0x78, !PT ;  /* 0x000000221b1b7212 */ /* 0x080fe400078e782b */
[----:B------:R-:W-:Y:S02]  /*4e30*/  LOP3.LUT R59, R59, R34, RZ, 0x3c, !PT ;  /* 0x000000223b3b7212 */ /* 0x000fe400078e3cff */
        /* <DEDUP_REMOVED lines=8> */
[----:B------:R-:W-:Y:S02]  /*4ec0*/  LOP3.LUT R25, R39, R28, R43, 0x96, !PT ;  /* 0x0000001c27197212 */ /* 0x000fe400078e962b */
[-CC-:B------:R-:W-:Y:S02]  /*4ed0*/  LOP3.LUT R28, R21, R46.reuse, R41.reuse, 0x96, !PT ;  /* 0x0000002e151c7212 */ /* 0x180fe400078e9629 */
[----:B------:R-:W-:Y:S02]  /*4ee0*/  LOP3.LUT R21, R44, R46, R41, 0x96, !PT ;  /* 0x0000002e2c157212 */ /* 0x000fe400078e9629 */
[----:B------:R-:W-:Y:S02]  /*4ef0*/  LOP3.LUT R44, R51, R34, RZ, 0x3c, !PT ;  /* 0x00000022332c7212 */ /* 0x000fe400078e3cff */
[----:B------:R-:W-:-:S02]  /*4f00*/  LOP3.LUT R47, R47, R36, RZ, 0x3c, !PT ;  /* 0x000000242f2f7212 */ /* 0x000fc400078e3cff */
[----:B------:R-:W-:Y:S02]  /*4f10*/  LOP3.LUT R39, R36, R23, RZ, 0x3c, !PT ;  /* 0x0000001724277212 */ /* 0x000fe400078e3cff */
[----:B------:R-:W-:Y:S02]  /*4f20*/  LOP3.LUT R50, R50, R35, RZ, 0x3c, !PT ;  /* 0x0000002332327212 */ /* 0x000fe400078e3cff */
[----:B------:R-:W-:Y:S02]  /*4f30*/  LOP3.LUT R45, R45, R30, RZ, 0x3c, !PT ;  /* 0x0000001e2d2d7212 */ /* 0x000fe400078e3cff */
[----:B------:R-:W-:Y:S02]  /*4f40*/  LOP3.LUT R36, R35, R28, RZ, 0x3c, !PT ;  /* 0x0000001c23247212 */ /* 0x000fe400078e3cff */
[----:B------:R-:W-:Y:S02]  /*4f50*/  LOP3.LUT R35, R30, R19, RZ, 0x3c, !PT ;  /* 0x000000131e237212 */ /* 0x000fe400078e3cff */
[----:B------:R-:W-:-:S02]  /*4f60*/  LOP3.LUT R40, R40, R37, R32, 0x96, !PT ;  /* 0x0000002528287212 */ /* 0x000fc400078e9620 */
[----:B------:R-:W-:Y:S02]  /*4f70*/  LOP3.LUT R29, R29, R42, R61, 0x96, !PT ;  /* 0x0000002a1d1d7212 */ /* 0x000fe400078e963d */
[----:B------:R-:W-:Y:S02]  /*4f80*/  LOP3.LUT R41, R38, R33, R26, 0x96, !PT ;  /* 0x0000002126297212 */ /* 0x000fe400078e961a */
[----:B------:R-:W-:Y:S02]  /*4f90*/  LOP3.LUT R30, R33, R26, RZ, 0x3c, !PT ;  /* 0x0000001a211e7212 */ /* 0x000fe400078e3cff */
[----:B------:R-:W-:Y:S02]  /*4fa0*/  LOP3.LUT R42, R42, R61, RZ, 0x3c, !PT ;  /* 0x0000003d2a2a7212 */ /* 0x000fe400078e3cff */
[----:B------:R-:W-:Y:S02]  /*4fb0*/  LOP3.LUT R37, R37, R32, RZ, 0x3c, !PT ;  /* 0x0000002025257212 */ /* 0x000fe400078e3cff */
[----:B------:R-:W-:-:S02]  /*4fc0*/  LOP3.LUT R34, R34, R22, RZ, 0x3c, !PT ;  /* 0x0000001622227212 */ /* 0x000fc400078e3cff */
[----:B------:R-:W-:Y:S02]  /*4fd0*/  LOP3.LUT R46, R55, R56, R27, 0x96, !PT ;  /* 0x00000038372e7212 */ /* 0x000fe400078e961b */
[----:B------:R-:W-:Y:S02]  /*4fe0*/  LOP3.LUT R33, R56, R27, RZ, 0x3c, !PT ;  /* 0x0000001b38217212 */ /* 0x000fe400078e3cff */
[----:B------:R-:W-:Y:S02]  /*4ff0*/  LOP3.LUT R48, R26, R47, RZ, 0x3c, !PT ;  /* 0x0000002f1a307212 */ /* 0x000fe400078e3cff */
[----:B------:R-:W-:Y:S02]  /*5000*/  LOP3.LUT R61, R61, R45, RZ, 0x3c, !PT ;  /* 0x0000002d3d3d7212 */ /* 0x000fe400078e3cff */
[----:B------:R-:W-:Y:S02]  /*5010*/  LOP3.LUT R43, R27, R44, RZ, 0x3c, !PT ;  /* 0x0000002c1b2b7212 */ /* 0x000fe400078e3cff */
[----:B------:R-:W-:Y:S01]  /*5020*/  LOP3.LUT R32, R32, R50, RZ, 0x3c, !PT ;  /* 0x0000003220207212 */ /* 0x000fe200078e3cff */
[----:B------:R-:W-:Y:S06]  /*5030*/  BRA.U !UP0, `(.L_x_0) ;  /* 0xffffffb5083c7547 */ /* 0x000fec000b83ffff */
[----:B------:R-:W-:Y:S01]  /*5040*/  LOP3.LUT R2, R25, R2, RZ, 0x3c, !PT ;  /* 0x0000000219027212 */ /* 0x000fe200078e3cff */
[----:B------:R-:W-:Y:S01]  /*5050*/  UMOV UR16, 0x110 ;  /* 0x0000011000107882 */ /* 0x000fe20000000000 */
[----:B------:R-:W-:Y:S01]  /*5060*/  LOP3.LUT R3, R18, R3, RZ, 0x3c, !PT ;  /* 0x0000000312037212 */ /* 0x000fe200078e3cff */
[----:B------:R-:W-:Y:S01]  /*5070*/  UMOV UR4, URZ ;  /* 0x000000ff00047c82 */ /* 0x000fe20008000000 */
[----:B------:R-:W-:Y:S02]  /*5080*/  LOP3.LUT R21, R21, R4, RZ, 0x3c, !PT ;  /* 0x0000000415157212 */ /* 0x000fe400078e3cff */
[----:B------:R-:W-:Y:S02]  /*5090*/  LOP3.LUT R24, R24, R5, RZ, 0x3c, !PT ;  /* 0x0000000518187212 */ /* 0x000fe400078e3cff */
[----:B------:R-:W-:Y:S02]  /*50a0*/  LOP3.LUT R52, R52, R17, RZ, 0x3c, !PT ;  /* 0x0000001134347212 */ /* 0x000fe400078e3cff */
[----:B------:R-:W-:-:S02]  /*50b0*/  LOP3.LUT R25, R50, R6, RZ, 0x3c, !PT ;  /* 0x0000000632197212 */ /* 0x000fc400078e3cff */
[----:B------:R-:W-:Y:S02]  /*50c0*/  LOP3.LUT R4, R45, R7, RZ, 0x3c, !PT ;  /* 0x000000072d047212 */ /* 0x000fe400078e3cff */
[----:B------:R-:W-:Y:S02]  /*50d0*/  LOP3.LUT R5, R44, R8, RZ, 0x3c, !PT ;  /* 0x000000082c057212 */ /* 0x000fe400078e3cff */
        /* <DEDUP_REMOVED lines=8> */
[----:B------:R-:W-:Y:S02]  /*5160*/  LOP3.LUT R17, R34, 0x80, RZ, 0x3c, !PT ;  /* 0x0000008022117812 */ /* 0x000fe400078e3cff */
[----:B------:R-:W-:-:S07]  /*5170*/  LOP3.LUT R23, R23, 0x20000, RZ, 0x3c, !PT ;  /* 0x0002000017177812 */ /* 0x000fce00078e3cff */
.L_x_1:
[----:B------:R-:W0:Y:S01]  /*5180*/  LDCU.64 UR8, c[0x3][UR16+-0x70] ;  /* 0x00fff200100877ac */ /* 0x000e220008000a00 */
[CCC-:B------:R-:W-:Y:S02]  /*5190*/  LOP3.LUT R7, R27.reuse, R2.reuse, R43.reuse, 0xb4, !PT ;  /* 0x000000021b077212 */ /* 0x1c0fe400078eb42b */
[----:B------:R-:W-:Y:S01]  /*51a0*/  LOP3.LUT R8, R27, R2, R43, 0x4b, !PT ;  /* 0x000000021b087212 */ /* 0x000fe200078e4b2b */
[----:B------:R-:W1:Y:S01]  /*51b0*/  LDCU.64 UR10, c[0x3][UR16+-0x60] ;  /* 0x00fff400100a77ac */ /* 0x000e620008000a00 */
[----:B------:R-:W-:Y:S02]  /*51c0*/  LOP3.LUT R29, R26, R25, R28, 0xb4, !PT ;  /* 0x000000191a1d7212 */ /* 0x000fe400078eb41c */
[----:B------:R-:W-:Y:S01]  /*51d0*/  LOP3.LUT R14, R18, R3, R48, 0xb4, !PT ;  /* 0x00000003120e7212 */ /* 0x000fe200078eb430 */
[----:B------:R-:W2:Y:S01]  /*51e0*/  LDCU.64 UR12, c[0x3][UR16+-0x68] ;  /* 0x00fff300100c77ac */ /* 0x000ea20008000a00 */
[----:B------:R-:W-:Y:S01]  /*51f0*/  LOP3.LUT R41, R52, R9, R23, 0x4b, !PT ;  /* 0x0000000934297212 */ /* 0x000fe200078e4b17 */
[----:B------:R-:W3:Y:S01]  /*5200*/  LDCU.64 UR14, c[0x3][UR16+-0x38] ;  /* 0x00fff900100e77ac */ /* 0x000ee20008000a00 */
[----:B------:R-:W-:Y:S01]  /*5210*/  UISETP.GE.U32.AND UP0, UPT, UR4, 0x23, UPT ;  /* 0x000000230400788c */ /* 0x000fe2000bf06070 */
[----:B0-----:R-:W-:Y:S01]  /*5220*/  LOP3.LUT R6, R17, UR8, R2, 0xb4, !PT ;  /* 0x0000000811067c12 */ /* 0x001fe2000f8eb402 */
[----:B------:R-:W-:Y:S01]  /*5230*/  UIADD3 UR5, UPT, UPT, UR4, 0x7, URZ ;  /* 0x0000000704057890 */ /* 0x000fe2000fffe0ff */
[----:B------:R-:W-:-:S02]  /*5240*/  LOP3.LUT R39, R39, UR9, R3, 0xb4, !PT ;  /* 0x0000000927277c12 */ /* 0x000fc4000f8eb403 */
[CCC-:B------:R-:W-:Y:S02]  /*5250*/  LOP3.LUT R10, R2.reuse, R6.reuse, R27.reuse, 0x90, !PT ;  /* 0x00000006020a7212 */ /* 0x1c0fe400078e901b */
[C---:B------:R-:W-:Y:S02]  /*5260*/  LOP3.LUT R11, R2.reuse, R6, R27, 0x9c, !PT ;  /* 0x00000006020b7212 */ /* 0x040fe400078e9c1b */
[----:B-1----:R-:W-:Y:S01]  /*5270*/  LOP3.LUT R37, R37, UR10, R25, 0xb4, !PT ;  /* 0x0000000a25257c12 */ /* 0x002fe2000f8eb419 */
[----:B------:R-:W-:Y:S01]  /*5280*/  UMOV UR4, UR5 ;  /* 0x0000000500047c82 */ /* 0x000fe20008000000 */
[C---:B------:R-:W-:Y:S02]  /*5290*/  LOP3.LUT R6, R43.reuse, UR8, R6, 0x6c, !PT ;  /* 0x000000082b067c12 */ /* 0x040fe4000f8e6c06 */
[----:B------:R-:W-:Y:S02]  /*52a0*/  LOP3.LUT R43, R43, R10, RZ, 0x3c, !PT ;  /* 0x0000000a2b2b7212 */ /* 0x000fe400078e3cff */
[----:B------:R-:W-:-:S02]  /*52b0*/  LOP3.LUT R7, R2, R11, R7, 0x78, !PT ;  /* 0x0000000b02077212 */ /* 0x000fc400078e7807 */
[----:B------:R-:W-:Y:S02]  /*52c0*/  LOP3.LUT R10, R26, R25, R28, 0x4b, !PT ;  /* 0x000000191a0a7212 */ /* 0x000fe400078e4b1c */
[CCC-:B------:R-:W-:Y:S02]  /*52d0*/  LOP3.LUT R27, R25.reuse, R37.reuse, R26.reuse, 0x90, !PT ;  /* 0x00000025191b7212 */ /* 0x1c0fe400078e901a */
[----:B------:R-:W-:Y:S01]  /*52e0*/  LOP3.LUT R2, R48, UR9, R39, 0x6c, !PT ;  /* 0x0000000930027c12 */ /* 0x000fe2000f8e6c27 */
[----:B------:R-:W0:Y:S01]  /*52f0*/  LDCU.64 UR8, c[0x3][UR16+-0x58] ;  /* 0x00fff500100877ac */ /* 0x000e220008000a00 */
[----:B------:R-:W-:Y:S02]  /*5300*/  LOP3.LUT R26, R25, R37, R26, 0x9c, !PT ;  /* 0x00000025191a7212 */ /* 0x000fe400078e9c1a */
[----:B------:R-:W-:Y:S02]  /*5310*/  LOP3.LUT R17, R3, R39, R18, 0x90, !PT ;  /* 0x0000002703117212 */ /* 0x000fe400078e9012 */
[----:B------:R-:W-:-:S02]  /*5320*/  LOP3.LUT R29, R25, R26, R29, 0x78, !PT ;  /* 0x0000001a191d7212 */ /* 0x000fc400078e781d */
[----:B------:R-:W-:Y:S02]  /*5330*/  LOP3.LUT R42, R42, UR11, R4, 0xb4, !PT ;  /* 0x0000000b2a2a7c12 */ /* 0x000fe4000f8eb404 */
[----:B------:R-:W-:Y:S02]  /*5340*/  LOP3.LUT R25, R3, R39, R18, 0x9c, !PT ;  /* 0x0000002703197212 */ /* 0x000fe400078e9c12 */
[----:B------:R-:W-:Y:S02]  /*5350*/  LOP3.LUT R18, R18, R3, R48, 0x4b, !PT ;  /* 0x0000000312127212 */ /* 0x000fe400078e4b30 */
[----:B------:R-:W-:Y:S02]  /*5360*/  LOP3.LUT R48, R48, R17, RZ, 0x3c, !PT ;  /* 0x0000001130307212 */ /* 0x000fe400078e3cff */
[----:B------:R-:W-:Y:S02]  /*5370*/  LOP3.LUT R17, R15, R4, R19, 0xb4, !PT ;  /* 0x000000040f117212 */ /* 0x000fe400078eb413 */
[----:B------:R-:W-:-:S02]  /*5380*/  LOP3.LUT R31, R4, R42, R15, 0x9c, !PT ;  /* 0x0000002a041f7212 */ /* 0x000fc400078e9c0f */
[----:B--2---:R-:W-:Y:S02]  /*5390*/  LOP3.LUT R39, R36, UR12, R21, 0xb4, !PT ;  /* 0x0000000c24277c12 */ /* 0x004fe4000f8eb415 */
[C---:B------:R-:W-:Y:S02]  /*53a0*/  LOP3.LUT R20, R28.reuse, UR10, R37, 0x6c, !PT ;  /* 0x0000000a1c147c12 */ /* 0x040fe4000f8e6c25 */
[----:B------:R-:W-:Y:S02]  /*53b0*/  LOP3.LUT R27, R28, R27, RZ, 0x3c, !PT ;  /* 0x0000001b1c1b7212 */ /* 0x000fe400078e3cff */
[C---:B------:R-:W-:Y:S02]  /*53c0*/  LOP3.LUT R34, R4.reuse, R42, R15, 0x90, !PT ;  /* 0x0000002a04227212 */ /* 0x040fe400078e900f */
[----:B------:R-:W-:Y:S02]  /*53d0*/  LOP3.LUT R28, R15, R4, R19, 0x4b, !PT ;  /* 0x000000040f1c7212 */ /* 0x000fe400078e4b13 */
[----:B------:R-:W-:-:S02]  /*53e0*/  LOP3.LUT R15, R4, R31, R17, 0x78, !PT ;  /* 0x0000001f040f7212 */ /* 0x000fc400078e7811 */
[----:B------:R-:W-:Y:S02]  /*53f0*/  LOP3.LUT R17, R21, R39, R12, 0x90, !PT ;  /* 0x0000002715117212 */ /* 0x000fe400078e900c */
[----:B------:R-:W-:Y:S02]  /*5400*/  LOP3.LUT R3, R3, R25, R14, 0x78, !PT ;  /* 0x0000001903037212 */ /* 0x000fe400078e780e */
[----:B------:R-:W-:Y:S01]  /*5410*/  LOP3.LUT R14, R19, UR11, R42, 0x6c, !PT ;  /* 0x0000000b130e7c12 */ /* 0x000fe2000f8e6c2a */
[----:B------:R-:W1:Y:S01]  /*5420*/  LDCU.64 UR10, c[0x3][UR16+-0x40] ;  /* 0x00fff800100a77ac */ /* 0x000e620008000a00 */
[CCC-:B------:R-:W-:Y:S02]  /*5430*/  LOP3.LUT R36, R12.reuse, R21.reuse, R32.reuse, 0xb4, !PT ;  /* 0x000000150c247212 */ /* 0x1c0fe400078eb420 */
[----:B------:R-:W-:Y:S02]  /*5440*/  LOP3.LUT R37, R12, R21, R32, 0x4b, !PT ;  /* 0x000000150c257212 */ /* 0x000fe400078e4b20 */
[----:B------:R-:W-:-:S02]  /*5450*/  LOP3.LUT R4, R32, UR12, R39, 0x6c, !PT ;  /* 0x0000000c20047c12 */ /* 0x000fc4000f8e6c27 */
[----:B------:R-:W-:Y:S02]  /*5460*/  LOP3.LUT R19, R19, R34, RZ, 0x3c, !PT ;  /* 0x0000002213137212 */ /* 0x000fe400078e3cff */
[----:B------:R-:W-:Y:S02]  /*5470*/  LOP3.LUT R32, R32, R17, RZ, 0x3c, !PT ;  /* 0x0000001120207212 */ /* 0x000fe400078e3cff */
[----:B------:R-:W-:Y:S02]  /*5480*/  LOP3.LUT R34, R21, R39, R12, 0x9c, !PT ;  /* 0x0000002715227212 */ /* 0x000fe400078e9c0c */
[----:B0-----:R-:W-:Y:S02]  /*5490*/  LOP3.LUT R17, R33, UR8, R5, 0xb4, !PT ;  /* 0x0000000821117c12 */ /* 0x001fe4000f8eb405 */
[----:B------:R-:W-:Y:S02]  /*54a0*/  LOP3.LUT R21, R21, R34, R36, 0x78, !PT ;  /* 0x0000002215157212 */ /* 0x000fe400078e7824 */
[----:B------:R-:W-:-:S02]  /*54b0*/  LOP3.LUT R12, R16, R5, R22, 0xb4, !PT ;  /* 0x00000005100c7212 */ /* 0x000fc400078eb416 */
[CCC-:B------:R-:W-:Y:S02]  /*54c0*/  LOP3.LUT R38, R5.reuse, R17.reuse, R16.reuse, 0x9c, !PT ;  /* 0x0000001105267212 */ /* 0x1c0fe400078e9c10 */
[----:B------:R-:W-:Y:S02]  /*54d0*/  LOP3.LUT R39, R5, R17, R16, 0x90, !PT ;  /* 0x0000001105277212 */ /* 0x000fe400078e9010 */
[----:B------:R-:W-:Y:S02]  /*54e0*/  LOP3.LUT R36, R35, UR13, R24, 0xb4, !PT ;  /* 0x0000000d23247c12 */ /* 0x000fe4000f8eb418 */
[----:B------:R-:W-:Y:S02]  /*54f0*/  LOP3.LUT R33, R16, R5, R22, 0x4b, !PT ;  /* 0x0000000510217212 */ /* 0x000fe400078e4b16 */
[----:B------:R-:W-:Y:S02]  /*5500*/  LOP3.LUT R16, R22, UR8, R17, 0x6c, !PT ;  /* 0x0000000816107c12 */ /* 0x000fe4000f8e6c11 */
[----:B------:R-:W-:-:S02]  /*5510*/  LOP3.LUT R35, R5, R38, R12, 0x78, !PT ;  /* 0x0000002605237212 */ /* 0x000fc400078e780c */
[----:B------:R-:W-:Y:S02]  /*5520*/  LOP3.LUT R40, R22, R39, RZ, 0x3c, !PT ;  /* 0x0000002716287212 */ /* 0x000fe400078e3cff */
[----:B------:R-:W-:Y:S01]  /*5530*/  LOP3.LUT R17, R61, UR13, R36, 0x6c, !PT ;  /* 0x0000000d3d117c12 */ /* 0x000fe2000f8e6c24 */
[----:B------:R-:W0:Y:S01]  /*5540*/  LDCU.64 UR12, c[0x3][UR16+-0x48] ;  /* 0x00fff700100c77ac */ /* 0x000e220008000a00 */
[C---:B------:R-:W-:Y:S02]  /*5550*/  LOP3.LUT R12, R24.reuse, R36, R13, 0x90, !PT ;  /* 0x00000024180c7212 */ /* 0x040fe400078e900d */
[----:B------:R-:W-:Y:S02]  /*5560*/  LOP3.LUT R39, R13, R24, R61, 0xb4, !PT ;  /* 0x000000180d277212 */ /* 0x000fe400078eb43d */
[----:B------:R-:W-:Y:S02]  /*5570*/  LOP3.LUT R36, R24, R36, R13, 0x9c, !PT ;  /* 0x0000002418247212 */ /* 0x000fe400078e9c0d */
[----:B------:R-:W-:-:S02]  /*5580*/  LOP3.LUT R30, R30, UR9, R9, 0xb4, !PT ;  /* 0x000000091e1e7c12 */ /* 0x000fc4000f8eb409 */
[----:B------:R-:W-:Y:S02]  /*5590*/  LOP3.LUT R5, R13, R24, R61, 0x4b, !PT ;  /* 0x000000180d057212 */ /* 0x000fe400078e4b3d */
[----:B------:R-:W-:Y:S02]  /*55a0*/  LOP3.LUT R24, R24, R36, R39, 0x78, !PT ;  /* 0x0000002418187212 */ /* 0x000fe400078e7827 */
[----:B------:R-:W-:Y:S02]  /*55b0*/  LOP3.LUT R39, R52, R9, R23, 0xb4, !PT ;  /* 0x0000000934277212 */ /* 0x000fe400078eb417 */
[CCC-:B------:R-:W-:Y:S02]  /*55c0*/  LOP3.LUT R44, R9.reuse, R30.reuse, R52.reuse, 0x9c, !PT ;  /* 0x0000001e092c7212 */ /* 0x1c0fe400078e9c34 */
[C---:B------:R-:W-:Y:S02]  /*55d0*/  LOP3.LUT R42, R9.reuse, R30, R52, 0x90, !PT ;  /* 0x0000001e092a7212 */ /* 0x040fe400078e9034 */
[----:B------:R-:W-:-:S02]  /*55e0*/  LOP3.LUT R39, R9, R44, R39, 0x78, !PT ;  /* 0x0000002c09277212 */ /* 0x000fc400078e7827 */
[----:B------:R-:W-:Y:S02]  /*55f0*/  LOP3.LUT R61, R61, R12, RZ, 0x3c, !PT ;  /* 0x0000000c3d3d7212 */ /* 0x000fe400078e3cff */
[----:B------:R-:W-:Y:S02]  /*5600*/  LOP3.LUT R9, R26, R10, R27, 0x1e, !PT ;  /* 0x0000000a1a097212 */ /* 0x000fe400078e1e1b */
[--C-:B------:R-:W-:Y:S02]  /*5610*/  LOP3.LUT R12, R8, R7, R43.reuse, 0x78, !PT ;  /* 0x00000007080c7212 */ /* 0x100fe400078e782b */
[----:B------:R-:W-:Y:S02]  /*5620*/  LOP3.LUT R8, R11, R8, R43, 0x1e, !PT ;  /* 0x000000080b087212 */ /* 0x000fe400078e1e2b */
[----:B------:R-:W-:Y:S02]  /*5630*/  LOP3.LUT R45, R10, R29, R27, 0x78, !PT ;  /* 0x0000001d0a2d7212 */ /* 0x000fe400078e781b */
[----:B------:R-:W-:-:S02]  /*5640*/  LOP3.LUT R11, R27, R9, R20, 0x78, !PT ;  /* 0x000000091b0b7212 */ /* 0x000fc400078e7814 */
[----:B------:R-:W-:Y:S02]  /*5650*/  LOP3.LUT R22, R18, R3, R48, 0x78, !PT ;  /* 0x0000000312167212 */ /* 0x000fe400078e7830 */
[C---:B------:R-:W-:Y:S01]  /*5660*/  LOP3.LUT R13, R23.reuse, UR9, R30, 0x6c, !PT ;  /* 0x00000009170d7c12 */ /* 0x040fe2000f8e6c1e */
[----:B------:R-:W2:Y:S01]  /*5670*/  LDCU.64 UR8, c[0x3][UR16+-0x50] ;  /* 0x00fff600100877ac */ /* 0x000ea20008000a00 */
[----:B------:R-:W-:Y:S02]  /*5680*/  LOP3.LUT R42, R23, R42, RZ, 0x3c, !PT ;  /* 0x0000002a172a7212 */ /* 0x000fe400078e3cff */
[----:B------:R-:W-:Y:S02]  /*5690*/  LOP3.LUT R29, R12, R29, R20, 0x96, !PT ;  /* 0x0000001d0c1d7212 */ /* 0x000fe400078e9614 */
[----:B------:R-:W-:Y:S02]  /*56a0*/  LOP3.LUT R27, R38, R33, R40, 0x1e, !PT ;  /* 0x00000021261b7212 */ /* 0x000fe400078e1e28 */
[----:B------:R-:W-:-:S02]  /*56b0*/  LOP3.LUT R23, R25, R18, R48, 0x1e, !PT ;  /* 0x0000001219177212 */ /* 0x000fc400078e1e30 */
[--C-:B------:R-:W-:Y:S02]  /*56c0*/  LOP3.LUT R20, R37, R21, R32.reuse, 0x78, !PT ;  /* 0x0000001525147212 */ /* 0x100fe400078e7820 */
[--C-:B------:R-:W-:Y:S02]  /*56d0*/  LOP3.LUT R26, R31, R28, R19.reuse, 0x1e, !PT ;  /* 0x0000001c1f1a7212 */ /* 0x100fe400078e1e13 */
[----:B------:R-:W-:Y:S02]  /*56e0*/  LOP3.LUT R18, R28, R15, R19, 0x78, !PT ;  /* 0x0000000f1c127212 */ /* 0x000fe400078e7813 */
[----:B------:R-:W-:Y:S02]  /*56f0*/  LOP3.LUT R25, R34, R37, R32, 0x1e, !PT ;  /* 0x0000002522197212 */ /* 0x000fe400078e1e20 */
[----:B------:R-:W-:Y:S02]  /*5700*/  LOP3.LUT R28, R22, R15, R14, 0x96, !PT ;  /* 0x0000000f161c7212 */ /* 0x000fe400078e960e */
[----:B------:R-:W-:-:S02]  /*5710*/  LOP3.LUT R34, R33, R35, R40, 0x78, !PT ;  /* 0x0000002321227212 */ /* 0x000fc400078e7828 */
[--C-:B------:R-:W-:Y:S02]  /*5720*/  LOP3.LUT R15, R40, R27, R16.reuse, 0x78, !PT ;  /* 0x0000001b280f7212 */ /* 0x100fe400078e7810 */
[----:B------:R-:W-:Y:S02]  /*5730*/  LOP3.LUT R40, R20, R35, R16, 0x96, !PT ;  /* 0x0000002314287212 */ /* 0x000fe400078e9610 */
[--C-:B------:R-:W-:Y:S02]  /*5740*/  LOP3.LUT R36, R36, R5, R61.reuse, 0x1e, !PT ;  /* 0x0000000524247212 */ /* 0x100fe400078e1e3d */
[----:B------:R-:W-:Y:S02]  /*5750*/  LOP3.LUT R30, R5, R24, R61, 0x78, !PT ;  /* 0x00000018051e7212 */ /* 0x000fe400078e783d */
[----:B------:R-:W-:Y:S02]  /*5760*/  LOP3.LUT R35, R44, R41, R42, 0x1e, !PT ;  /* 0x000000292c237212 */ /* 0x000fe400078e1e2a */
[----:B------:R-:W-:-:S02]  /*5770*/  LOP3.LUT R10, R43, R8, R6, 0x78, !PT ;  /* 0x000000082b0a7212 */ /* 0x000fc400078e7806 */
[----:B------:R-:W-:Y:S02]  /*5780*/  LOP3.LUT R45, R45, R8, RZ, 0x3c, !PT ;  /* 0x000000082d2d7212 */ /* 0x000fe400078e3cff */
[-C--:B------:R-:W-:Y:S02]  /*5790*/  LOP3.LUT R5, R48, R23.reuse, R2, 0x78, !PT ;  /* 0x0000001730057212 */ /* 0x080fe400078e7802 */
[----:B------:R-:W-:Y:S02]  /*57a0*/  LOP3.LUT R18, R18, R23, RZ, 0x3c, !PT ;  /* 0x0000001712127212 */ /* 0x000fe400078e3cff */
[----:B------:R-:W-:Y:S02]  /*57b0*/  LOP3.LUT R19, R19, R26, R14, 0x78, !PT ;  /* 0x0000001a13137212 */ /* 0x000fe400078e780e */
[----:B------:R-:W-:Y:S02]  /*57c0*/  LOP3.LUT R41, R41, R39, R42, 0x78, !PT ;  /* 0x0000002729297212 */ /* 0x000fe400078e782a */
[----:B------:R-:W-:-:S02]  /*57d0*/  LOP3.LUT R31, R42, R35, R13, 0x78, !PT ;  /* 0x000000232a1f7212 */ /* 0x000fc400078e780d */
[----:B------:R-:W-:Y:S02]  /*57e0*/  LOP3.LUT R14, R45, R9, R10, 0x96, !PT ;  /* 0x000000092d0e7212 */ /* 0x000fe400078e960a */
[----:B------:R-:W-:Y:S02]  /*57f0*/  LOP3.LUT R39, R30, R39, R13, 0x96, !PT ;  /* 0x000000271e277212 */ /* 0x000fe400078e960d */
[----:B------:R-:W-:Y:S02]  /*5800*/  LOP3.LUT R13, R18, R26, R5, 0x96, !PT ;  /* 0x0000001a120d7212 */ /* 0x000fe400078e9605 */
[-CC-:B------:R-:W-:Y:S02]  /*5810*/  LOP3.LUT R42, R11, R7.reuse, R6.reuse, 0x96, !PT ;  /* 0x000000070b2a7212 */ /* 0x180fe400078e9606 */
[----:B------:R-:W-:Y:S02]  /*5820*/  LOP3.LUT R11, R14, R7, R6, 0x96, !PT ;  /* 0x000000070e0b7212 */ /* 0x000fe400078e9606 */
[----:B------:R-:W-:-:S02]  /*5830*/  LOP3.LUT R14, R13, R3, R2, 0x96, !PT ;  /* 0x000000030d0e7212 */ /* 0x000fc400078e9602 */
[-C--:B------:R-:W-:Y:S02]  /*5840*/  LOP3.LUT R38, R32, R25.reuse, R4, 0x78, !PT ;  /* 0x0000001920267212 */ /* 0x080fe400078e7804 */
[----:B------:R-:W-:Y:S02]  /*5850*/  LOP3.LUT R13, R34, R25, RZ, 0x3c, !PT ;  /* 0x00000019220d7212 */ /* 0x000fe400078e3cff */
[----:B------:R-:W-:Y:S01]  /*5860*/  LOP3.LUT R7, R19, R3, R2, 0x96, !PT ;  /* 0x0000000313077212 */ /* 0x000fe200078e9602 */
[----:B------:R-:W-:Y:S01]  /*5870*/  IMAD.SHL.U32 R2, R45, 0x2, RZ ;  /* 0x000000022d027824 */ /* 0x000fe200078e00ff */
[-C--:B------:R-:W-:Y:S02]  /*5880*/  LOP3.LUT R6, R61, R36.reuse, R17, 0x78, !PT ;  /* 0x000000243d067212 */ /* 0x080fe400078e7811 */
[----:B------:R-:W-:Y:S02]  /*5890*/  LOP3.LUT R41, R41, R36, RZ, 0x3c, !PT ;  /* 0x0000002429297212 */ /* 0x000fe400078e3cff */
[----:B------:R-:W-:-:S02]  /*58a0*/  LOP3.LUT R16, R13, R27, R38, 0x96, !PT ;  /* 0x0000001b0d107212 */ /* 0x000fc400078e9626 */
[----:B------:R-:W-:Y:S02]  /*58b0*/  LOP3.LUT R3, R15, R21, R4, 0x96, !PT ;  /* 0x000000150f037212 */ /* 0x000fe400078e9604 */
[----:B------:R-:W-:Y:S02]  /*58c0*/  LOP3.LUT R15, R41, R35, R6, 0x96, !PT ;  /* 0x00000023290f7212 */ /* 0x000fe400078e9606 */
[----:B------:R-:W-:Y:S02]  /*58d0*/  LOP3.LUT R34, R2, 0xaaaaaaaa, RZ, 0xc0, !PT ;  /* 0xaaaaaaaa02227812 */ /* 0x000fe400078ec0ff */
[----:B------:R-:W-:Y:S01]  /*58e0*/  LOP3.LUT R16, R16, R21, R4, 0x96, !PT ;  /* 0x0000001510107212 */ /* 0x000fe200078e9604 */
[----:B------:R-:W-:Y:S01]  /*58f0*/  IMAD.SHL.U32 R4, R18, 0x2, RZ ;  /* 0x0000000212047824 */ /* 0x000fe200078e00ff */
[-CC-:B------:R-:W-:Y:S02]  /*5900*/  LOP3.LUT R2, R31, R24.reuse, R17.reuse, 0x96, !PT ;  /* 0x000000181f027212 */ /* 0x180fe400078e9611 */
[----:B------:R-:W-:Y:S01]  /*5910*/  LOP3.LUT R17, R15, R24, R17, 0x96, !PT ;  /* 0x000000180f117212 */ /* 0x000fe200078e9611 */
[----:B------:R-:W-:Y:S01]  /*5920*/  IMAD.SHL.U32 R15, R13, 0x2, RZ ;  /* 0x000000020d0f7824 */ /* 0x000fe200078e00ff */
[----:B------:R-:W-:-:S02]  /*5930*/  SHF.R.U32.HI R19, RZ, 0x1, R18 ;  /* 0x00000001ff137819 */ /* 0x000fc40000011612 */
[----:B------:R-:W-:Y:S01]  /*5940*/  SHF.R.U32.HI R18, RZ, 0x1, R13 ;  /* 0x00000001ff127819 */ /* 0x000fe2000001160d */
[----:B------:R-:W-:Y:S01]  /*5950*/  IMAD.SHL.U32 R13, R41, 0x2, RZ ;  /* 0x00000002290d7824 */ /* 0x000fe200078e00ff */
[----:B------:R-:W-:Y:S02]  /*5960*/  LOP3.LUT R4, R4, 0xaaaaaaaa, RZ, 0xc0, !PT ;  /* 0xaaaaaaaa04047812 */ /* 0x000fe400078ec0ff */
[----:B------:R-:W-:Y:S02]  /*5970*/  LOP3.LUT R15, R15, 0xaaaaaaaa, RZ, 0xc0, !PT ;  /* 0xaaaaaaaa0f0f7812 */ /* 0x000fe400078ec0ff */
[----:B------:R-:W-:Y:S02]  /*5980*/  SHF.R.U32.HI R24, RZ, 0x1, R41 ;  /* 0x00000001ff187819 */ /* 0x000fe40000011629 */
[----:B------:R-:W-:Y:S02]  /*5990*/  LOP3.LUT R13, R13, 0xaaaaaaaa, RZ, 0xc0, !PT ;  /* 0xaaaaaaaa0d0d7812 */ /* 0x000fe400078ec0ff */
[----:B------:R-:W-:-:S02]  /*59a0*/  LOP3.LUT R43, R29, R8, RZ, 0x3c, !PT ;  /* 0x000000081d2b7212 */ /* 0x000fc400078e3cff */
[----:B------:R-:W-:Y:S01]  /*59b0*/  LOP3.LUT R19, R4, 0x55555555, R19, 0xf8, !PT ;  /* 0x5555555504137812 */ /* 0x000fe200078ef813 */
[----:B------:R-:W-:Y:S01]  /*59c0*/  IMAD.SHL.U32 R4, R42, 0x2, RZ ;  /* 0x000000022a047824 */ /* 0x000fe200078e00ff */
[----:B------:R-:W-:Y:S02]  /*59d0*/  LOP3.LUT R18, R15, 0x55555555, R18, 0xf8, !PT ;  /* 0x555555550f127812 */ /* 0x000fe400078ef812 */
[----:B------:R-:W-:Y:S01]  /*59e0*/  LOP3.LUT R15, R13, 0x55555555, R24, 0xf8, !PT ;  /* 0x555555550d0f7812 */ /* 0x000fe200078ef818 */
[----:B------:R-:W-:Y:S01]  /*59f0*/  IMAD.SHL.U32 R13, R43, 0x2, RZ ;  /* 0x000000022b0d7824 */ /* 0x000fe200078e00ff */
[----:B------:R-:W-:Y:S02]  /*5a00*/  LOP3.LUT R12, R12, R9, R10, 0x96, !PT ;  /* 0x000000090c0c7212 */ /* 0x000fe400078e960a */
[----:B------:R-:W-:Y:S02]  /*5a10*/  SHF.R.U32.HI R31, RZ, 0x1, R42 ;  /* 0x00000001ff1f7819 */ /* 0x000fe4000001162a */
[----:B------:R-:W-:-:S02]  /*5a20*/  LOP3.LUT R4, R4, 0xaaaaaaaa, RZ, 0xc0, !PT ;  /* 0xaaaaaaaa04047812 */ /* 0x000fc400078ec0ff */
        /* <DEDUP_REMOVED lines=9> */
[----:B--2---:R-:W-:Y:S02]  /*5ac0*/  LOP3.LUT R21, R42, UR8, R11, 0xb4, !PT ;  /* 0x000000082a157c12 */ /* 0x004fe4000f8eb40b */
[----:B------:R-:W-:Y:S02]  /*5ad0*/  LOP3.LUT R29, R13, 0xaaaaaaaa, RZ, 0xc0, !PT ;  /* 0xaaaaaaaa0d1d7812 */ /* 0x000fe400078ec0ff */
[----:B------:R-:W-:Y:S02]  /*5ae0*/  LOP3.LUT R42, R4, 0x55555555, R9, 0xf8, !PT ;  /* 0x55555555042a7812 */ /* 0x000fe400078ef809 */
[----:B------:R-:W-:Y:S02]  /*5af0*/  LOP3.LUT R13, R22, R26, R5, 0x96, !PT ;  /* 0x0000001a160d7212 */ /* 0x000fe400078e9605 */
[----:B------:R-:W-:-:S02]  /*5b00*/  SHF.R.U32.HI R4, RZ, 0x1, R7 ;  /* 0x00000001ff047819 */ /* 0x000fc40000011607 */
[----:B------:R-:W-:Y:S02]  /*5b10*/  LOP3.LUT R26, R26, R5, RZ, 0x3c, !PT ;  /* 0x000000051a1a7212 */ /* 0x000fe400078e3cff */
[----:B------:R-:W-:Y:S02]  /*5b20*/  LOP3.LUT R29, R29, 0x55555555, R4, 0xf8, !PT ;  /* 0x555555551d1d7812 */ /* 0x000fe400078ef804 */
[----:B------:R-:W-:Y:S01]  /*5b30*/  LOP3.LUT R46, R7, UR9, R14, 0xb4, !PT ;  /* 0x00000009072e7c12 */ /* 0x000fe2000f8eb40e */
[----:B------:R-:W-:Y:S01]  /*5b40*/  IMAD.SHL.U32 R4, R26, 0x2, RZ ;  /* 0x000000021a047824 */ /* 0x000fe200078e00ff */
[-C--:B------:R-:W-:Y:S01]  /*5b50*/  LOP3.LUT R44, R28, R23.reuse, RZ, 0x3c, !PT ;  /* 0x000000171c2c7212 */ /* 0x080fe200078e3cff */
[----:B------:R-:W-:Y:S01]  /*5b60*/  IMAD.SHL.U32 R7, R3, 0x2, RZ ;  /* 0x0000000203077824 */ /* 0x000fe200078e00ff */
[----:B------:R-:W-:Y:S02]  /*5b70*/  LOP3.LUT R46, R46, R23, RZ, 0x3c, !PT ;  /* 0x000000172e2e7212 */ /* 0x000fe400078e3cff */
[----:B------:R-:W-:Y:S01]  /*5b80*/  SHF.R.U32.HI R37, RZ, 0x1, R26 ;  /* 0x00000001ff257819 */ /* 0x000fe2000001161a */
[----:B------:R-:W-:Y:S01]  /*5b90*/  IMAD.SHL.U32 R9, R44, 0x2, RZ ;  /* 0x000000022c097824 */ /* 0x000fe200078e00ff */
[----:B------:R-:W-:-:S02]  /*5ba0*/  LOP3.LUT R4, R4, 0xaaaaaaaa, RZ, 0xc0, !PT ;  /* 0xaaaaaaaa04047812 */ /* 0x000fc400078ec0ff */
[----:B------:R-:W-:Y:S02]  /*5bb0*/  LOP3.LUT R23, R20, R27, R38, 0x96, !PT ;  /* 0x0000001b14177212 */ /* 0x000fe400078e9626 */
[----:B------:R-:W-:Y:S02]  /*5bc0*/  SHF.R.U32.HI R45, RZ, 0x1, R45 ;  /* 0x00000001ff2d7819 */ /* 0x000fe4000001162d */
[----:B------:R-:W-:Y:S02]  /*5bd0*/  LOP3.LUT R27, R27, R38, RZ, 0x3c, !PT ;  /* 0x000000261b1b7212 */ /* 0x000fe400078e3cff */
[----:B------:R-:W-:Y:S02]  /*5be0*/  LOP3.LUT R37, R4, 0x55555555, R37, 0xf8, !PT ;  /* 0x5555555504257812 */ /* 0x000fe400078ef825 */
[----:B------:R-:W-:Y:S02]  /*5bf0*/  LOP3.LUT R34, R34, 0x55555555, R45, 0xf8, !PT ;  /* 0x5555555522227812 */ /* 0x000fe400078ef82d */
[----:B------:R-:W-:-:S02]  /*5c00*/  SHF.R.U32.HI R4, RZ, 0x1, R3 ;  /* 0x00000001ff047819 */ /* 0x000fc40000011603 */
[----:B0-----:R-:W-:Y:S01]  /*5c10*/  LOP3.LUT R22, R3, UR12, R16, 0xb4, !PT ;  /* 0x0000000c03167c12 */ /* 0x001fe2000f8eb410 */
[----:B------:R-:W-:Y:S01]  /*5c20*/  IMAD.SHL.U32 R3, R27, 0x2, RZ ;  /* 0x000000021b037824 */ /* 0x000fe200078e00ff */
[-C--:B------:R-:W-:Y:S02]  /*5c30*/  LOP3.LUT R45, R40, R25.reuse, RZ, 0x3c, !PT ;  /* 0x00000019282d7212 */ /* 0x080fe400078e3cff */
[----:B------:R-:W-:Y:S02]  /*5c40*/  LOP3.LUT R7, R7, 0xaaaaaaaa, RZ, 0xc0, !PT ;  /* 0xaaaaaaaa07077812 */ /* 0x000fe400078ec0ff */
[----:B------:R-:W-:Y:S02]  /*5c50*/  LOP3.LUT R8, R21, R8, RZ, 0x3c, !PT ;  /* 0x0000000815087212 */ /* 0x000fe400078e3cff */
[----:B------:R-:W-:Y:S02]  /*5c60*/  LOP3.LUT R41, R22, R25, RZ, 0x3c, !PT ;  /* 0x0000001916297212 */ /* 0x000fe400078e3cff */
[----:B------:R-:W-:Y:S01]  /*5c70*/  LOP3.LUT R21, R7, 0x55555555, R4, 0xf8, !PT ;  /* 0x5555555507157812 */ /* 0x000fe200078ef804 */
[----:B------:R-:W-:Y:S01]  /*5c80*/  IMAD.SHL.U32 R4, R45, 0x2, RZ ;  /* 0x000000022d047824 */ /* 0x000fe200078e00ff */
[----:B------:R-:W-:Y:S01]  /*5c90*/  LOP3.LUT R22, R30, R35, R6, 0x96, !PT ;  /* 0x000000231e167212 */ /* 0x000fe200078e9606 */
[----:B------:R-:W-:Y:S01]  /*5ca0*/  IMAD.SHL.U32 R7, R2, 0x2, RZ ;  /* 0x0000000202077824 */ /* 0x000fe200078e00ff */
[----:B------:R-:W-:-:S02]  /*5cb0*/  SHF.R.U32.HI R32, RZ, 0x1, R27 ;  /* 0x00000001ff207819 */ /* 0x000fc4000001161b */
[----:B------:R-:W-:Y:S02]  /*5cc0*/  LOP3.LUT R3, R3, 0xaaaaaaaa, RZ, 0xc0, !PT ;  /* 0xaaaaaaaa03037812 */ /* 0x000fe400078ec0ff */
[----:B------:R-:W-:Y:S02]  /*5cd0*/  LOP3.LUT R35, R35, R6, RZ, 0x3c, !PT ;  /* 0x0000000623237212 */ /* 0x000fe400078e3cff */
[----:B------:R-:W-:Y:S02]  /*5ce0*/  LOP3.LUT R32, R3, 0x55555555, R32, 0xf8, !PT ;  /* 0x5555555503207812 */ /* 0x000fe400078ef820 */
[----:B------:R-:W-:Y:S01]  /*5cf0*/  SHF.R.U32.HI R28, RZ, 0x1, R44 ;  /* 0x00000001ff1c7819 */ /* 0x000fe2000001162c */
[----:B------:R-:W-:Y:S01]  /*5d00*/  IMAD.SHL.U32 R3, R35, 0x2, RZ ;  /* 0x0000000223037824 */ /* 0x000fe200078e00ff */
[----:B------:R-:W-:Y:S02]  /*5d10*/  LOP3.LUT R9, R9, 0xaaaaaaaa, RZ, 0xc0, !PT ;  /* 0xaaaaaaaa09097812 */ /* 0x000fe400078ec0ff */
[----:B------:R-:W-:-:S02]  /*5d20*/  SHF.R.U32.HI R25, RZ, 0x1, R45 ;  /* 0x00000001ff197819 */ /* 0x000fc4000001162d */
[----:B------:R-:W-:Y:S02]  /*5d30*/  LOP3.LUT R4, R4, 0xaaaaaaaa, RZ, 0xc0, !PT ;  /* 0xaaaaaaaa04047812 */ /* 0x000fe400078ec0ff */
[----:B------:R-:W-:Y:S02]  /*5d40*/  LOP3.LUT R39, R39, R36, RZ, 0x3c, !PT ;  /* 0x0000002427277212 */ /* 0x000fe400078e3cff */
[----:B------:R-:W-:Y:S02]  /*5d50*/  SHF.R.U32.HI R20, RZ, 0x1, R2 ;  /* 0x00000001ff147819 */ /* 0x000fe40000011602 */
[----:B------:R-:W-:Y:S02]  /*5d60*/  LOP3.LUT R7, R7, 0xaaaaaaaa, RZ, 0xc0, !PT ;  /* 0xaaaaaaaa07077812 */ /* 0x000fe400078ec0ff */
[----:B------:R-:W-:Y:S01]  /*5d70*/  LOP3.LUT R28, R9, 0x55555555, R28, 0xf8, !PT ;  /* 0x55555555091c7812 */ /* 0x000fe200078ef81c */
[----:B------:R-:W-:Y:S01]  /*5d80*/  IMAD.SHL.U32 R9, R39, 0x2, RZ ;  /* 0x0000000227097824 */ /* 0x000fe200078e00ff */
[----:B------:R-:W-:-:S02]  /*5d90*/  LOP3.LUT R25, R4, 0x55555555, R25, 0xf8, !PT ;  /* 0x5555555504197812 */ /* 0x000fc400078ef819 */
[----:B------:R-:W-:Y:S02]  /*5da0*/  LOP3.LUT R27, R2, UR13, R17, 0xb4, !PT ;  /* 0x0000000d021b7c12 */ /* 0x000fe4000f8eb411 */
[----:B------:R-:W-:Y:S02]  /*5db0*/  SHF.R.U32.HI R4, RZ, 0x1, R35 ;  /* 0x00000001ff047819 */ /* 0x000fe40000011623 */
[----:B------:R-:W-:Y:S02]  /*5dc0*/  LOP3.LUT R3, R3, 0xaaaaaaaa, RZ, 0xc0, !PT ;  /* 0xaaaaaaaa03037812 */ /* 0x000fe400078ec0ff */
[----:B------:R-:W-:Y:S02]  /*5dd0*/  LOP3.LUT R20, R7, 0x55555555, R20, 0xf8, !PT ;  /* 0x5555555507147812 */ /* 0x000fe400078ef814 */
[----:B------:R-:W-:Y:S02]  /*5de0*/  LOP3.LUT R7, R14, R46, R13, 0x90, !PT ;  /* 0x0000002e0e077212 */ /* 0x000fe400078e900d */
[----:B------:R-:W-:-:S02]  /*5df0*/  LOP3.LUT R36, R27, R36, RZ, 0x3c, !PT ;  /* 0x000000241b247212 */ /* 0x000fc400078e3cff */
[----:B------:R-:W-:Y:S02]  /*5e00*/  LOP3.LUT R27, R3, 0x55555555, R4, 0xf8, !PT ;  /* 0x55555555031b7812 */ /* 0x000fe400078ef804 */
[----:B------:R-:W-:Y:S02]  /*5e10*/  LOP3.LUT R2, R11, R8, R12, 0x90, !PT ;  /* 0x000000080b027212 */ /* 0x000fe400078e900c */
[----:B------:R-:W-:Y:S02]  /*5e20*/  SHF.R.U32.HI R24, RZ, 0x1, R39 ;  /* 0x00000001ff187819 */ /* 0x000fe40000011627 */
[----:B------:R-:W-:Y:S02]  /*5e30*/  LOP3.LUT R9, R9, 0xaaaaaaaa, RZ, 0xc0, !PT ;  /* 0xaaaaaaaa09097812 */ /* 0x000fe400078ec0ff */
[----:B------:R-:W-:Y:S02]  /*5e40*/  LOP3.LUT R47, R11, R10, R43, 0x90, !PT ;  /* 0x0000000a0b2f7212 */ /* 0x000fe400078e902b */
[----:B------:R-:W-:-:S02]  /*5e50*/  LOP3.LUT R48, R14, R5, R44, 0x90, !PT ;  /* 0x000000050e307212 */ /* 0x000fc400078e902c */
[-CC-:B------:R-:W-:Y:S02]  /*5e60*/  LOP3.LUT R4, R46, R5.reuse, R44.reuse, 0x60, !PT ;  /* 0x000000052e047212 */ /* 0x180fe400078e602c */
[----:B------:R-:W-:Y:S02]  /*5e70*/  LOP3.LUT R7, R7, R5, R44, 0x96, !PT ;  /* 0x0000000507077212 */ /* 0x000fe400078e962c */
[----:B------:R-:W-:Y:S02]  /*5e80*/  LOP3.LUT R30, R11, R8, R12, 0x9c, !PT ;  /* 0x000000080b1e7212 */ /* 0x000fe400078e9c0c */
[----:B------:R-:W-:Y:S02]  /*5e90*/  LOP3.LUT R5, R16, R41, R23, 0x90, !PT ;  /* 0x0000002910057212 */ /* 0x000fe400078e9017 */
[----:B-1----:R-:W-:Y:S02]  /*5ea0*/  LOP3.LUT R42, R42, UR10, R33, 0xb4, !PT ;  /* 0x0000000a2a2a7c12 */ /* 0x002fe4000f8eb421 */
[----:B------:R-:W-:-:S02]  /*5eb0*/  LOP3.LUT R3, R8, R10, R43, 0x60, !PT ;  /* 0x0000000a08037212 */ /* 0x000fc400078e602b */
[----:B------:R-:W-:Y:S02]  /*5ec0*/  LOP3.LUT R2, R2, R10, R43, 0x96, !PT ;  /* 0x0000000a02027212 */ /* 0x000fe400078e962b */
[----:B------:R-:W-:Y:S02]  /*5ed0*/  LOP3.LUT R26, R17, R36, R22, 0x90, !PT ;  /* 0x00000024111a7212 */ /* 0x000fe400078e9016 */
[----:B------:R-:W-:Y:S02]  /*5ee0*/  LOP3.LUT R24, R9, 0x55555555, R24, 0xf8, !PT ;  /* 0x5555555509187812 */ /* 0x000fe400078ef818 */
[----:B------:R-:W-:Y:S02]  /*5ef0*/  LOP3.LUT R10, R30, R47, R12, 0x60, !PT ;  /* 0x0000002f1e0a7212 */ /* 0x000fe400078e600c */
[-CC-:B------:R-:W-:Y:S02]  /*5f00*/  LOP3.LUT R44, R16, R38.reuse, R45.reuse, 0x90, !PT ;  /* 0x00000026102c7212 */ /* 0x180fe400078e902d */
[----:B------:R-:W-:-:S02]  /*5f10*/  LOP3.LUT R9, R41, R38, R45, 0x60, !PT ;  /* 0x0000002629097212 */ /* 0x000fc400078e602d */
[----:B------:R-:W-:Y:S02]  /*5f20*/  LOP3.LUT R5, R5, R38, R45, 0x96, !PT ;  /* 0x0000002605057212 */ /* 0x000fe400078e962d */
[-CC-:B------:R-:W-:Y:S02]  /*5f30*/  LOP3.LUT R35, R17, R6.reuse, R39.reuse, 0x90, !PT ;  /* 0x0000000611237212 */ /* 0x180fe400078e9027 */
[--C-:B------:R-:W-:Y:S02]  /*5f40*/  LOP3.LUT R8, R36, R6, R39.reuse, 0x60, !PT ;  /* 0x0000000624087212 */ /* 0x100fe400078e6027 */
[----:B------:R-:W-:Y:S02]  /*5f50*/  LOP3.LUT R38, R33, R42, R34, 0x90, !PT ;  /* 0x0000002a21267212 */ /* 0x000fe400078e9022 */
[----:B------:R-:W-:Y:S02]  /*5f60*/  LOP3.LUT R6, R26, R6, R39, 0x96, !PT ;  /* 0x000000061a067212 */ /* 0x000fe400078e9627 */
[----:B------:R-:W-:-:S02]  /*5f70*/  LOP3.LUT R11, R11, R10, RZ, 0x3c, !PT ;  /* 0x0000000a0b0b7212 */ /* 0x000fc400078e3cff */
[----:B------:R-:W-:Y:S02]  /*5f80*/  LOP3.LUT R26, R47, R12, RZ, 0xc3, !PT ;  /* 0x0000000c2f1a7212 */ /* 0x000fe400078ec3ff */
[----:B------:R-:W-:Y:S02]  /*5f90*/  LOP3.LUT R39, R2, R47, R12, 0xf9, !PT ;  /* 0x0000002f02277212 */ /* 0x000fe400078ef90c */
[CCC-:B------:R-:W-:Y:S02]  /*5fa0*/  LOP3.LUT R10, R34.reuse, R33.reuse, R31.reuse, 0x4b, !PT ;  /* 0x00000021220a7212 */ /* 0x1c0fe400078e4b1f */
[----:B------:R-:W-:Y:S02]  /*5fb0*/  LOP3.LUT R43, R34, R33, R31, 0xb4, !PT ;  /* 0x00000021222b7212 */ /* 0x000fe400078eb41f */
[C---:B------:R-:W-:Y:S02]  /*5fc0*/  LOP3.LUT R12, R31.reuse, UR10, R42, 0x6c, !PT ;  /* 0x0000000a1f0c7c12 */ /* 0x040fe4000f8e6c2a */
[----:B------:R-:W-:-:S02]  /*5fd0*/  LOP3.LUT R31, R31, R38, RZ, 0x3c, !PT ;  /* 0x000000261f1f7212 */ /* 0x000fc400078e3cff */
[--C-:B------:R-:W-:Y:S02]  /*5fe0*/  LOP3.LUT R40, R14, R46, R13.reuse, 0x9c, !PT ;  /* 0x0000002e0e287212 */ /* 0x100fe400078e9c0d */
[----:B------:R-:W-:Y:S02]  /*5ff0*/  LOP3.LUT R38, R37, UR11, R28, 0xb4, !PT ;  /* 0x0000000b25267c12 */ /* 0x000fe4000f8eb41c */
[C---:B------:R-:W-:Y:S02]  /*6000*/  LOP3.LUT R34, R33.reuse, R42, R34, 0x9c, !PT ;  /* 0x0000002a21227212 */ /* 0x040fe400078e9c22 */
[----:B------:R-:W-:Y:S02]  /*6010*/  LOP3.LUT R45, R40, R48, R13, 0x60, !PT ;  /* 0x00000030282d7212 */ /* 0x000fe400078e600d */
[----:B------:R-:W-:Y:S02]  /*6020*/  LOP3.LUT R46, R28, R38, R19, 0x90, !PT ;  /* 0x000000261c2e7212 */ /* 0x000fe400078e9013 */
[----:B------:R-:W-:-:S02]  /*6030*/  LOP3.LUT R33, R33, R34, R43, 0x78, !PT ;  /* 0x0000002221217212 */ /* 0x000fc400078e782b */
[----:B------:R-:W-:Y:S02]  /*6040*/  LOP3.LUT R37, R48, R13, RZ, 0xc3, !PT ;  /* 0x0000000d30257212 */ /* 0x000fe400078ec3ff */
[----:B------:R-:W-:Y:S02]  /*6050*/  LOP3.LUT R43, R7, R48, R13, 0xf9, !PT ;  /* 0x00000030072b7212 */ /* 0x000fe400078ef90d */
[----:B------:R-:W-:Y:S02]  /*6060*/  LOP3.LUT R42, R16, R41, R23, 0x9c, !PT ;  /* 0x00000029102a7212 */ /* 0x000fe400078e9c17 */
[----:B---3--:R-:W-:Y:S02]  /*6070*/  LOP3.LUT R32, R32, UR14, R25, 0xb4, !PT ;  /* 0x0000000e20207c12 */ /* 0x008fe4000f8eb419 */
[----:B------:R-:W-:Y:S01]  /*6080*/  LOP3.LUT R13, R29, UR11, R38, 0x6c, !PT ;  /* 0x0000000b1d0d7c12 */ /* 0x000fe2000f8e6c26 */
[----:B------:R-:W0:Y:S01]  /*6090*/  LDCU.64 UR10, c[0x3][UR16+-0x20] ;  /* 0x00fffc00100a77ac */ /* 0x000e220008000a00 */
[----:B------:R-:W-:-:S02]  /*60a0*/  LOP3.LUT R41, R28, R38, R19, 0x9c, !PT ;  /* 0x000000261c297212 */ /* 0x000fc400078e9c13 */
[----:B------:R-:W-:Y:S02]  /*60b0*/  LOP3.LUT R14, R14, R45, RZ, 0x3c, !PT ;  /* 0x0000002d0e0e7212 */ /* 0x000fe400078e3cff */
[----:B------:R-:W-:Y:S02]  /*60c0*/  LOP3.LUT R38, R29, R46, RZ, 0x3c, !PT ;  /* 0x0000002e1d267212 */ /* 0x000fe400078e3cff */
[--C-:B------:R-:W-:Y:S02]  /*60d0*/  LOP3.LUT R45, R19, R28, R29.reuse, 0xb4, !PT ;  /* 0x0000001c132d7212 */ /* 0x100fe400078eb41d */
[----:B------:R-:W-:Y:S02]  /*60e0*/  LOP3.LUT R46, R17, R36, R22, 0x9c, !PT ;  /* 0x00000024112e7212 */ /* 0x000fe400078e9c16 */
[----:B------:R-:W-:Y:S02]  /*60f0*/  LOP3.LUT R36, R25, R32, R18, 0x90, !PT ;  /* 0x0000002019247212 */ /* 0x000fe400078e9012 */
[----:B------:R-:W-:-:S02]  /*6100*/  LOP3.LUT R19, R19, R28, R29, 0x4b, !PT ;  /* 0x0000001c13137212 */ /* 0x000fc400078e4b1d */
[-CC-:B------:R-:W-:Y:S02]  /*6110*/  LOP3.LUT R47, R42, R44.reuse, R23.reuse, 0x60, !PT ;  /* 0x0000002c2a2f7212 */ /* 0x180fe400078e6017 */
[----:B------:R-:W-:Y:S02]  /*6120*/  LOP3.LUT R29, R44, R23, RZ, 0xc3, !PT ;  /* 0x000000172c1d7212 */ /* 0x000fe400078ec3ff */
[----:B------:R-:W-:Y:S02]  /*6130*/  LOP3.LUT R51, R5, R44, R23, 0xf9, !PT ;  /* 0x0000002c05337212 */ /* 0x000fe400078ef917 */
[----:B------:R-:W-:Y:S02]  /*6140*/  LOP3.LUT R28, R28, R41, R45, 0x78, !PT ;  /* 0x000000291c1c7212 */ /* 0x000fe400078e782d */
[----:B------:R-:W-:Y:S02]  /*6150*/  LOP3.LUT R44, R25, R32, R18, 0x9c, !PT ;  /* 0x00000020192c7212 */ /* 0x000fe400078e9c12 */
[----:B------:R-:W-:-:S02]  /*6160*/  LOP3.LUT R23, R18, R25, R21, 0x4b, !PT ;  /* 0x0000001912177212 */ /* 0x000fc400078e4b15 */
[----:B------:R-:W-:Y:S02]  /*6170*/  LOP3.LUT R45, R18, R25, R21, 0xb4, !PT ;  /* 0x00000019122d7212 */ /* 0x000fe400078eb415 */
[C---:B------:R-:W-:Y:S02]  /*6180*/  LOP3.LUT R32, R21.reuse, UR14, R32, 0x6c, !PT ;  /* 0x0000000e15207c12 */ /* 0x040fe4000f8e6c20 */
[----:B------:R-:W-:Y:S02]  /*6190*/  LOP3.LUT R36, R21, R36, RZ, 0x3c, !PT ;  /* 0x0000002415247212 */ /* 0x000fe400078e3cff */
[----:B------:R-:W-:Y:S02]  /*61a0*/  LOP3.LUT R18, R46, R35, R22, 0x60, !PT ;  /* 0x000000232e127212 */ /* 0x000fe400078e6016 */
[----:B------:R-:W-:Y:S02]  /*61b0*/  LOP3.LUT R21, R27, UR15, R24, 0xb4, !PT ;  /* 0x0000000f1b157c12 */ /* 0x000fe4000f8eb418 */
[----:B------:R-:W-:-:S02]  /*61c0*/  LOP3.LUT R16, R16, R47, RZ, 0x3c, !PT ;  /* 0x0000002f10107212 */ /* 0x000fc400078e3cff */
[----:B------:R-:W-:Y:S02]  /*61d0*/  LOP3.LUT R17, R17, R18, RZ, 0x3c, !PT ;  /* 0x0000001211117212 */ /* 0x000fe400078e3cff */
[CC--:B------:R-:W-:Y:S02]  /*61e0*/  LOP3.LUT R49, R24.reuse, R21.reuse, R15, 0x90, !PT ;  /* 0x0000001518317212 */ /* 0x0c0fe400078e900f */
[----:B------:R-:W-:Y:S02]  /*61f0*/  LOP3.LUT R45, R25, R44, R45, 0x78, !PT ;  /* 0x0000002c192d7212 */ /* 0x000fe400078e782d */
[----:B------:R-:W-:Y:S02]  /*6200*/  LOP3.LUT R18, R15, R24, R20, 0xb4, !PT ;  /* 0x000000180f127212 */ /* 0x000fe400078eb414 */
[----:B------:R-:W-:Y:S02]  /*6210*/  LOP3.LUT R47, R24, R21, R15, 0x9c, !PT ;  /* 0x00000015182f7212 */ /* 0x000fe400078e9c0f */
[----:B------:R-:W-:-:S02]  /*6220*/  LOP3.LUT R27, R35, R22, RZ, 0xc3, !PT ;  /* 0x00000016231b7212 */ /* 0x000fc400078ec3ff */
[----:B------:R-:W-:Y:S02]  /*6230*/  LOP3.LUT R25, R6, R35, R22, 0xf9, !PT ;  /* 0x0000002306197212 */ /* 0x000fe400078ef916 */
[C---:B------:R-:W-:Y:S01]  /*6240*/  LOP3.LUT R22, R20.reuse, UR15, R21, 0x6c, !PT ;  /* 0x0000000f14167c12 */ /* 0x040fe2000f8e6c15 */
[----:B------:R-:W1:Y:S01]  /*6250*/  LDCU.64 UR14, c[0x3][UR16+-0x18] ;  /* 0x00fffd00100e77ac */ /* 0x000e620008000a00 */
[----:B------:R-:W-:Y:S02]  /*6260*/  LOP3.LUT R35, R15, R24, R20, 0x4b, !PT ;  /* 0x000000180f237212 */ /* 0x000fe400078e4b14 */
[----:B------:R-:W-:Y:S02]  /*6270*/  LOP3.LUT R20, R20, R49, RZ, 0x3c, !PT ;  /* 0x0000003114147212 */ /* 0x000fe400078e3cff */
[----:B------:R-:W-:Y:S02]  /*6280*/  LOP3.LUT R49, R24, R47, R18, 0x78, !PT ;  /* 0x0000002f18317212 */ /* 0x000fe400078e7812 */
[----:B------:R-:W-:-:S02]  /*6290*/  LOP3.LUT R18, R42, R51, RZ, 0x3c, !PT ;  /* 0x000000332a127212 */ /* 0x000fc400078e3cff */
[----:B------:R-:W-:Y:S02]  /*62a0*/  LOP3.LUT R21, R26, R11, R2, 0x78, !PT ;  /* 0x0000000b1a157212 */ /* 0x000fe400078e7802 */
[--C-:B------:R-:W-:Y:S02]  /*62b0*/  LOP3.LUT R34, R34, R10, R31.reuse, 0x1e, !PT ;  /* 0x0000000a22227212 */ /* 0x100fe400078e1e1f */
[----:B------:R-:W-:Y:S02]  /*62c0*/  LOP3.LUT R42, R10, R33, R31, 0x78, !PT ;  /* 0x000000210a2a7212 */ /* 0x000fe400078e781f */
[----:B------:R-:W-:Y:S02]  /*62d0*/  LOP3.LUT R10, R37, R14, R7, 0x78, !PT ;  /* 0x0000000e250a7212 */ /* 0x000fe400078e7807 */
[----:B------:R-:W-:Y:S02]  /*62e0*/  LOP3.LUT R39, R30, R39, RZ, 0x3c, !PT ;  /* 0x000000271e277212 */ /* 0x000fe400078e3cff */
[----:B------:R-:W-:-:S02]  /*62f0*/  LOP3.LUT R24, R21, R33, R12, 0x96, !PT ;  /* 0x0000002115187212 */ /* 0x000fc400078e960c */
[----:B------:R-:W-:Y:S02]  /*6300*/  LOP3.LUT R40, R40, R43, RZ, 0x3c, !PT ;  /* 0x0000002b28287212 */ /* 0x000fe400078e3cff */
[----:B------:R-:W-:Y:S02]  /*6310*/  LOP3.LUT R30, R31, R34, R12, 0x78, !PT ;  /* 0x000000221f1e7212 */ /* 0x000fe400078e780c */
[-C--:B------:R-:W-:Y:S02]  /*6320*/  LOP3.LUT R37, R19, R28.reuse, R38, 0x78, !PT ;  /* 0x0000001c13257212 */ /* 0x080fe400078e7826 */
[----:B------:R-:W-:Y:S02]  /*6330*/  LOP3.LUT R33, R4, UR9, RZ, 0x3c, !PT ;  /* 0x0000000904217c12 */ /* 0x000fe4000f8e3cff */
[----:B------:R-:W-:Y:S02]  /*6340*/  LOP3.LUT R31, R10, R28, R13, 0x96, !PT ;  /* 0x0000001c0a1f7212 */ /* 0x000fe400078e960d */
[----:B------:R-:W-:Y:S01]  /*6350*/  LOP3.LUT R28, R3, UR8, RZ, 0x3c, !PT ;  /* 0x00000008031c7c12 */ /* 0x000fe2000f8e3cff */
[----:B------:R-:W2:Y:S01]  /*6360*/  LDCU.64 UR8, c[0x3][UR16+-0x30] ;  /* 0x00fffa00100877ac */ /* 0x000ea20008000a00 */
[----:B------:R-:W-:-:S02]  /*6370*/  LOP3.LUT R15, R46, R25, RZ, 0x3c, !PT ;  /* 0x000000192e0f7212 */ /* 0x000fc400078e3cff */
[----:B------:R-:W-:Y:S02]  /*6380*/  LOP3.LUT R26, R47, R35, R20, 0x1e, !PT ;  /* 0x000000232f1a7212 */ /* 0x000fe400078e1e14 */
[----:B------:R-:W-:Y:S02]  /*6390*/  LOP3.LUT R41, R41, R19, R38, 0x1e, !PT ;  /* 0x0000001329297212 */ /* 0x000fe400078e1e26 */
[--C-:B------:R-:W-:Y:S02]  /*63a0*/  LOP3.LUT R25, R44, R23, R36.reuse, 0x1e, !PT ;  /* 0x000000172c197212 */ /* 0x100fe400078e1e24 */
[----:B------:R-:W-:Y:S02]  /*63b0*/  LOP3.LUT R51, R23, R45, R36, 0x78, !PT ;  /* 0x0000002d17337212 */ /* 0x000fe400078e7824 */
[-C--:B------:R-:W-:Y:S02]  /*63c0*/  LOP3.LUT R12, R7, R40.reuse, R33, 0x78, !PT ;  /* 0x00000028070c7212 */ /* 0x080fe400078e7821 */
[----:B------:R-:W-:-:S02]  /*63d0*/  LOP3.LUT R3, R37, R40, RZ, 0x3c, !PT ;  /* 0x0000002825037212 */ /* 0x000fc400078e3cff */
[----:B------:R-:W-:Y:S02]  /*63e0*/  LOP3.LUT R23, R27, R17, R6, 0x78, !PT ;  /* 0x000000111b177212 */ /* 0x000fe400078e7806 */
[----:B------:R-:W-:Y:S02]  /*63f0*/  LOP3.LUT R27, R2, R39, R28, 0x78, !PT ;  /* 0x00000027021b7212 */ /* 0x000fe400078e781c */
[----:B------:R-:W-:Y:S02]  /*6400*/  LOP3.LUT R2, R35, R49, R20, 0x78, !PT ;  /* 0x0000003123027212 */ /* 0x000fe400078e7814 */
[----:B------:R-:W-:Y:S02]  /*6410*/  LOP3.LUT R4, R20, R26, R22, 0x78, !PT ;  /* 0x0000001a14047212 */ /* 0x000fe400078e7816 */
[----:B------:R-:W-:Y:S02]  /*6420*/  LOP3.LUT R43, R38, R41, R13, 0x78, !PT ;  /* 0x00000029262b7212 */ /* 0x000fe400078e780d */
[----:B------:R-:W-:-:S02]  /*6430*/  LOP3.LUT R42, R42, R39, RZ, 0x3c, !PT ;  /* 0x000000272a2a7212 */ /* 0x000fc400078e3cff */
[----:B------:R-:W-:Y:S02]  /*6440*/  LOP3.LUT R20, R3, R41, R12, 0x96, !PT ;  /* 0x0000002903147212 */ /* 0x000fe400078e960c */
[----:B------:R-:W-:Y:S02]  /*6450*/  LOP3.LUT R35, R9, UR12, RZ, 0x3c, !PT ;  /* 0x0000000c09237c12 */ /* 0x000fe4000f8e3cff */
[----:B------:R-:W-:Y:S01]  /*6460*/  LOP3.LUT R8, R8, UR13, RZ, 0x3c, !PT ;  /* 0x0000000d08087c12 */ /* 0x000fe2000f8e3cff */
[----:B------:R-:W3:Y:S01]  /*6470*/  LDCU.64 UR12, c[0x3][UR16+-0x28] ;  /* 0x00fffb00100c77ac */ /* 0x000ee20008000a00 */
[----:B------:R-:W-:Y:S02]  /*6480*/  LOP3.LUT R13, R42, R34, R27, 0x96, !PT ;  /* 0x000000222a0d7212 */ /* 0x000fe400078e961b */
[-CC-:B------:R-:W-:Y:S02]  /*6490*/  LOP3.LUT R7, R43, R14.reuse, R33.reuse, 0x96, !PT ;  /* 0x0000000e2b077212 */ /* 0x180fe400078e9621 */
[----:B------:R-:W-:-:S02]  /*64a0*/  LOP3.LUT R20, R20, R14, R33, 0x96, !PT ;  /* 0x0000000e14147212 */ /* 0x000fc400078e9621 */
[----:B------:R-:W-:Y:S02]  /*64b0*/  LOP3.LUT R19, R36, R25, R32, 0x78, !PT ;  /* 0x0000001924137212 */ /* 0x000fe400078e7820 */
[-C--:B------:R-:W-:Y:S02]  /*64c0*/  LOP3.LUT R14, R5, R18.reuse, R35, 0x78, !PT ;  /* 0x00000012050e7212 */ /* 0x080fe400078e7823 */
[----:B------:R-:W-:Y:S02]  /*64d0*/  LOP3.LUT R51, R51, R18, RZ, 0x3c, !PT ;  /* 0x0000001233337212 */ /* 0x000fe400078e3cff */
[-C--:B------:R-:W-:Y:S02]  /*64e0*/  LOP3.LUT R9, R6, R15.reuse, R8, 0x78, !PT ;  /* 0x0000000f06097212 */ /* 0x080fe400078e7808 */
[----:B------:R-:W-:Y:S02]  /*64f0*/  LOP3.LUT R6, R2, R15, RZ, 0x3c, !PT ;  /* 0x0000000f02067212 */ /* 0x000fe400078e3cff */
[----:B------:R-:W-:Y:S01]  /*6500*/  LOP3.LUT R29, R29, R16, R5, 0x78, !PT ;  /* 0x000000101d1d7212 */ /* 0x000fe200078e7805 */
[----:B------:R-:W-:Y:S01]  /*6510*/  IMAD.SHL.U32 R5, R42, 0x4, RZ ;  /* 0x000000042a057824 */ /* 0x000fe200078e00ff */
[----:B------:R-:W-:-:S02]  /*6520*/  LOP3.LUT R30, R30, R11, R28, 0x96, !PT ;  /* 0x0000000b1e1e7212 */ /* 0x000fc400078e961c */
[----:B------:R-:W-:Y:S02]  /*6530*/  LOP3.LUT R13, R13, R11, R28, 0x96, !PT ;  /* 0x0000000b0d0d7212 */ /* 0x000fe400078e961c */
[----:B------:R-:W-:Y:S02]  /*6540*/  LOP3.LUT R11, R19, R16, R35, 0x96, !PT ;  /* 0x00000010130b7212 */ /* 0x000fe400078e9623 */
[----:B------:R-:W-:Y:S02]  /*6550*/  LOP3.LUT R2, R51, R25, R14, 0x96, !PT ;  /* 0x0000001933027212 */ /* 0x000fe400078e960e */
[----:B------:R-:W-:Y:S02]  /*6560*/  LOP3.LUT R19, R6, R26, R9, 0x96, !PT ;  /* 0x0000001a06137212 */ /* 0x000fe400078e9609 */
[----:B------:R-:W-:Y:S02]  /*6570*/  LOP3.LUT R36, R5, 0xcccccccc, RZ, 0xc0, !PT ;  /* 0xcccccccc05247812 */ /* 0x000fe400078ec0ff */
[----:B------:R-:W-:-:S02]  /*6580*/  LOP3.LUT R16, R2, R16, R35, 0x96, !PT ;  /* 0x0000001002107212 */ /* 0x000fc400078e9623 */
[-CC-:B------:R-:W-:Y:S01]  /*6590*/  LOP3.LUT R5, R4, R17.reuse, R8.reuse, 0x96, !PT ;  /* 0x0000001104057212 */ /* 0x180fe200078e9608 */
[----:B------:R-:W-:Y:S01]  /*65a0*/  IMAD.SHL.U32 R4, R3, 0x4, RZ ;  /* 0x0000000403047824 */ /* 0x000fe200078e00ff */
[----:B------:R-:W-:Y:S01]  /*65b0*/  LOP3.LUT R2, R19, R17, R8, 0x96, !PT ;  /* 0x0000001113027212 */ /* 0x000fe200078e9608 */
[----:B------:R-:W-:Y:S01]  /*65c0*/  IMAD.SHL.U32 R17, R6, 0x4, RZ ;  /* 0x0000000406117824 */ /* 0x000fe200078e00ff */
[----:B------:R-:W-:Y:S01]  /*65d0*/  SHF.R.U32.HI R19, RZ, 0x2, R3 ;  /* 0x00000002ff137819 */ /* 0x000fe20000011603 */
[----:B------:R-:W-:Y:S01]  /*65e0*/  IMAD.SHL.U32 R3, R51, 0x4, RZ ;  /* 0x0000000433037824 */ /* 0x000fe200078e00ff */
[----:B------:R-:W-:Y:S02]  /*65f0*/  SHF.R.U32.HI R8, RZ, 0x2, R51 ;  /* 0x00000002ff087819 */ /* 0x000fe40000011633 */
[----:B------:R-:W-:Y:S02]  /*6600*/  LOP3.LUT R38, R23, R49, R22, 0x96, !PT ;  /* 0x0000003117267212 */ /* 0x000fe400078e9616 */
[----:B------:R-:W-:-:S02]  /*6610*/  LOP3.LUT R3, R3, 0xcccccccc, RZ, 0xc0, !PT ;  /* 0xcccccccc03037812 */ /* 0x000fc400078ec0ff */
[----:B------:R-:W-:Y:S02]  /*6620*/  LOP3.LUT R4, R4, 0xcccccccc, RZ, 0xc0, !PT ;  /* 0xcccccccc04047812 */ /* 0x000fe400078ec0ff */
[----:B------:R-:W-:Y:S01]  /*6630*/  SHF.R.U32.HI R22, RZ, 0x2, R6 ;  /* 0x00000002ff167819 */ /* 0x000fe20000011606 */
[----:B------:R-:W-:Y:S01]  /*6640*/  IMAD.SHL.U32 R6, R30, 0x4, RZ ;  /* 0x000000041e067824 */ /* 0x000fe200078e00ff */
[----:B------:R-:W-:Y:S02]  /*6650*/  LOP3.LUT R17, R17, 0xcccccccc, RZ, 0xc0, !PT ;  /* 0xcccccccc11117812 */ /* 0x000fe400078ec0ff */
[----:B------:R-:W-:Y:S02]  /*6660*/  LOP3.LUT R3, R3, 0x33333333, R8, 0xf8, !PT ;  /* 0x3333333303037812 */ /* 0x000fe400078ef808 */
[----:B------:R-:W-:Y:S02]  /*6670*/  LOP3.LUT R8, R24, R39, RZ, 0x3c, !PT ;  /* 0x0000002718087212 */ /* 0x000fe400078e3cff */
[----:B------:R-:W-:-:S02]  /*6680*/  LOP3.LUT R45, R29, R45, R32, 0x96, !PT ;  /* 0x0000002d1d2d7212 */ /* 0x000fc400078e9620 */
[----:B------:R-:W-:Y:S02]  /*6690*/  LOP3.LUT R19, R4, 0x33333333, R19, 0xf8, !PT ;  /* 0x3333333304137812 */ /* 0x000fe400078ef813 */
[----:B------:R-:W-:Y:S02]  /*66a0*/  LOP3.LUT R4, R17, 0x33333333, R22, 0xf8, !PT ;  /* 0x3333333311047812 */ /* 0x000fe400078ef816 */
[----:B------:R-:W-:Y:S01]  /*66b0*/  LOP3.LUT R32, R21, R34, R27, 0x96, !PT ;  /* 0x0000002215207212 */ /* 0x000fe200078e961b */
[----:B------:R-:W-:Y:S01]  /*66c0*/  IMAD.SHL.U32 R21, R8, 0x4, RZ ;  /* 0x0000000408157824 */ /* 0x000fe200078e00ff */
[----:B------:R-:W-:Y:S02]  /*66d0*/  SHF.R.U32.HI R17, RZ, 0x2, R30 ;  /* 0x00000002ff117819 */ /* 0x000fe4000001161e */
[----:B------:R-:W-:Y:S02]  /*66e0*/  LOP3.LUT R6, R6, 0xcccccccc, RZ, 0xc0, !PT ;  /* 0xcccccccc06067812 */ /* 0x000fe400078ec0ff */
[----:B------:R-:W-:-:S02]  /*66f0*/  LOP3.LUT R34, R34, R27, RZ, 0x3c, !PT ;  /* 0x0000001b22227212 */ /* 0x000fc400078e3cff */
[----:B------:R-:W-:Y:S02]  /*6700*/  SHF.R.U32.HI R33, RZ, 0x2, R42 ;  /* 0x00000002ff217819 */ /* 0x000fe4000001162a */
[----:B------:R-:W-:Y:S01]  /*6710*/  LOP3.LUT R17, R6, 0x33333333, R17, 0xf8, !PT ;  /* 0x3333333306117812 */ /* 0x000fe200078ef811 */
[----:B------:R-:W-:Y:S01]  /*6720*/  IMAD.SHL.U32 R6, R34, 0x4, RZ ;  /* 0x0000000422067824 */ /* 0x000fe200078e00ff */
[----:B------:R-:W-:Y:S02]  /*6730*/  LOP3.LUT R36, R36, 0x33333333, R33, 0xf8, !PT ;  /* 0x3333333324247812 */ /* 0x000fe400078ef821 */
[----:B------:R-:W-:Y:S02]  /*6740*/  SHF.R.U32.HI R22, RZ, 0x2, R8 ;  /* 0x00000002ff167819 */ /* 0x000fe40000011608 */
[----:B------:R-:W-:Y:S02]  /*6750*/  LOP3.LUT R33, R21, 0xcccccccc, RZ, 0xc0, !PT ;  /* 0xcccccccc15217812 */ /* 0x000fe400078ec0ff */
[----:B------:R-:W-:-:S02]  /*6760*/  SHF.R.U32.HI R21, RZ, 0x2, R34 ;  /* 0x00000002ff157819 */ /* 0x000fc40000011622 */
[----:B------:R-:W-:Y:S02]  /*6770*/  LOP3.LUT R42, R6, 0xcccccccc, RZ, 0xc0, !PT ;  /* 0xcccccccc062a7812 */ /* 0x000fe400078ec0ff */
[----:B------:R-:W-:Y:S01]  /*6780*/  LOP3.LUT R33, R33, 0x33333333, R22, 0xf8, !PT ;  /* 0x3333333321217812 */ /* 0x000fe200078ef816 */
[C---:B------:R-:W-:Y:S01]  /*6790*/  IMAD.SHL.U32 R22, R7.reuse, 0x4, RZ ;  /* 0x0000000407167824 */ /* 0x040fe200078e00ff */
[----:B------:R-:W-:Y:S02]  /*67a0*/  LOP3.LUT R42, R42, 0x33333333, R21, 0xf8, !PT ;  /* 0x333333332a2a7812 */ /* 0x000fe400078ef815 */
[----:B------:R-:W-:Y:S02]  /*67b0*/  SHF.R.U32.HI R21, RZ, 0x2, R7 ;  /* 0x00000002ff157819 */ /* 0x000fe40000011607 */
[----:B------:R-:W-:Y:S02]  /*67c0*/  LOP3.LUT R37, R10, R41, R12, 0x96, !PT ;  /* 0x000000290a257212 */ /* 0x000fe400078e960c */
[----:B--2---:R-:W-:Y:S01]  /*67d0*/  LOP3.LUT R43, R7, UR9, R20, 0xb4, !PT ;  /* 0x00000009072b7c12 */ /* 0x004fe2000f8eb414 */
[----:B------:R-:W-:Y:S01]  /*67e0*/  IMAD.SHL.U32 R7, R11, 0x4, RZ ;  /* 0x000000040b077824 */ /* 0x000fe200078e00ff */
[----:B------:R-:W-:-:S02]  /*67f0*/  LOP3.LUT R22, R22, 0xcccccccc, RZ, 0xc0, !PT ;  /* 0xcccccccc16167812 */ /* 0x000fc400078ec0ff */
[----:B------:R-:W-:Y:S02]  /*6800*/  LOP3.LUT R41, R41, R12, RZ, 0x3c, !PT ;  /* 0x0000000c29297212 */ /* 0x000fe400078e3cff */
[----:B------:R-:W-:Y:S02]  /*6810*/  LOP3.LUT R28, R22, 0x33333333, R21, 0xf8, !PT ;  /* 0x33333333161c7812 */ /* 0x000fe400078ef815 */
[----:B------:R-:W-:Y:S01]  /*6820*/  LOP3.LUT R29, R29, R25, R14, 0x96, !PT ;  /* 0x000000191d1d7212 */ /* 0x000fe200078e960e */
[----:B------:R-:W-:Y:S01]  /*6830*/  IMAD.SHL.U32 R10, R41, 0x4, RZ ;  /* 0x00000004290a7824 */ /* 0x000fe200078e00ff */
[----:B------:R-:W-:Y:S02]  /*6840*/  LOP3.LUT R30, R30, UR8, R13, 0xb4, !PT ;  /* 0x000000081e1e7c12 */ /* 0x000fe4000f8eb40d */
[----:B------:R-:W-:Y:S02]  /*6850*/  SHF.R.U32.HI R22, RZ, 0x2, R11 ;  /* 0x00000002ff167819 */ /* 0x000fe4000001160b */
[----:B------:R-:W-:-:S02]  /*6860*/  LOP3.LUT R7, R7, 0xcccccccc, RZ, 0xc0, !PT ;  /* 0xcccccccc07077812 */ /* 0x000fc400078ec0ff */
[----:B------:R-:W-:Y:S02]  /*6870*/  LOP3.LUT R25, R25, R14, RZ, 0x3c, !PT ;  /* 0x0000000e19197212 */ /* 0x000fe400078e3cff */
[----:B------:R-:W-:Y:S02]  /*6880*/  LOP3.LUT R6, R30, R39, RZ, 0x3c, !PT ;  /* 0x000000271e067212 */ /* 0x000fe400078e3cff */
[----:B------:R-:W-:Y:S01]  /*6890*/  LOP3.LUT R22, R7, 0x33333333, R22, 0xf8, !PT ;  /* 0x3333333307167812 */ /* 0x000fe200078ef816 */
[----:B------:R-:W-:Y:S01]  /*68a0*/  IMAD.SHL.U32 R7, R25, 0x4, RZ ;  /* 0x0000000419077824 */ /* 0x000fe200078e00ff */
[----:B------:R-:W-:Y:S02]  /*68b0*/  SHF.R.U32.HI R39, RZ, 0x2, R41 ;  /* 0x00000002ff277819 */ /* 0x000fe40000011629 */
[----:B------:R-:W-:Y:S02]  /*68c0*/  LOP3.LUT R10, R10, 0xcccccccc, RZ, 0xc0, !PT ;  /* 0xcccccccc0a0a7812 */ /* 0x000fe400078ec0ff */
[----:B------:R-:W-:-:S02]  /*68d0*/  LOP3.LUT R45, R45, R18, RZ, 0x3c, !PT ;  /* 0x000000122d2d7212 */ /* 0x000fc400078e3cff */
[----:B------:R-:W-:Y:S02]  /*68e0*/  LOP3.LUT R31, R31, R40, RZ, 0x3c, !PT ;  /* 0x000000281f1f7212 */ /* 0x000fe400078e3cff */
[----:B------:R-:W-:Y:S02]  /*68f0*/  LOP3.LUT R39, R10, 0x33333333, R39, 0xf8, !PT ;  /* 0x333333330a277812 */ /* 0x000fe400078ef827 */
[----:B---3--:R-:W-:Y:S01]  /*6900*/  LOP3.LUT R41, R11, UR12, R16, 0xb4, !PT ;  /* 0x0000000c0b297c12 */ /* 0x008fe2000f8eb410 */
[----:B------:R-:W-:Y:S01]  /*6910*/  IMAD.SHL.U32 R11, R45, 0x4, RZ ;  /* 0x000000042d0b7824 */ /* 0x000fe200078e00ff */
[----:B------:R-:W-:Y:S01]  /*6920*/  LOP3.LUT R23, R23, R26, R9, 0x96, !PT ;  /* 0x0000001a17177212 */ /* 0x000fe200078e9609 */
[----:B------:R-:W-:Y:S01]  /*6930*/  IMAD.SHL.U32 R21, R31, 0x4, RZ ;  /* 0x000000041f157824 */ /* 0x000fe200078e00ff */
[----:B------:R-:W-:Y:S02]  /*6940*/  SHF.R.U32.HI R10, RZ, 0x2, R25 ;  /* 0x00000002ff0a7819 */ /* 0x000fe40000011619 */
[----:B------:R-:W-:-:S02]  /*6950*/  LOP3.LUT R7, R7, 0xcccccccc, RZ, 0xc0, !PT ;  /* 0xcccccccc07077812 */ /* 0x000fc400078ec0ff */
[----:B------:R-:W-:Y:S02]  /*6960*/  LOP3.LUT R26, R26, R9, RZ, 0x3c, !PT ;  /* 0x000000091a1a7212 */ /* 0x000fe400078e3cff */
[----:B------:R-:W-:Y:S02]  /*6970*/  LOP3.LUT R41, R41, R18, RZ, 0x3c, !PT ;  /* 0x0000001229297212 */ /* 0x000fe400078e3cff */
[----:B------:R-:W-:Y:S01]  /*6980*/  LOP3.LUT R35, R7, 0x33333333, R10, 0xf8, !PT ;  /* 0x3333333307237812 */ /* 0x000fe200078ef80a */
[----:B------:R-:W-:Y:S01]  /*6990*/  IMAD.SHL.U32 R7, R26, 0x4, RZ ;  /* 0x000000041a077824 */ /* 0x000fe200078e00ff */
[----:B------:R-:W-:Y:S01]  /*69a0*/  SHF.R.U32.HI R24, RZ, 0x2, R45 ;  /* 0x00000002ff187819 */ /* 0x000fe2000001162d */
[----:B------:R-:W-:Y:S01]  /*69b0*/  IMAD.SHL.U32 R10, R5, 0x4, RZ ;  /* 0x00000004050a7824 */ /* 0x000fe200078e00ff */
[----:B------:R-:W-:Y:S02]  /*69c0*/  LOP3.LUT R11, R11, 0xcccccccc, RZ, 0xc0, !PT ;  /* 0xcccccccc0b0b7812 */ /* 0x000fe400078ec0ff */
[----:B------:R-:W-:-:S02]  /*69d0*/  LOP3.LUT R18, R38, R15, RZ, 0x3c, !PT ;  /* 0x0000000f26127212 */ /* 0x000fc400078e3cff */
[----:B------:R-:W-:Y:S02]  /*69e0*/  SHF.R.U32.HI R30, RZ, 0x2, R31 ;  /* 0x00000002ff1e7819 */ /* 0x000fe4000001161f */
[----:B------:R-:W-:Y:S02]  /*69f0*/  LOP3.LUT R21, R21, 0xcccccccc, RZ, 0xc0, !PT ;  /* 0xcccccccc15157812 */ /* 0x000fe400078ec0ff */
[----:B------:R-:W-:Y:S01]  /*6a00*/  LOP3.LUT R24, R11, 0x33333333, R24, 0xf8, !PT ;  /* 0x333333330b187812 */ /* 0x000fe200078ef818 */
[----:B------:R-:W-:Y:S01]  /*6a10*/  IMAD.SHL.U32 R11, R18, 0x4, RZ ;  /* 0x00000004120b7824 */ /* 0x000fe200078e00ff */
[----:B------:R-:W-:Y:S02]  /*6a20*/  LOP3.LUT R30, R21, 0x33333333, R30, 0xf8, !PT ;  /* 0x33333333151e7812 */ /* 0x000fe400078ef81e */
[----:B------:R-:W-:Y:S02]  /*6a30*/  SHF.R.U32.HI R26, RZ, 0x2, R26 ;  /* 0x00000002ff1a7819 */ /* 0x000fe4000001161a */
[----:B------:R-:W-:-:S02]  /*6a40*/  LOP3.LUT R7, R7, 0xcccccccc, RZ, 0xc0, !PT ;  /* 0xcccccccc07077812 */ /* 0x000fc400078ec0ff */
[----:B------:R-:W-:Y:S02]  /*6a50*/  SHF.R.U32.HI R21, RZ, 0x2, R5 ;  /* 0x00000002ff157819 */ /* 0x000fe40000011605 */
[----:B------:R-:W-:Y:S02]  /*6a60*/  LOP3.LUT R10, R10, 0xcccccccc, RZ, 0xc0, !PT ;  /* 0xcccccccc0a0a7812 */ /* 0x000fe400078ec0ff */
[----:B------:R-:W-:Y:S02]  /*6a70*/  LOP3.LUT R43, R43, R40, RZ, 0x3c, !PT ;  /* 0x000000282b2b7212 */ /* 0x000fe400078e3cff */
[----:B------:R-:W-:Y:S02]  /*6a80*/  LOP3.LUT R26, R7, 0x33333333, R26, 0xf8, !PT ;  /* 0x33333333071a7812 */ /* 0x000fe400078ef81a */
[----:B------:R-:W-:Y:S02]  /*6a90*/  SHF.R.U32.HI R34, RZ, 0x2, R18 ;  /* 0x00000002ff227819 */ /* 0x000fe40000011612 */
[----:B------:R-:W-:-:S02]  /*6aa0*/  LOP3.LUT R11, R11, 0xcccccccc, RZ, 0xc0, !PT ;  /* 0xcccccccc0b0b7812 */ /* 0x000fc400078ec0ff */
[----:B------:R-:W-:Y:S02]  /*6ab0*/  LOP3.LUT R21, R10, 0x33333333, R21, 0xf8, !PT ;  /* 0x333333330a157812 */ /* 0x000fe400078ef815 */
[----:B------:R-:W-:Y:S02]  /*6ac0*/  LOP3.LUT R7, R13, R6, R32, 0x90, !PT ;  /* 0x000000060d077212 */ /* 0x000fe400078e9020 */
[----:B------:R-:W-:Y:S02]  /*6ad0*/  LOP3.LUT R38, R5, UR13, R2, 0xb4, !PT ;  /* 0x0000000d05267c12 */ /* 0x000fe4000f8eb402 */
[----:B------:R-:W-:Y:S02]  /*6ae0*/  LOP3.LUT R10, R20, R43, R37, 0x90, !PT ;  /* 0x0000002b140a7212 */ /* 0x000fe400078e9025 */
[-CC-:B------:R-:W-:Y:S02]  /*6af0*/  LOP3.LUT R47, R13, R27.reuse, R8.reuse, 0x90, !PT ;  /* 0x0000001b0d2f7212 */ /* 0x180fe400078e9008 */
[----:B------:R-:W-:-:S02]  /*6b00*/  LOP3.LUT R5, R6, R27, R8, 0x60, !PT ;  /* 0x0000001b06057212 */ /* 0x000fc400078e6008 */
[----:B------:R-:W-:Y:S02]  /*6b10*/  LOP3.LUT R25, R11, 0x33333333, R34, 0xf8, !PT ;  /* 0x333333330b197812 */ /* 0x000fe400078ef822 */
[----:B------:R-:W-:Y:S02]  /*6b20*/  LOP3.LUT R8, R7, R27, R8, 0x96, !PT ;  /* 0x0000001b07087212 */ /* 0x000fe400078e9608 */
[----:B------:R-:W-:Y:S02]  /*6b30*/  LOP3.LUT R38, R38, R15, RZ, 0x3c, !PT ;  /* 0x0000000f26267212 */ /* 0x000fe400078e3cff */
[-CC-:B------:R-:W-:Y:S02]  /*6b40*/  LOP3.LUT R44, R20, R12.reuse, R31.reuse, 0x90, !PT ;  /* 0x0000000c142c7212 */ /* 0x180fe400078e901f */
[-CC-:B------:R-:W-:Y:S02]  /*6b50*/  LOP3.LUT R7, R43, R12.reuse, R31.reuse, 0x60, !PT ;  /* 0x0000000c2b077212 */ /* 0x180fe400078e601f */
[----:B------:R-:W-:-:S02]  /*6b60*/  LOP3.LUT R10, R10, R12, R31, 0x96, !PT ;  /* 0x0000000c0a0a7212 */ /* 0x000fc400078e961f */
[C---:B------:R-:W-:Y:S02]  /*6b70*/  LOP3.LUT R11, R16.reuse, R41, R29, 0x90, !PT ;  /* 0x00000029100b7212 */ /* 0x040fe400078e901d */
[----:B------:R-:W-:Y:S02]  /*6b80*/  LOP3.LUT R31, R13, R6, R32, 0x9c, !PT ;  /* 0x000000060d1f7212 */ /* 0x000fe400078e9c20 */
[-CC-:B------:R-:W-:Y:S02]  /*6b90*/  LOP3.LUT R48, R16, R14.reuse, R45.reuse, 0x90, !PT ;  /* 0x0000000e10307212 */ /* 0x180fe400078e902d */
[-CC-:B------:R-:W-:Y:S02]  /*6ba0*/  LOP3.LUT R12, R41, R14.reuse, R45.reuse, 0x60, !PT ;  /* 0x0000000e290c7212 */ /* 0x180fe400078e602d */
[----:B------:R-:W-:Y:S02]  /*6bb0*/  LOP3.LUT R6, R11, R14, R45, 0x96, !PT ;  /* 0x0000000e0b067212 */ /* 0x000fe400078e962d */
[----:B------:R-:W-:-:S02]  /*6bc0*/  LOP3.LUT R15, R2, R38, R23, 0x90, !PT ;  /* 0x00000026020f7212 */ /* 0x000fc400078e9017 */
[----:B------:R-:W-:Y:S02]  /*6bd0*/  LOP3.LUT R14, R31, R47, R32, 0x60, !PT ;  /* 0x0000002f1f0e7212 */ /* 0x000fe400078e6020 */
[-CC-:B------:R-:W-:Y:S02]  /*6be0*/  LOP3.LUT R34, R2, R9.reuse, R18.reuse, 0x90, !PT ;  /* 0x0000000902227212 */ /* 0x180fe400078e9012 */
[-CC-:B------:R-:W-:Y:S02]  /*6bf0*/  LOP3.LUT R11, R38, R9.reuse, R18.reuse, 0x60, !PT ;  /* 0x00000009260b7212 */ /* 0x180fe400078e6012 */
[----:B------:R-:W-:Y:S02]  /*6c00*/  LOP3.LUT R9, R15, R9, R18, 0x96, !PT ;  /* 0x000000090f097212 */ /* 0x000fe400078e9612 */
[----:B------:R-:W-:Y:S02]  /*6c10*/  LOP3.LUT R15, R13, R14, RZ, 0x3c, !PT ;  /* 0x0000000e0d0f7212 */ /* 0x000fe400078e3cff */
[----:B0-----:R-:W-:-:S02]  /*6c20*/  LOP3.LUT R14, R42, UR10, R33, 0xb4, !PT ;  /* 0x0000000a2a0e7c12 */ /* 0x001fc4000f8eb421 */
[----:B------:R-:W-:Y:S02]  /*6c30*/  LOP3.LUT R27, R47, R32, RZ, 0xc3, !PT ;  /* 0x000000202f1b7212 */ /* 0x000fe400078ec3ff */
[----:B------:R-:W-:Y:S02]  /*6c40*/  LOP3.LUT R40, R8, R47, R32, 0xf9, !PT ;  /* 0x0000002f08287212 */ /* 0x000fe400078ef920 */
[----:B------:R-:W-:Y:S02]  /*6c50*/  LOP3.LUT R32, R33, R14, R36, 0x90, !PT ;  /* 0x0000000e21207212 */ /* 0x000fe400078e9024 */
[----:B------:R-:W-:Y:S02]  /*6c60*/  LOP3.LUT R42, R20, R43, R37, 0x9c, !PT ;  /* 0x0000002b142a7212 */ /* 0x000fe400078e9c25 */
[CCC-:B------:R-:W-:Y:S02]  /*6c70*/  LOP3.LUT R13, R36.reuse, R33.reuse, R17.reuse, 0x4b, !PT ;  /* 0x00000021240d7212 */ /* 0x1c0fe400078e4b11 */
[----:B------:R-:W-:-:S02]  /*6c80*/  LOP3.LUT R18, R36, R33, R17, 0xb4, !PT ;  /* 0x0000002124127212 */ /* 0x000fc400078eb411 */
[----:B------:R-:W-:Y:S02]  /*6c90*/  LOP3.LUT R36, R33, R14, R36, 0x9c, !PT ;  /* 0x0000000e21247212 */ /* 0x000fe400078e9c24 */
[C---:B------:R-:W-:Y:S02]  /*6ca0*/  LOP3.LUT R14, R17.reuse, UR10, R14, 0x6c, !PT ;  /* 0x0000000a110e7c12 */ /* 0x040fe4000f8e6c0e */
[----:B------:R-:W-:Y:S02]  /*6cb0*/  LOP3.LUT R32, R17, R32, RZ, 0x3c, !PT ;  /* 0x0000002011207212 */ /* 0x000fe400078e3cff */
[----:B------:R-:W-:Y:S02]  /*6cc0*/  LOP3.LUT R17, R42, R44, R37, 0x60, !PT ;  /* 0x0000002c2a117212 */ /* 0x000fe400078e6025 */
[----:B------:R-:W-:Y:S02]  /*6cd0*/  LOP3.LUT R46, R16, R41, R29, 0x9c, !PT ;  /* 0x00000029102e7212 */ /* 0x000fe400078e9c1d */
[----:B------:R-:W-:-:S02]  /*6ce0*/  LOP3.LUT R39, R39, UR11, R30, 0xb4, !PT ;  /* 0x0000000b27277c12 */ /* 0x000fc4000f8eb41e */
[----:B------:R-:W-:Y:S02]  /*6cf0*/  LOP3.LUT R17, R20, R17, RZ, 0x3c, !PT ;  /* 0x0000001114117212 */ /* 0x000fe400078e3cff */
[----:B------:R-:W-:Y:S02]  /*6d00*/  LOP3.LUT R45, R46, R48, R29, 0x60, !PT ;  /* 0x000000302e2d7212 */ /* 0x000fe400078e601d */
[----:B------:R-:W-:Y:S02]  /*6d10*/  LOP3.LUT R33, R33, R36, R18, 0x78, !PT ;  /* 0x0000002421217212 */ /* 0x000fe400078e7812 */
[----:B------:R-:W-:Y:S02]  /*6d20*/  LOP3.LUT R20, R44, R37, RZ, 0xc3, !PT ;  /* 0x000000252c147212 */ /* 0x000fe400078ec3ff */
[----:B------:R-:W-:Y:S02]  /*6d30*/  LOP3.LUT R43, R10, R44, R37, 0xf9, !PT ;  /* 0x0000002c0a2b7212 */ /* 0x000fe400078ef925 */
[----:B------:R-:W-:Y:S01]  /*6d40*/  LOP3.LUT R18, R28, UR11, R39, 0x6c, !PT ;  /* 0x0000000b1c127c12 */ /* 0x000fe2000f8e6c27 */
[----:B------:R-:W0:Y:S01]  /*6d50*/  LDCU.64 UR10, c[0x3][UR16] ;  /* 0x00c00000100a77ac */ /* 0x000e220008000a00 */
[----:B------:R-:W-:-:S02]  /*6d60*/  LOP3.LUT R37, R30, R39, R19, 0x90, !PT ;  /* 0x000000271e257212 */ /* 0x000fc400078e9013 */
[----:B-1----:R-:W-:Y:S02]  /*6d70*/  LOP3.LUT R35, R35, UR14, R24, 0xb4, !PT ;  /* 0x0000000e23237c12 */ /* 0x002fe4000f8eb418 */
[CCC-:B------:R-:W-:Y:S02]  /*6d80*/  LOP3.LUT R41, R19.reuse, R30.reuse, R28.reuse, 0xb4, !PT ;  /* 0x0000001e13297212 */ /* 0x1c0fe400078eb41c */
[----:B------:R-:W-:Y:S02]  /*6d90*/  LOP3.LUT R39, R30, R39, R19, 0x9c, !PT ;  /* 0x000000271e277212 */ /* 0x000fe400078e9c13 */
[----:B------:R-:W-:Y:S02]  /*6da0*/  LOP3.LUT R44, R19, R30, R28, 0x4b, !PT ;  /* 0x0000001e132c7212 */ /* 0x000fe400078e4b1c */
[----:B------:R-:W-:Y:S02]  /*6db0*/  LOP3.LUT R19, R16, R45, RZ, 0x3c, !PT ;  /* 0x0000002d10137212 */ /* 0x000fe400078e3cff */
[----:B------:R-:W-:-:S02]  /*6dc0*/  LOP3.LUT R16, R2, R38, R23, 0x9c, !PT ;  /* 0x0000002602107212 */ /* 0x000fc400078e9c17 */
[----:B------:R-:W-:Y:S02]  /*6dd0*/  LOP3.LUT R38, R3, R24, R22, 0xb4, !PT ;  /* 0x0000001803267212 */ /* 0x000fe400078eb416 */
[----:B------:R-:W-:Y:S02]  /*6de0*/  LOP3.LUT R45, R24, R35, R3, 0x9c, !PT ;  /* 0x00000023182d7212 */ /* 0x000fe400078e9c03 */
[----:B------:R-:W-:Y:S02]  /*6df0*/  LOP3.LUT R26, R26, UR15, R25, 0xb4, !PT ;  /* 0x0000000f1a1a7c12 */ /* 0x000fe4000f8eb419 */
[----:B------:R-:W-:Y:S02]  /*6e00*/  LOP3.LUT R37, R28, R37, RZ, 0x3c, !PT ;  /* 0x000000251c257212 */ /* 0x000fe400078e3cff */
[----:B------:R-:W-:Y:S02]  /*6e10*/  LOP3.LUT R47, R24, R35, R3, 0x90, !PT ;  /* 0x00000023182f7212 */ /* 0x000fe400078e9003 */
[----:B------:R-:W-:-:S02]  /*6e20*/  LOP3.LUT R28, R48, R29, RZ, 0xc3, !PT ;  /* 0x0000001d301c7212 */ /* 0x000fc400078ec3ff */
[----:B------:R-:W-:Y:S02]  /*6e30*/  LOP3.LUT R53, R6, R48, R29, 0xf9, !PT ;  /* 0x0000003006357212 */ /* 0x000fe400078ef91d */
[----:B------:R-:W-:Y:S02]  /*6e40*/  LOP3.LUT R29, R3, R24, R22, 0x4b, !PT ;  /* 0x00000018031d7212 */ /* 0x000fe400078e4b16 */
[----:B------:R-:W-:Y:S02]  /*6e50*/  LOP3.LUT R49, R16, R34, R23, 0x60, !PT ;  /* 0x0000002210317212 */ /* 0x000fe400078e6017 */
[----:B------:R-:W-:Y:S02]  /*6e60*/  LOP3.LUT R38, R24, R45, R38, 0x78, !PT ;  /* 0x0000002d18267212 */ /* 0x000fe400078e7826 */
[----:B------:R-:W-:Y:S02]  /*6e70*/  LOP3.LUT R3, R22, UR14, R35, 0x6c, !PT ;  /* 0x0000000e16037c12 */ /* 0x000fe4000f8e6c23 */
[----:B------:R-:W-:-:S02]  /*6e80*/  LOP3.LUT R24, R25, R26, R4, 0x90, !PT ;  /* 0x0000001a19187212 */ /* 0x000fc400078e9004 */
[----:B------:R-:W-:Y:S02]  /*6e90*/  LOP3.LUT R22, R22, R47, RZ, 0x3c, !PT ;  /* 0x0000002f16167212 */ /* 0x000fe400078e3cff */
[----:B------:R-:W-:Y:S02]  /*6ea0*/  LOP3.LUT R47, R34, R23, RZ, 0xc3, !PT ;  /* 0x00000017222f7212 */ /* 0x000fe400078ec3ff */
[----:B------:R-:W-:Y:S02]  /*6eb0*/  LOP3.LUT R35, R9, R34, R23, 0xf9, !PT ;  /* 0x0000002209237212 */ /* 0x000fe400078ef917 */
[----:B------:R-:W-:Y:S02]  /*6ec0*/  LOP3.LUT R2, R2, R49, RZ, 0x3c, !PT ;  /* 0x0000003102027212 */ /* 0x000fe400078e3cff */
[----:B------:R-:W-:Y:S02]  /*6ed0*/  LOP3.LUT R51, R4, R25, R21, 0xb4, !PT ;  /* 0x0000001904337212 */ /* 0x000fe400078eb415 */
[----:B------:R-:W-:-:S02]  /*6ee0*/  LOP3.LUT R34, R25, R26, R4, 0x9c, !PT ;  /* 0x0000001a19227212 */ /* 0x000fc400078e9c04 */
[----:B------:R-:W-:Y:S02]  /*6ef0*/  LOP3.LUT R49, R21, R24, RZ, 0x3c, !PT ;  /* 0x0000001815317212 */ /* 0x000fe400078e3cff */
[----:B------:R-:W-:Y:S02]  /*6f00*/  LOP3.LUT R23, R36, R13, R32, 0x1e, !PT ;  /* 0x0000000d24177212 */ /* 0x000fe400078e1e20 */
[----:B------:R-:W-:Y:S02]  /*6f10*/  LOP3.LUT R24, R27, R15, R8, 0x78, !PT ;  /* 0x0000000f1b187212 */ /* 0x000fe400078e7808 */
[----:B------:R-:W-:Y:S02]  /*6f20*/  LOP3.LUT R4, R4, R25, R21, 0x4b, !PT ;  /* 0x0000001904047212 */ /* 0x000fe400078e4b15 */
[----:B------:R-:W-:Y:S02]  /*6f30*/  LOP3.LUT R51, R25, R34, R51, 0x78, !PT ;  /* 0x0000002219337212 */ /* 0x000fe400078e7833 */
[----:B------:R-:W-:-:S02]  /*6f40*/  LOP3.LUT R31, R31, R40, RZ, 0x3c, !PT ;  /* 0x000000281f1f7212 */ /* 0x000fc400078e3cff */
[----:B------:R-:W-:Y:S02]  /*6f50*/  LOP3.LUT R40, R13, R33, R32, 0x78, !PT ;  /* 0x000000210d287212 */ /* 0x000fe400078e7820 */
[----:B------:R-:W-:Y:S02]  /*6f60*/  LOP3.LUT R25, R45, R29, R22, 0x1e, !PT ;  /* 0x0000001d2d197212 */ /* 0x000fe400078e1e16 */
[--C-:B------:R-:W-:Y:S02]  /*6f70*/  LOP3.LUT R32, R32, R23, R14.reuse, 0x78, !PT ;  /* 0x0000001720207212 */ /* 0x100fe400078e780e */
[----:B------:R-:W-:Y:S02]  /*6f80*/  LOP3.LUT R36, R24, R33, R14, 0x96, !PT ;  /* 0x0000002118247212 */ /* 0x000fe400078e960e */
[----:B------:R-:W-:Y:S01]  /*6f90*/  LOP3.LUT R26, R21, UR15, R26, 0x6c, !PT ;  /* 0x0000000f151a7c12 */ /* 0x000fe2000f8e6c1a */
[----:B------:R-:W1:Y:S01]  /*6fa0*/  LDCU.64 UR14, c[0x3][UR16+0x8] ;  /* 0x00c00100100e77ac */ /* 0x000e620008000a00 */
[----:B------:R-:W-:-:S02]  /*6fb0*/  LOP3.LUT R16, R16, R35, RZ, 0x3c, !PT ;  /* 0x0000002310107212 */ /* 0x000fc400078e3cff */
[----:B------:R-:W-:Y:S02]  /*6fc0*/  LOP3.LUT R14, R5, UR8, RZ, 0x3c, !PT ;  /* 0x00000008050e7c12 */ /* 0x000fe4000f8e3cff */
[----:B------:R-:W-:Y:S02]  /*6fd0*/  LOP3.LUT R41, R30, R39, R41, 0x78, !PT ;  /* 0x000000271e297212 */ /* 0x000fe400078e7829 */
[----:B------:R-:W-:Y:S02]  /*6fe0*/  LOP3.LUT R21, R46, R53, RZ, 0x3c, !PT ;  /* 0x000000352e157212 */ /* 0x000fe400078e3cff */
[----:B------:R-:W-:Y:S02]  /*6ff0*/  LOP3.LUT R35, R20, R17, R10, 0x78, !PT ;  /* 0x0000001114237212 */ /* 0x000fe400078e780a */
[----:B------:R-:W-:Y:S02]  /*7000*/  LOP3.LUT R28, R28, R19, R6, 0x78, !PT ;  /* 0x000000131c1c7212 */ /* 0x000fe400078e7806 */
[----:B------:R-:W-:-:S02]  /*7010*/  LOP3.LUT R46, R29, R38, R22, 0x78, !PT ;  /* 0x000000261d2e7212 */ /* 0x000fc400078e7816 */
[----:B------:R-:W-:Y:S02]  /*7020*/  LOP3.LUT R20, R22, R25, R3, 0x78, !PT ;  /* 0x0000001916147212 */ /* 0x000fe400078e7803 */
[----:B------:R-:W-:Y:S02]  /*7030*/  LOP3.LUT R22, R47, R2, R9, 0x78, !PT ;  /* 0x000000022f167212 */ /* 0x000fe400078e7809 */
[----:B------:R-:W-:Y:S02]  /*7040*/  LOP3.LUT R34, R34, R4, R49, 0x1e, !PT ;  /* 0x0000000422227212 */ /* 0x000fe400078e1e31 */
[----:B------:R-:W-:Y:S02]  /*7050*/  LOP3.LUT R43, R42, R43, RZ, 0x3c, !PT ;  /* 0x0000002b2a2b7212 */ /* 0x000fe400078e3cff */
[----:B------:R-:W-:Y:S02]  /*7060*/  LOP3.LUT R30, R39, R44, R37, 0x1e, !PT ;  /* 0x0000002c271e7212 */ /* 0x000fe400078e1e25 */
[----:B------:R-:W-:-:S02]  /*7070*/  LOP3.LUT R8, R8, R31, R14, 0x78, !PT ;  /* 0x0000001f08087212 */ /* 0x000fc400078e780e */
[----:B------:R-:W-:Y:S02]  /*7080*/  LOP3.LUT R40, R40, R31, RZ, 0x3c, !PT ;  /* 0x0000001f28287212 */ /* 0x000fe400078e3cff */
[----:B------:R-:W-:Y:S02]  /*7090*/  LOP3.LUT R44, R44, R41, R37, 0x78, !PT ;  /* 0x000000292c2c7212 */ /* 0x000fe400078e7825 */
[----:B------:R-:W-:Y:S02]  /*70a0*/  LOP3.LUT R38, R28, R38, R3, 0x96, !PT ;  /* 0x000000261c267212 */ /* 0x000fe400078e9603 */
[----:B------:R-:W-:Y:S01]  /*70b0*/  LOP3.LUT R42, R7, UR9, RZ, 0x3c, !PT ;  /* 0x00000009072a7c12 */ /* 0x000fe2000f8e3cff */
[----:B------:R-:W2:Y:S01]  /*70c0*/  LDCU.64 UR8, c[0x3][UR16+-0x10] ;  /* 0x00fffe00100877ac */ /* 0x000ea20008000a00 */
[----:B------:R-:W-:Y:S02]  /*70d0*/  LOP3.LUT R3, R4, R51, R49, 0x78, !PT ;  /* 0x0000003304037212 */ /* 0x000fe400078e7831 */
[----:B------:R-:W-:-:S02]  /*70e0*/  LOP3.LUT R49, R49, R34, R26, 0x78, !PT ;  /* 0x0000002231317212 */ /* 0x000fc400078e781a */
[----:B------:R-:W-:Y:S02]  /*70f0*/  LOP3.LUT R51, R22, R51, R26, 0x96, !PT ;  /* 0x0000003316337212 */ /* 0x000fe400078e961a */
[----:B------:R-:W-:Y:S02]  /*7100*/  LOP3.LUT R13, R40, R23, R8, 0x96, !PT ;  /* 0x00000017280d7212 */ /* 0x000fe400078e9608 */
[----:B------:R-:W-:Y:S02]  /*7110*/  LOP3.LUT R26, R32, R15, R14, 0x96, !PT ;  /* 0x0000000f201a7212 */ /* 0x000fe400078e960e */
[-C--:B------:R-:W-:Y:S02]  /*7120*/  LOP3.LUT R7, R10, R43.reuse, R42, 0x78, !PT ;  /* 0x0000002b0a077212 */ /* 0x080fe400078e782a */
[----:B------:R-:W-:Y:S02]  /*7130*/  LOP3.LUT R4, R44, R43, RZ, 0x3c, !PT ;  /* 0x0000002b2c047212 */ /* 0x000fe400078e3cff */
[----:B------:R-:W-:-:S02]  /*7140*/  LOP3.LUT R32, R12, UR12, RZ, 0x3c, !PT ;  /* 0x0000000c0c207c12 */ /* 0x000fc4000f8e3cff */
[----:B------:R-:W-:Y:S01]  /*7150*/  LOP3.LUT R11, R11, UR13, RZ, 0x3c, !PT ;  /* 0x0000000d0b0b7c12 */ /* 0x000fe2000f8e3cff */
[----:B------:R-:W3:Y:S01]  /*7160*/  LDCU.64 UR12, c[0x3][UR16+-0x8] ;  /* 0x00ffff00100c77ac */ /* 0x000ee20008000a00 */
[----:B------:R-:W-:Y:S02]  /*7170*/  LOP3.LUT R13, R13, R15, R14, 0x96, !PT ;  /* 0x0000000f0d0d7212 */ /* 0x000fe400078e960e */
[-C--:B------:R-:W-:Y:S02]  /*7180*/  LOP3.LUT R37, R37, R30.reuse, R18, 0x78, !PT ;  /* 0x0000001e25257212 */ /* 0x080fe400078e7812 */
[----:B------:R-:W-:Y:S02]  /*7190*/  LOP3.LUT R14, R4, R30, R7, 0x96, !PT ;  /* 0x0000001e040e7212 */ /* 0x000fe400078e9607 */
[-C--:B------:R-:W-:Y:S01]  /*71a0*/  LOP3.LUT R10, R6, R21.reuse, R32, 0x78, !PT ;  /* 0x00000015060a7212 */ /* 0x080fe200078e7820 */
[----:B------:R-:W-:Y:S01]  /*71b0*/  IMAD.SHL.U32 R6, R40, 0x10, RZ ;  /* 0x0000001028067824 */ /* 0x000fe200078e00ff */
[----:B------:R-:W-:-:S02]  /*71c0*/  LOP3.LUT R46, R46, R21, RZ, 0x3c, !PT ;  /* 0x000000152e2e7212 */ /* 0x000fc400078e3cff */
[-C--:B------:R-:W-:Y:S02]  /*71d0*/  LOP3.LUT R15, R9, R16.reuse, R11, 0x78, !PT ;  /* 0x00000010090f7212 */ /* 0x080fe400078e780b */
[----:B------:R-:W-:Y:S02]  /*71e0*/  LOP3.LUT R9, R3, R16, RZ, 0x3c, !PT ;  /* 0x0000001003097212 */ /* 0x000fe400078e3cff */
[-CC-:B------:R-:W-:Y:S02]  /*71f0*/  LOP3.LUT R5, R37, R17.reuse, R42.reuse, 0x96, !PT ;  /* 0x0000001125057212 */ /* 0x180fe400078e962a */
[----:B------:R-:W-:Y:S02]  /*7200*/  LOP3.LUT R14, R14, R17, R42, 0x96, !PT ;  /* 0x000000110e0e7212 */ /* 0x000fe400078e962a */
[----:B------:R-:W-:Y:S02]  /*7210*/  LOP3.LUT R3, R46, R25, R10, 0x96, !PT ;  /* 0x000000192e037212 */ /* 0x000fe400078e960a */
[----:B------:R-:W-:-:S02]  /*7220*/  LOP3.LUT R17, R9, R34, R15, 0x96, !PT ;  /* 0x0000002209117212 */ /* 0x000fc400078e960f */
[-CC-:B------:R-:W-:Y:S02]  /*7230*/  LOP3.LUT R12, R20, R19.reuse, R32.reuse, 0x96, !PT ;  /* 0x00000013140c7212 */ /* 0x180fe400078e9620 */
[----:B------:R-:W-:Y:S02]  /*7240*/  LOP3.LUT R20, R6, 0xf0f0f0f0, RZ, 0xc0, !PT ;  /* 0xf0f0f0f006147812 */ /* 0x000fe400078ec0ff */
[----:B------:R-:W-:Y:S02]  /*7250*/  LOP3.LUT R19, R3, R19, R32, 0x96, !PT ;  /* 0x0000001303137212 */ /* 0x000fe400078e9620 */
[-CC-:B------:R-:W-:Y:S02]  /*7260*/  LOP3.LUT R6, R49, R2.reuse, R11.reuse, 0x96, !PT ;  /* 0x0000000231067212 */ /* 0x180fe400078e960b */
[----:B------:R-:W-:Y:S01]  /*7270*/  LOP3.LUT R3, R17, R2, R11, 0x96, !PT ;  /* 0x0000000211037212 */ /* 0x000fe200078e960b */
[----:B------:R-:W-:Y:S01]  /*7280*/  IMAD.SHL.U32 R2, R4, 0x10, RZ ;  /* 0x0000001004027824 */ /* 0x000fe200078e00ff */
[----:B------:R-:W-:-:S02]  /*7290*/  SHF.R.U32.HI R27, RZ, 0x4, R40 ;  /* 0x00000004ff1b7819 */ /* 0x000fc40000011628 */
[----:B------:R-:W-:Y:S01]  /*72a0*/  SHF.R.U32.HI R11, RZ, 0x4, R4 ;  /* 0x00000004ff0b7819 */ /* 0x000fe20000011604 */
[----:B------:R-:W-:Y:S01]  /*72b0*/  IMAD.SHL.U32 R4, R46, 0x10, RZ ;  /* 0x000000102e047824 */ /* 0x000fe200078e00ff */
[----:B------:R-:W-:Y:S01]  /*72c0*/  LOP3.LUT R32, R20, 0xf0f0f0f, R27, 0xf8, !PT ;  /* 0x0f0f0f0f14207812 */ /* 0x000fe200078ef81b */
[----:B------:R-:W-:Y:S01]  /*72d0*/  IMAD.SHL.U32 R20, R9, 0x10, RZ ;  /* 0x0000001009147824 */ /* 0x000fe200078e00ff */
[----:B------:R-:W-:Y:S01]  /*72e0*/  SHF.R.U32.HI R40, RZ, 0x4, R9 ;  /* 0x00000004ff287819 */ /* 0x000fe20000011609 */
[----:B------:R-:W-:Y:S01]  /*72f0*/  IMAD.SHL.U32 R9, R26, 0x10, RZ ;  /* 0x000000101a097824 */ /* 0x000fe200078e00ff */
[----:B------:R-:W-:Y:S02]  /*7300*/  SHF.R.U32.HI R17, RZ, 0x4, R46 ;  /* 0x00000004ff117819 */ /* 0x000fe4000001162e */
[----:B------:R-:W-:Y:S02]  /*7310*/  LOP3.LUT R4, R4, 0xf0f0f0f0, RZ, 0xc0, !PT ;  /* 0xf0f0f0f004047812 */ /* 0x000fe400078ec0ff */
[----:B------:R-:W-:-:S02]  /*7320*/  LOP3.LUT R39, R24, R23, R8, 0x96, !PT ;  /* 0x0000001718277212 */ /* 0x000fc400078e9608 */
[----:B------:R-:W-:Y:S02]  /*7330*/  LOP3.LUT R4, R4, 0xf0f0f0f, R17, 0xf8, !PT ;  /* 0x0f0f0f0f04047812 */ /* 0x000fe400078ef811 */
[----:B------:R-:W-:Y:S02]  /*7340*/  LOP3.LUT R17, R9, 0xf0f0f0f0, RZ, 0xc0, !PT ;  /* 0xf0f0f0f009117812 */ /* 0x000fe400078ec0ff */
[----:B------:R-:W-:Y:S02]  /*7350*/  LOP3.LUT R2, R2, 0xf0f0f0f0, RZ, 0xc0, !PT ;  /* 0xf0f0f0f002027812 */ /* 0x000fe400078ec0ff */
[----:B------:R-:W-:Y:S02]  /*7360*/  LOP3.LUT R9, R36, R31, RZ, 0x3c, !PT ;  /* 0x0000001f24097212 */ /* 0x000fe400078e3cff */
[----:B------:R-:W-:Y:S02]  /*7370*/  LOP3.LUT R23, R23, R8, RZ, 0x3c, !PT ;  /* 0x0000000817177212 */ /* 0x000fe400078e3cff */
[----:B------:R-:W-:Y:S01]  /*7380*/  LOP3.LUT R27, R20, 0xf0f0f0f0, RZ, 0xc0, !PT ;  /* 0xf0f0f0f0141b7812 */ /* 0x000fe200078ec0ff */
[----:B------:R-:W-:Y:S01]  /*7390*/  IMAD.SHL.U32 R24, R9, 0x10, RZ ;  /* 0x0000001009187824 */ /* 0x000fe200078e00ff */
[----:B------:R-:W-:Y:S01]  /*73a0*/  LOP3.LUT R20, R2, 0xf0f0f0f, R11, 0xf8, !PT ;  /* 0x0f0f0f0f02147812 */ /* 0x000fe200078ef80b */
[----:B------:R-:W-:Y:S01]  /*73b0*/  IMAD.SHL.U32 R11, R23, 0x10, RZ ;  /* 0x00000010170b7824 */ /* 0x000fe200078e00ff */
[----:B------:R-:W-:-:S02]  /*73c0*/  LOP3.LUT R18, R35, R41, R18, 0x96, !PT ;  /* 0x0000002923127212 */ /* 0x000fc400078e9612 */
[----:B------:R-:W-:Y:S01]  /*73d0*/  SHF.R.U32.HI R42, RZ, 0x4, R23 ;  /* 0x00000004ff2a7819 */ /* 0x000fe20000011617 */
[----:B------:R-:W-:Y:S01]  /*73e0*/  IMAD.SHL.U32 R23, R5, 0x10, RZ ;  /* 0x0000001005177824 */ /* 0x000fe200078e00ff */
[----:B------:R-:W-:Y:S02]  /*73f0*/  LOP3.LUT R35, R35, R30, R7, 0x96, !PT ;  /* 0x0000001e23237212 */ /* 0x000fe400078e9607 */
[----:B------:R-:W-:Y:S02]  /*7400*/  SHF.R.U32.HI R37, RZ, 0x4, R9 ;  /* 0x00000004ff257819 */ /* 0x000fe40000011609 */
[----:B------:R-:W-:Y:S02]  /*7410*/  LOP3.LUT R24, R24, 0xf0f0f0f0, RZ, 0xc0, !PT ;  /* 0xf0f0f0f018187812 */ /* 0x000fe400078ec0ff */
[----:B------:R-:W-:Y:S02]  /*7420*/  LOP3.LUT R11, R11, 0xf0f0f0f0, RZ, 0xc0, !PT ;  /* 0xf0f0f0f00b0b7812 */ /* 0x000fe400078ec0ff */
[----:B------:R-:W-:-:S02]  /*7430*/  LOP3.LUT R44, R18, R43, RZ, 0x3c, !PT ;  /* 0x0000002b122c7212 */ /* 0x000fc400078e3cff */
[----:B------:R-:W-:Y:S02]  /*7440*/  LOP3.LUT R30, R30, R7, RZ, 0x3c, !PT ;  /* 0x000000071e1e7212 */ /* 0x000fe400078e3cff */
[----:B------:R-:W-:Y:S01]  /*7450*/  LOP3.LUT R2, R27, 0xf0f0f0f, R40, 0xf8, !PT ;  /* 0x0f0f0f0f1b027812 */ /* 0x000fe200078ef828 */
[----:B------:R-:W-:Y:S01]  /*7460*/  IMAD.SHL.U32 R18, R44, 0x10, RZ ;  /* 0x000000102c127824 */ /* 0x000fe200078e00ff */
[----:B------:R-:W-:Y:S02]  /*7470*/  SHF.R.U32.HI R40, RZ, 0x4, R26 ;  /* 0x00000004ff287819 */ /* 0x000fe4000001161a */
[----:B------:R-:W-:Y:S02]  /*7480*/  LOP3.LUT R37, R24, 0xf0f0f0f, R37, 0xf8, !PT ;  /* 0x0f0f0f0f18257812 */ /* 0x000fe400078ef825 */
[----:B------:R-:W-:Y:S01]  /*7490*/  LOP3.LUT R42, R11, 0xf0f0f0f, R42, 0xf8, !PT ;  /* 0x0f0f0f0f0b2a7812 */ /* 0x000fe200078ef82a */
[----:B------:R-:W-:Y:S01]  /*74a0*/  IMAD.SHL.U32 R11, R30, 0x10, RZ ;  /* 0x000000101e0b7824 */ /* 0x000fe200078e00ff */
[----:B--2---:R-:W-:-:S02]  /*74b0*/  LOP3.LUT R26, R26, UR8, R13, 0xb4, !PT ;  /* 0x000000081a1a7c12 */ /* 0x004fc4000f8eb40d */
[----:B------:R-:W-:Y:S02]  /*74c0*/  SHF.R.U32.HI R24, RZ, 0x4, R5 ;  /* 0x00000004ff187819 */ /* 0x000fe40000011605 */
[----:B------:R-:W-:Y:S02]  /*74d0*/  LOP3.LUT R23, R23, 0xf0f0f0f0, RZ, 0xc0, !PT ;  /* 0xf0f0f0f017177812 */ /* 0x000fe400078ec0ff */
[----:B------:R-:W-:Y:S02]  /*74e0*/  LOP3.LUT R17, R17, 0xf0f0f0f, R40, 0xf8, !PT ;  /* 0x0f0f0f0f11117812 */ /* 0x000fe400078ef828 */
[----:B------:R-:W-:Y:S02]  /*74f0*/  LOP3.LUT R26, R26, R31, RZ, 0x3c, !PT ;  /* 0x0000001f1a1a7212 */ /* 0x000fe400078e3cff */
[----:B------:R-:W-:Y:S02]  /*7500*/  LOP3.LUT R29, R23, 0xf0f0f0f, R24, 0xf8, !PT ;  /* 0x0f0f0f0f171d7812 */ /* 0x000fe400078ef818 */
[----:B------:R-:W-:Y:S01]  /*7510*/  LOP3.LUT R36, R5, UR9, R14, 0xb4, !PT ;  /* 0x0000000905247c12 */ /* 0x000fe2000f8eb40e */
[----:B------:R-:W-:Y:S01]  /*7520*/  IMAD.SHL.U32 R5, R12, 0x10, RZ ;  /* 0x000000100c057824 */ /* 0x000fe200078e00ff */
[----:B------:R-:W-:-:S02]  /*7530*/  SHF.R.U32.HI R24, RZ, 0x4, R44 ;  /* 0x00000004ff187819 */ /* 0x000fc4000001162c */
[----:B------:R-:W-:Y:S02]  /*7540*/  LOP3.LUT R31, R18, 0xf0f0f0f0, RZ, 0xc0, !PT ;  /* 0xf0f0f0f0121f7812 */ /* 0x000fe400078ec0ff */
[----:B------:R-:W-:Y:S02]  /*7550*/  SHF.R.U32.HI R40, RZ, 0x4, R30 ;  /* 0x00000004ff287819 */ /* 0x000fe4000001161e */
[----:B------:R-:W-:Y:S02]  /*7560*/  LOP3.LUT R11, R11, 0xf0f0f0f0, RZ, 0xc0, !PT ;  /* 0xf0f0f0f00b0b7812 */ /* 0x000fe400078ec0ff */
[----:B------:R-:W-:Y:S02]  /*7570*/  LOP3.LUT R31, R31, 0xf0f0f0f, R24, 0xf8, !PT ;  /* 0x0f0f0f0f1f1f7812 */ /* 0x000fe400078ef818 */
[----:B------:R-:W-:Y:S02]  /*7580*/  LOP3.LUT R40, R11, 0xf0f0f0f, R40, 0xf8, !PT ;  /* 0x0f0f0f0f0b287812 */ /* 0x000fe400078ef828 */
[----:B------:R-:W-:-:S02]  /*7590*/  SHF.R.U32.HI R24, RZ, 0x4, R12 ;  /* 0x00000004ff187819 */ /* 0x000fc4000001160c */
[----:B------:R-:W-:Y:S02]  /*75a0*/  LOP3.LUT R11, R5, 0xf0f0f0f0, RZ, 0xc0, !PT ;  /* 0xf0f0f0f0050b7812 */ /* 0x000fe400078ec0ff */
[----:B------:R-:W-:Y:S02]  /*75b0*/  LOP3.LUT R33, R38, R21, RZ, 0x3c, !PT ;  /* 0x0000001526217212 */ /* 0x000fe400078e3cff */
[----:B---3--:R-:W-:Y:S02]  /*75c0*/  LOP3.LUT R12, R12, UR12, R19, 0xb4, !PT ;  /* 0x0000000c0c0c7c12 */ /* 0x008fe4000f8eb413 */
[----:B------:R-:W-:Y:S02]  /*75d0*/  LOP3.LUT R5, R25, R10, RZ, 0x3c, !PT ;  /* 0x0000000a19057212 */ /* 0x000fe400078e3cff */
[----:B------:R-:W-:Y:S02]  /*75e0*/  LOP3.LUT R28, R28, R25, R10, 0x96, !PT ;  /* 0x000000191c1c7212 */ /* 0x000fe400078e960a */
[----:B------:R-:W-:Y:S01]  /*75f0*/  LOP3.LUT R25, R11, 0xf0f0f0f, R24, 0xf8, !PT ;  /* 0x0f0f0f0f0b197812 */ /* 0x000fe200078ef818 */
[----:B------:R-:W-:Y:S01]  /*7600*/  IMAD.SHL.U32 R11, R5, 0x10, RZ ;  /* 0x00000010050b7824 */ /* 0x000fe200078e00ff */
[----:B------:R-:W-:Y:S01]  /*7610*/  LOP3.LUT R45, R12, R21, RZ, 0x3c, !PT ;  /* 0x000000150c2d7212 */ /* 0x000fe200078e3cff */
[----:B------:R-:W-:Y:S01]  /*7620*/  IMAD.SHL.U32 R21, R33, 0x10, RZ ;  /* 0x0000001021157824 */ /* 0x000fe200078e00ff */
[----:B------:R-:W-:-:S02]  /*7630*/  SHF.R.U32.HI R12, RZ, 0x4, R5 ;  /* 0x00000004ff0c7819 */ /* 0x000fc40000011605 */
[----:B------:R-:W-:Y:S02]  /*7640*/  SHF.R.U32.HI R24, RZ, 0x4, R33 ;  /* 0x00000004ff187819 */ /* 0x000fe40000011621 */
[----:B------:R-:W-:Y:S02]  /*7650*/  LOP3.LUT R21, R21, 0xf0f0f0f0, RZ, 0xc0, !PT ;  /* 0xf0f0f0f015157812 */ /* 0x000fe400078ec0ff */
[----:B------:R-:W-:Y:S02]  /*7660*/  LOP3.LUT R11, R11, 0xf0f0f0f0, RZ, 0xc0, !PT ;  /* 0xf0f0f0f00b0b7812 */ /* 0x000fe400078ec0ff */
[----:B------:R-:W-:Y:S02]  /*7670*/  LOP3.LUT R5, R34, R15, RZ, 0x3c, !PT ;  /* 0x0000000f22057212 */ /* 0x000fe400078e3cff */
[----:B------:R-:W-:Y:S02]  /*7680*/  LOP3.LUT R22, R22, R34, R15, 0x96, !PT ;  /* 0x0000002216167212 */ /* 0x000fe400078e960f */
[----:B------:R-:W-:-:S02]  /*7690*/  LOP3.LUT R27, R21, 0xf0f0f0f, R24, 0xf8, !PT ;  /* 0x0f0f0f0f151b7812 */ /* 0x000fc400078ef818 */
[----:B------:R-:W-:Y:S01]  /*76a0*/  LOP3.LUT R34, R11, 0xf0f0f0f, R12, 0xf8, !PT ;  /* 0x0f0f0f0f0b227812 */ /* 0x000fe200078ef80c */
[----:B------:R-:W-:Y:S01]  /*76b0*/  IMAD.SHL.U32 R11, R5, 0x10, RZ ;  /* 0x00000010050b7824 */ /* 0x000fe200078e00ff */
[----:B------:R-:W-:Y:S02]  /*76c0*/  LOP3.LUT R38, R51, R16, RZ, 0x3c, !PT ;  /* 0x0000001033267212 */ /* 0x000fe400078e3cff */
[----:B------:R-:W-:Y:S01]  /*76d0*/  SHF.R.U32.HI R24, RZ, 0x4, R5 ;  /* 0x00000004ff187819 */ /* 0x000fe20000011605 */
[----:B------:R-:W-:Y:S01]  /*76e0*/  IMAD.SHL.U32 R5, R6, 0x10, RZ ;  /* 0x0000001006057824 */ /* 0x000fe200078e00ff */
[----:B------:R-:W-:Y:S01]  /*76f0*/  SHF.R.U32.HI R12, RZ, 0x4, R6 ;  /* 0x00000004ff0c7819 */ /* 0x000fe20000011606 */
[----:B------:R-:W-:Y:S01]  /*7700*/  IMAD.SHL.U32 R21, R38, 0x10, RZ ;  /* 0x0000001026157824 */ /* 0x000fe200078e00ff */
[----:B------:R-:W-:Y:S02]  /*7710*/  LOP3.LUT R11, R11, 0xf0f0f0f0, RZ, 0xc0, !PT ;  /* 0xf0f0f0f00b0b7812 */ /* 0x000fe400078ec0ff */
[----:B------:R-:W-:-:S02]  /*7720*/  LOP3.LUT R5, R5, 0xf0f0f0f0, RZ, 0xc0, !PT ;  /* 0xf0f0f0f005057812 */ /* 0x000fc400078ec0ff */
[----:B------:R-:W-:Y:S02]  /*7730*/  LOP3.LUT R18, R36, R43, RZ, 0x3c, !PT ;  /* 0x0000002b24127212 */ /* 0x000fe400078e3cff */
[----:B------:R-:W-:Y:S02]  /*7740*/  SHF.R.U32.HI R30, RZ, 0x4, R38 ;  /* 0x00000004ff1e7819 */ /* 0x000fe40000011626 */
[----:B------:R-:W-:Y:S02]  /*7750*/  LOP3.LUT R41, R6, UR13, R3, 0xb4, !PT ;  /* 0x0000000d06297c12 */ /* 0x000fe4000f8eb403 */
[----:B------:R-:W-:Y:S02]  /*7760*/  LOP3.LUT R23, R21, 0xf0f0f0f0, RZ, 0xc0, !PT ;  /* 0xf0f0f0f015177812 */ /* 0x000fe400078ec0ff */
[----:B------:R-:W-:Y:S02]  /*7770*/  LOP3.LUT R21, R5, 0xf0f0f0f, R12, 0xf8, !PT ;  /* 0x0f0f0f0f05157812 */ /* 0x000fe400078ef80c */
[----:B------:R-:W-:-:S02]  /*7780*/  LOP3.LUT R24, R11, 0xf0f0f0f, R24, 0xf8, !PT ;  /* 0x0f0f0f0f0b187812 */ /* 0x000fc400078ef818 */
[----:B------:R-:W-:Y:S02]  /*7790*/  LOP3.LUT R12, R13, R26, R39, 0x90, !PT ;  /* 0x0000001a0d0c7212 */ /* 0x000fe400078e9027 */
[----:B------:R-:W-:Y:S02]  /*77a0*/  LOP3.LUT R11, R14, R18, R35, 0x90, !PT ;  /* 0x000000120e0b7212 */ /* 0x000fe400078e9023 */
[----:B------:R-:W-:Y:S02]  /*77b0*/  LOP3.LUT R36, R41, R16, RZ, 0x3c, !PT ;  /* 0x0000001029247212 */ /* 0x000fe400078e3cff */
[----:B------:R-:W-:Y:S02]  /*77c0*/  LOP3.LUT R23, R23, 0xf0f0f0f, R30, 0xf8, !PT ;  /* 0x0f0f0f0f17177812 */ /* 0x000fe400078ef81e */
[C---:B------:R-:W-:Y:S02]  /*77d0*/  LOP3.LUT R16, R13.reuse, R8, R9, 0x90, !PT ;  /* 0x000000080d107212 */ /* 0x040fe400078e9009 */
[----:B------:R-:W-:-:S02]  /*77e0*/  LOP3.LUT R30, R13, R26, R39, 0x9c, !PT ;  /* 0x0000001a0d1e7212 */ /* 0x000fc400078e9c27 */
[-CC-:B------:R-:W-:Y:S02]  /*77f0*/  LOP3.LUT R6, R26, R8.reuse, R9.reuse, 0x60, !PT ;  /* 0x000000081a067212 */ /* 0x180fe400078e6009 */
[----:B------:R-:W-:Y:S02]  /*7800*/  LOP3.LUT R12, R12, R8, R9, 0x96, !PT ;  /* 0x000000080c0c7212 */ /* 0x000fe400078e9609 */
[-CC-:B------:R-:W-:Y:S02]  /*7810*/  LOP3.LUT R46, R14, R7.reuse, R44.reuse, 0x90, !PT ;  /* 0x000000070e2e7212 */ /* 0x180fe400078e902c */
[-CC-:B------:R-:W-:Y:S02]  /*7820*/  LOP3.LUT R5, R18, R7.reuse, R44.reuse, 0x60, !PT ;  /* 0x0000000712057212 */ /* 0x180fe400078e602c */
[----:B------:R-:W-:Y:S02]  /*7830*/  LOP3.LUT R9, R11, R7, R44, 0x96, !PT ;  /* 0x000000070b097212 */ /* 0x000fe400078e962c */
[----:B------:R-:W-:-:S02]  /*7840*/  LOP3.LUT R8, R19, R45, R28, 0x90, !PT ;  /* 0x0000002d13087212 */ /* 0x000fc400078e901c */
[----:B------:R-:W-:Y:S02]  /*7850*/  LOP3.LUT R7, R3, R36, R22, 0x90, !PT ;  /* 0x0000002403077212 */ /* 0x000fe400078e9016 */
[----:B------:R-:W-:Y:S02]  /*7860*/  LOP3.LUT R26, R30, R16, R39, 0x60, !PT ;  /* 0x000000101e1a7212 */ /* 0x000fe400078e6027 */
[-CC-:B------:R-:W-:Y:S02]  /*7870*/  LOP3.LUT R47, R19, R10.reuse, R33.reuse, 0x90, !PT ;  /* 0x0000000a132f7212 */ /* 0x180fe400078e9021 */
[-CC-:B------:R-:W-:Y:S02]  /*7880*/  LOP3.LUT R11, R45, R10.reuse, R33.reuse, 0x60, !PT ;  /* 0x0000000a2d0b7212 */ /* 0x180fe400078e6021 */
[----:B------:R-:W-:Y:S02]  /*7890*/  LOP3.LUT R8, R8, R10, R33, 0x96, !PT ;  /* 0x0000000a08087212 */ /* 0x000fe400078e9621 */
[----:B------:R-:W-:-:S02]  /*78a0*/  LOP3.LUT R33, R3, R15, R38, 0x90, !PT ;  /* 0x0000000f03217212 */ /* 0x000fc400078e9026 */
[-CC-:B------:R-:W-:Y:S02]  /*78b0*/  LOP3.LUT R10, R36, R15.reuse, R38.reuse, 0x60, !PT ;  /* 0x0000000f240a7212 */ /* 0x180fe400078e6026 */
[----:B------:R-:W-:Y:S02]  /*78c0*/  LOP3.LUT R7, R7, R15, R38, 0x96, !PT ;  /* 0x0000000f07077212 */ /* 0x000fe400078e9626 */
[----:B0-----:R-:W-:Y:S02]  /*78d0*/  LOP3.LUT R42, R42, UR10, R37, 0xb4, !PT ;  /* 0x0000000a2a2a7c12 */ /* 0x001fe4000f8eb425 */
[----:B------:R-:W-:Y:S02]  /*78e0*/  LOP3.LUT R13, R13, R26, RZ, 0x3c, !PT ;  /* 0x0000001a0d0d7212 */ /* 0x000fe400078e3cff */
[----:B------:R-:W-:Y:S02]  /*78f0*/  LOP3.LUT R38, R14, R18, R35, 0x9c, !PT ;  /* 0x000000120e267212 */ /* 0x000fe400078e9c23 */
[----:B------:R-:W-:-:S02]  /*7900*/  LOP3.LUT R26, R16, R39, RZ, 0xc3, !PT ;  /* 0x00000027101a7212 */ /* 0x000fc400078ec3ff */
[----:B------:R-:W-:Y:S02]  /*7910*/  LOP3.LUT R39, R12, R16, R39, 0xf9, !PT ;  /* 0x000000100c277212 */ /* 0x000fe400078ef927 */
[CCC-:B------:R-:W-:Y:S02]  /*7920*/  LOP3.LUT R16, R32.reuse, R37.reuse, R17.reuse, 0x4b, !PT ;  /* 0x0000002520107212 */ /* 0x1c0fe400078e4b11 */
[CCC-:B------:R-:W-:Y:S02]  /*7930*/  LOP3.LUT R18, R37.reuse, R42.reuse, R32.reuse, 0x90, !PT ;  /* 0x0000002a25127212 */ /* 0x1c0fe400078e9020 */
[----:B------:R-:W-:Y:S02]  /*7940*/  LOP3.LUT R41, R32, R37, R17, 0xb4, !PT ;  /* 0x0000002520297212 */ /* 0x000fe400078eb411 */
[----:B------:R-:W-:Y:S02]  /*7950*/  LOP3.LUT R32, R37, R42, R32, 0x9c, !PT ;  /* 0x0000002a25207212 */ /* 0x000fe400078e9c20 */
[----:B------:R-:W-:-:S02]  /*7960*/  LOP3.LUT R43, R38, R46, R35, 0x60, !PT ;  /* 0x0000002e262b7212 */ /* 0x000fc400078e6023 */
[C---:B------:R-:W-:Y:S02]  /*7970*/  LOP3.LUT R15, R17.reuse, UR10, R42, 0x6c, !PT ;  /* 0x0000000a110f7c12 */ /* 0x040fe4000f8e6c2a */
[----:B------:R-:W-:Y:S02]  /*7980*/  LOP3.LUT R40, R40, UR11, R31, 0xb4, !PT ;  /* 0x0000000b28287c12 */ /* 0x000fe4000f8eb41f */
[----:B------:R-:W-:Y:S02]  /*7990*/  LOP3.LUT R17, R17, R18, RZ, 0x3c, !PT ;  /* 0x0000001211117212 */ /* 0x000fe400078e3cff */
[----:B------:R-:W-:Y:S02]  /*79a0*/  LOP3.LUT R18, R37, R32, R41, 0x78, !PT ;  /* 0x0000002025127212 */ /* 0x000fe400078e7829 */
[----:B------:R-:W-:Y:S02]  /*79b0*/  LOP3.LUT R14, R14, R43, RZ, 0x3c, !PT ;  /* 0x0000002b0e0e7212 */ /* 0x000fe400078e3cff */
[----:B------:R-:W-:-:S02]  /*79c0*/  LOP3.LUT R37, R46, R35, RZ, 0xc3, !PT ;  /* 0x000000232e257212 */ /* 0x000fc400078ec3ff */
[----:B------:R-:W-:Y:S02]  /*79d0*/  LOP3.LUT R43, R9, R46, R35, 0xf9, !PT ;  /* 0x0000002e092b7212 */ /* 0x000fe400078ef923 */
[----:B------:R-:W-:Y:S02]  /*79e0*/  LOP3.LUT R45, R19, R45, R28, 0x9c, !PT ;  /* 0x0000002d132d7212 */ /* 0x000fe400078e9c1c */
[----:B------:R-:W-:Y:S01]  /*79f0*/  LOP3.LUT R35, R29, UR11, R40, 0x6c, !PT ;  /* 0x0000000b1d237c12 */ /* 0x000fe2000f8e6c28 */
[----:B------:R-:W0:Y:S01]  /*7a00*/  LDCU.64 UR10, c[0x3][UR16+0x10] ;  /* 0x00c00200100a77ac */ /* 0x000e220008000a00 */
[CCC-:B------:R-:W-:Y:S02]  /*7a10*/  LOP3.LUT R42, R31.reuse, R40.reuse, R20.reuse, 0x90, !PT ;  /* 0x000000281f2a7212 */ /* 0x1c0fe400078e9014 */
[----:B------:R-:W-:Y:S02]  /*7a20*/  LOP3.LUT R44, R20, R31, R29, 0xb4, !PT ;  /* 0x0000001f142c7212 */ /* 0x000fe400078eb41d */
[----:B------:R-:W-:-:S02]  /*7a30*/  LOP3.LUT R40, R31, R40, R20, 0x9c, !PT ;  /* 0x000000281f287212 */ /* 0x000fc400078e9c14 */
[----:B------:R-:W-:Y:S02]  /*7a40*/  LOP3.LUT R46, R45, R47, R28, 0x60, !PT ;  /* 0x0000002f2d2e7212 */ /* 0x000fe400078e601c */
[----:B------:R-:W-:Y:S02]  /*7a50*/  LOP3.LUT R41, R20, R31, R29, 0x4b, !PT ;  /* 0x0000001f14297212 */ /* 0x000fe400078e4b1d */
[----:B------:R-:W-:Y:S02]  /*7a60*/  LOP3.LUT R20, R29, R42, RZ, 0x3c, !PT ;  /* 0x0000002a1d147212 */ /* 0x000fe400078e3cff */
[----:B------:R-:W-:Y:S02]  /*7a70*/  LOP3.LUT R42, R31, R40, R44, 0x78, !PT ;  /* 0x000000281f2a7212 */ /* 0x000fe400078e782c */
[----:B-1----:R-:W-:Y:S02]  /*7a80*/  LOP3.LUT R44, R34, UR14, R27, 0xb4, !PT ;  /* 0x0000000e222c7c12 */ /* 0x002fe4000f8eb41b */
[----:B------:R-:W-:-:S02]  /*7a90*/  LOP3.LUT R19, R19, R46, RZ, 0x3c, !PT ;  /* 0x0000002e13137212 */ /* 0x000fc400078e3cff */
[----:B------:R-:W-:Y:S02]  /*7aa0*/  LOP3.LUT R29, R47, R28, RZ, 0xc3, !PT ;  /* 0x0000001c2f1d7212 */ /* 0x000fe400078ec3ff */
[----:B------:R-:W-:Y:S02]  /*7ab0*/  LOP3.LUT R46, R8, R47, R28, 0xf9, !PT ;  /* 0x0000002f082e7212 */ /* 0x000fe400078ef91c */
[----:B------:R-:W-:Y:S02]  /*7ac0*/  LOP3.LUT R47, R3, R36, R22, 0x9c, !PT ;  /* 0x00000024032f7212 */ /* 0x000fe400078e9c16 */
[CCC-:B------:R-:W-:Y:S02]  /*7ad0*/  LOP3.LUT R36, R27.reuse, R44.reuse, R4.reuse, 0x90, !PT ;  /* 0x0000002c1b247212 */ /* 0x1c0fe400078e9004 */
[----:B------:R-:W-:Y:S02]  /*7ae0*/  LOP3.LUT R34, R27, R44, R4, 0x9c, !PT ;  /* 0x0000002c1b227212 */ /* 0x000fe400078e9c04 */
[----:B------:R-:W-:-:S02]  /*7af0*/  LOP3.LUT R31, R25, UR14, R44, 0x6c, !PT ;  /* 0x0000000e191f7c12 */ /* 0x000fc4000f8e6c2c */
[----:B------:R-:W-:Y:S02]  /*7b00*/  LOP3.LUT R44, R24, UR15, R23, 0xb4, !PT ;  /* 0x0000000f182c7c12 */ /* 0x000fe4000f8eb417 */
[CCC-:B------:R-:W-:Y:S02]  /*7b10*/  LOP3.LUT R48, R4.reuse, R27.reuse, R25.reuse, 0xb4, !PT ;  /* 0x0000001b04307212 */ /* 0x1c0fe400078eb419 */
[----:B------:R-:W-:Y:S02]  /*7b20*/  LOP3.LUT R28, R4, R27, R25, 0x4b, !PT ;  /* 0x0000001b041c7212 */ /* 0x000fe400078e4b19 */
[----:B------:R-:W-:Y:S02]  /*7b30*/  LOP3.LUT R4, R47, R33, R22, 0x60, !PT ;  /* 0x000000212f047212 */ /* 0x000fe400078e6016 */
[----:B------:R-:W-:Y:S02]  /*7b40*/  LOP3.LUT R25, R25, R36, RZ, 0x3c, !PT ;  /* 0x0000002419197212 */ /* 0x000fe400078e3cff */
[----:B------:R-:W-:-:S02]  /*7b50*/  LOP3.LUT R50, R23, R44, R2, 0x90, !PT ;  /* 0x0000002c17327212 */ /* 0x000fc400078e9002 */
[----:B------:R-:W-:Y:S02]  /*7b60*/  LOP3.LUT R36, R27, R34, R48, 0x78, !PT ;  /* 0x000000221b247212 */ /* 0x000fe400078e7830 */
[----:B------:R-:W-:Y:S02]  /*7b70*/  LOP3.LUT R24, R33, R22, RZ, 0xc3, !PT ;  /* 0x0000001621187212 */ /* 0x000fe400078ec3ff */
[----:B------:R-:W-:Y:S02]  /*7b80*/  LOP3.LUT R48, R7, R33, R22, 0xf9, !PT ;  /* 0x0000002107307212 */ /* 0x000fe400078ef916 */
[----:B------:R-:W-:Y:S02]  /*7b90*/  LOP3.LUT R4, R3, R4, RZ, 0x3c, !PT ;  /* 0x0000000403047212 */ /* 0x000fe400078e3cff */
[----:B------:R-:W-:Y:S02]  /*7ba0*/  LOP3.LUT R22, R23, R44, R2, 0x9c, !PT ;  /* 0x0000002c17167212 */ /* 0x000fe400078e9c02 */
[----:B------:R-:W-:Y:S01]  /*7bb0*/  LOP3.LUT R27, R21, UR15, R44, 0x6c, !PT ;  /* 0x0000000f151b7c12 */ /* 0x000fe2000f8e6c2c */
[----:B------:R-:W1:Y:S01]  /*7bc0*/  LDCU.64 UR14, c[0x3][UR16+0x28] ;  /* 0x00c00500100e77ac */ /* 0x000e620008000a00 */
[----:B------:R-:W-:-:S02]  /*7bd0*/  LOP3.LUT R3, R2, R23, R21, 0xb4, !PT ;  /* 0x0000001702037212 */ /* 0x000fc400078eb415 */
[----:B------:R-:W-:Y:S02]  /*7be0*/  LOP3.LUT R33, R2, R23, R21, 0x4b, !PT ;  /* 0x0000001702217212 */ /* 0x000fe400078e4b15 */
[----:B------:R-:W-:Y:S02]  /*7bf0*/  LOP3.LUT R44, R21, R50, RZ, 0x3c, !PT ;  /* 0x00000032152c7212 */ /* 0x000fe400078e3cff */
[----:B------:R-:W-:Y:S02]  /*7c00*/  LOP3.LUT R39, R30, R39, RZ, 0x3c, !PT ;  /* 0x000000271e277212 */ /* 0x000fe400078e3cff */
[----:B------:R-:W-:Y:S02]  /*7c10*/  LOP3.LUT R45, R45, R46, RZ, 0x3c, !PT ;  /* 0x0000002e2d2d7212 */ /* 0x000fe400078e3cff */
[----:B------:R-:W-:Y:S02]  /*7c20*/  LOP3.LUT R21, R26, R13, R12, 0x78, !PT ;  /* 0x0000000d1a157212 */ /* 0x000fe400078e780c */
[----:B------:R-:W-:-:S02]  /*7c30*/  LOP3.LUT R32, R32, R16, R17, 0x1e, !PT ;  /* 0x0000001020207212 */ /* 0x000fc400078e1e11 */
[----:B------:R-:W-:Y:S02]  /*7c40*/  LOP3.LUT R46, R16, R18, R17, 0x78, !PT ;  /* 0x00000012102e7212 */ /* 0x000fe400078e7811 */
[----:B------:R-:W-:Y:S02]  /*7c50*/  LOP3.LUT R30, R6, UR8, RZ, 0x3c, !PT ;  /* 0x00000008061e7c12 */ /* 0x000fe4000f8e3cff */
[----:B------:R-:W-:Y:S02]  /*7c60*/  LOP3.LUT R38, R38, R43, RZ, 0x3c, !PT ;  /* 0x0000002b26267212 */ /* 0x000fe400078e3cff */
[--C-:B------:R-:W-:Y:S02]  /*7c70*/  LOP3.LUT R43, R17, R32, R15.reuse, 0x78, !PT ;  /* 0x00000020112b7212 */ /* 0x100fe400078e780f */
[----:B------:R-:W-:Y:S02]  /*7c80*/  LOP3.LUT R18, R21, R18, R15, 0x96, !PT ;  /* 0x0000001215127212 */ /* 0x000fe400078e960f */
[----:B------:R-:W-:-:S02]  /*7c90*/  LOP3.LUT R23, R23, R22, R3, 0x78, !PT ;  /* 0x0000001617177212 */ /* 0x000fc400078e7803 */
[-C--:B------:R-:W-:Y:S02]  /*7ca0*/  LOP3.LUT R12, R12, R39.reuse, R30, 0x78, !PT ;  /* 0x000000270c0c7212 */ /* 0x080fe400078e781e */
[----:B------:R-:W-:Y:S02]  /*7cb0*/  LOP3.LUT R15, R46, R39, RZ, 0x3c, !PT ;  /* 0x000000272e0f7212 */ /* 0x000fe400078e3cff */
[----:B------:R-:W-:Y:S02]  /*7cc0*/  LOP3.LUT R3, R34, R28, R25, 0x1e, !PT ;  /* 0x0000001c22037212 */ /* 0x000fe400078e1e19 */
[----:B------:R-:W-:Y:S02]  /*7cd0*/  LOP3.LUT R40, R40, R41, R20, 0x1e, !PT ;  /* 0x0000002928287212 */ /* 0x000fe400078e1e14 */
[----:B------:R-:W-:Y:S02]  /*7ce0*/  LOP3.LUT R6, R22, R33, R44, 0x1e, !PT ;  /* 0x0000002116067212 */ /* 0x000fe400078e1e2c */
[----:B------:R-:W-:-:S02]  /*7cf0*/  LOP3.LUT R22, R24, R4, R7, 0x78, !PT ;  /* 0x0000000418167212 */ /* 0x000fc400078e7807 */
[----:B------:R-:W-:Y:S02]  /*7d00*/  LOP3.LUT R24, R15, R32, R12, 0x96, !PT ;  /* 0x000000200f187212 */ /* 0x000fe400078e960c */
[----:B------:R-:W-:Y:S02]  /*7d10*/  LOP3.LUT R28, R28, R36, R25, 0x78, !PT ;  /* 0x000000241c1c7212 */ /* 0x000fe400078e7819 */
[----:B------:R-:W-:Y:S02]  /*7d20*/  LOP3.LUT R26, R25, R3, R31, 0x78, !PT ;  /* 0x00000003191a7212 */ /* 0x000fe400078e781f */
[----:B------:R-:W-:Y:S02]  /*7d30*/  LOP3.LUT R41, R41, R42, R20, 0x78, !PT ;  /* 0x0000002a29297212 */ /* 0x000fe400078e7814 */
[----:B------:R-:W-:Y:S02]  /*7d40*/  LOP3.LUT R17, R20, R40, R35, 0x78, !PT ;  /* 0x0000002814117212 */ /* 0x000fe400078e7823 */
[----:B------:R-:W-:Y:S01]  /*7d50*/  LOP3.LUT R25, R5, UR9, RZ, 0x3c, !PT ;  /* 0x0000000905197c12 */ /* 0x000fe2000f8e3cff */
[----:B------:R-:W2:Y:S01]  /*7d60*/  LDCU.64 UR8, c[0x3][UR16+0x20] ;  /* 0x00c00400100877ac */ /* 0x000ea20008000a00 */
[----:B------:R-:W-:-:S02]  /*7d70*/  LOP3.LUT R20, R43, R13, R30, 0x96, !PT ;  /* 0x0000000d2b147212 */ /* 0x000fc400078e961e */
[----:B------:R-:W-:Y:S02]  /*7d80*/  LOP3.LUT R16, R29, R19, R8, 0x78, !PT ;  /* 0x000000131d107212 */ /* 0x000fe400078e7808 */
[----:B------:R-:W-:Y:S02]  /*7d90*/  LOP3.LUT R13, R24, R13, R30, 0x96, !PT ;  /* 0x0000000d180d7212 */ /* 0x000fe400078e961e */
[----:B------:R-:W-:Y:S02]  /*7da0*/  LOP3.LUT R37, R37, R14, R9, 0x78, !PT ;  /* 0x0000000e25257212 */ /* 0x000fe400078e7809 */
[----:B------:R-:W-:Y:S02]  /*7db0*/  LOP3.LUT R24, R11, UR12, RZ, 0x3c, !PT ;  /* 0x0000000c0b187c12 */ /* 0x000fe4000f8e3cff */
[----:B------:R-:W-:Y:S01]  /*7dc0*/  LOP3.LUT R29, R10, UR13, RZ, 0x3c, !PT ;  /* 0x0000000d0a1d7c12 */ /* 0x000fe2000f8e3cff */
[----:B------:R-:W3:Y:S01]  /*7dd0*/  LDCU.64 UR12, c[0x3][UR16+0x18] ;  /* 0x00c00300100c77ac */ /* 0x000ee20008000a00 */
[----:B------:R-:W-:-:S02]  /*7de0*/  LOP3.LUT R9, R9, R38, R25, 0x78, !PT ;  /* 0x0000002609097212 */ /* 0x000fc400078e7819 */
[----:B------:R-:W-:Y:S02]  /*7df0*/  LOP3.LUT R10, R41, R38, RZ, 0x3c, !PT ;  /* 0x00000026290a7212 */ /* 0x000fe400078e3cff */
[----:B------:R-:W-:Y:S02]  /*7e00*/  LOP3.LUT R2, R47, R48, RZ, 0x3c, !PT ;  /* 0x000000302f027212 */ /* 0x000fe400078e3cff */
[-C--:B------:R-:W-:Y:S02]  /*7e10*/  LOP3.LUT R33, R33, R23.reuse, R44, 0x78, !PT ;  /* 0x0000001721217212 */ /* 0x080fe400078e782c */
[--C-:B------:R-:W-:Y:S02]  /*7e20*/  LOP3.LUT R44, R44, R6, R27.reuse, 0x78, !PT ;  /* 0x000000062c2c7212 */ /* 0x100fe400078e781b */
[----:B------:R-:W-:Y:S02]  /*7e30*/  LOP3.LUT R27, R22, R23, R27, 0x96, !PT ;  /* 0x00000017161b7212 */ /* 0x000fe400078e961b */
[----:B------:R-:W-:-:S02]  /*7e40*/  LOP3.LUT R11, R10, R40, R9, 0x96, !PT ;  /* 0x000000280a0b7212 */ /* 0x000fc400078e9609 */
[-C--:B------:R-:W-:Y:S02]  /*7e50*/  LOP3.LUT R7, R7, R2.reuse, R29, 0x78, !PT ;  /* 0x0000000207077212 */ /* 0x080fe400078e781d */
[----:B------:R-:W-:Y:S02]  /*7e60*/  LOP3.LUT R23, R33, R2, RZ, 0x3c, !PT ;  /* 0x0000000221177212 */ /* 0x000fe400078e3cff */
[-C--:B------:R-:W-:Y:S02]  /*7e70*/  LOP3.LUT R8, R8, R45.reuse, R24, 0x78, !PT ;  /* 0x0000002d08087212 */ /* 0x080fe400078e7818 */
[----:B------:R-:W-:Y:S02]  /*7e80*/  LOP3.LUT R5, R28, R45, RZ, 0x3c, !PT ;  /* 0x0000002d1c057212 */ /* 0x000fe400078e3cff */
[-CC-:B------:R-:W-:Y:S02]  /*7e90*/  LOP3.LUT R17, R17, R14.reuse, R25.reuse, 0x96, !PT ;  /* 0x0000000e11117212 */ /* 0x180fe400078e9619 */
[----:B------:R-:W-:-:S02]  /*7ea0*/  LOP3.LUT R14, R11, R14, R25, 0x96, !PT ;  /* 0x0000000e0b0e7212 */ /* 0x000fc400078e9619 */
[----:B------:R-:W-:Y:S02]  /*7eb0*/  LOP3.LUT R11, R23, R6, R7, 0x96, !PT ;  /* 0x00000006170b7212 */ /* 0x000fe400078e9607 */
[----:B------:R-:W-:Y:S02]  /*7ec0*/  LOP3.LUT R28, R5, R3, R8, 0x96, !PT ;  /* 0x00000003051c7212 */ /* 0x000fe400078e9608 */
[----:B0-----:R-:W-:Y:S02]  /*7ed0*/  LOP3.LUT R34, R20, UR10, R13, 0xb4, !PT ;  /* 0x0000000a14227c12 */ /* 0x001fe4000f8eb40d */
[-CC-:B------:R-:W-:Y:S02]  /*7ee0*/  LOP3.LUT R25, R44, R4.reuse, R29.reuse, 0x96, !PT ;  /* 0x000000042c197212 */ /* 0x180fe400078e961d */
[----:B------:R-:W-:Y:S02]  /*7ef0*/  LOP3.LUT R26, R26, R19, R24, 0x96, !PT ;  /* 0x000000131a1a7212 */ /* 0x000fe400078e9618 */
[----:B------:R-:W-:-:S02]  /*7f00*/  LOP3.LUT R4, R11, R4, R29, 0x96, !PT ;  /* 0x000000040b047212 */ /* 0x000fc400078e961d */
[----:B------:R-:W-:Y:S02]  /*7f10*/  LOP3.LUT R35, R37, R42, R35, 0x96, !PT ;  /* 0x0000002a25237212 */ /* 0x000fe400078e9623 */
[----:B------:R-:W-:Y:S02]  /*7f20*/  LOP3.LUT R19, R28, R19, R24, 0x96, !PT ;  /* 0x000000131c137212 */ /* 0x000fe400078e9618 */
[-C--:B------:R-:W-:Y:S02]  /*7f30*/  LOP3.LUT R29, R18, R39.reuse, RZ, 0x3c, !PT ;  /* 0x00000027121d7212 */ /* 0x080fe400078e3cff */
[----:B------:R-:W-:Y:S02]  /*7f40*/  LOP3.LUT R34, R34, R39, RZ, 0x3c, !PT ;  /* 0x0000002722227212 */ /* 0x000fe400078e3cff */
[----:B------:R-:W-:Y:S02]  /*7f50*/  LOP3.LUT R11, R17, UR11, R14, 0xb4, !PT ;  /* 0x0000000b110b7c12 */ /* 0x000fe4000f8eb40e */
[----:B------:R-:W-:-:S02]  /*7f60*/  LOP3.LUT R39, R21, R32, R12, 0x96, !PT ;  /* 0x0000002015277212 */ /* 0x000fc400078e960c */
[----:B------:R-:W-:Y:S02]  /*7f70*/  LOP3.LUT R32, R32, R12, RZ, 0x3c, !PT ;  /* 0x0000000c20207212 */ /* 0x000fe400078e3cff */
[----:B------:R-:W-:Y:S02]  /*7f80*/  LOP3.LUT R36, R16, R36, R31, 0x96, !PT ;  /* 0x0000002410247212 */ /* 0x000fe400078e961f */
[----:B---3--:R-:W-:Y:S02]  /*7f90*/  LOP3.LUT R18, R26, UR12, R19, 0xb4, !PT ;  /* 0x0000000c1a127c12 */ /* 0x008fe4000f8eb413 */
[-C--:B------:R-:W-:Y:S02]  /*7fa0*/  LOP3.LUT R42, R35, R38.reuse, RZ, 0x3c, !PT ;  /* 0x00000026232a7212 */ /* 0x080fe400078e3cff */
[----:B------:R-:W-:Y:S02]  /*7fb0*/  LOP3.LUT R35, R11, R38, RZ, 0x3c, !PT ;  /* 0x000000260b237212 */ /* 0x000fe400078e3cff */
[----:B------:R-:W-:-:S02]  /*7fc0*/  LOP3.LUT R44, R27, R2, RZ, 0x3c, !PT ;  /* 0x000000021b2c7212 */ /* 0x000fc400078e3cff */
[----:B------:R-:W-:Y:S02]  /*7fd0*/  LOP3.LUT R43, R25, UR13, R4, 0xb4, !PT ;  /* 0x0000000d192b7c12 */ /* 0x000fe4000f8eb404 */
[----:B------:R-:W-:Y:S02]  /*7fe0*/  LOP3.LUT R38, R37, R40, R9, 0x96, !PT ;  /* 0x0000002825267212 */ /* 0x000fe400078e9609 */
[----:B------:R-:W-:Y:S02]  /*7ff0*/  PRMT R32, R32, 0x2301, R32 ;  /* 0x0000230120207816 */ /* 0x000fe40000000020 */
[----:B------:R-:W-:Y:S02]  /*8000*/  PRMT R27, R29, 0x2301, R29 ;  /* 0x000023011d1b7816 */ /* 0x000fe4000000001d */
[----:B------:R-:W-:Y:S02]  /*8010*/  LOP3.LUT R41, R36, R45, RZ, 0x3c, !PT ;  /* 0x0000002d24297212 */ /* 0x000fe400078e3cff */
[----:B------:R-:W-:-:S02]  /*8020*/  LOP3.LUT R40, R40, R9, RZ, 0x3c, !PT ;  /* 0x0000000928287212 */ /* 0x000fc400078e3cff */
[----:B------:R-:W-:Y:S02]  /*8030*/  LOP3.LUT R36, R18, R45, RZ, 0x3c, !PT ;  /* 0x0000002d12247212 */ /* 0x000fe400078e3cff */
[----:B------:R-:W-:Y:S02]  /*8040*/  PRMT R18, R15, 0x2301, R15 ;  /* 0x000023010f127816 */ /* 0x000fe4000000000f */
[----:B------:R-:W-:Y:S02]  /*8050*/  LOP3.LUT R43, R43, R2, RZ, 0x3c, !PT ;  /* 0x000000022b2b7212 */ /* 0x000fe400078e3cff */
[----:B------:R-:W-:Y:S02]  /*8060*/  PRMT R20, R20, 0x2301, R20 ;  /* 0x0000230114147816 */ /* 0x000fe40000000014 */
[----:B--2---:R-:W-:Y:S02]  /*8070*/  LOP3.LUT R15, R32, UR8, R27, 0xb4, !PT ;  /* 0x00000008200f7c12 */ /* 0x004fe4000f8eb41b */
[----:B------:R-:W-:-:S02]  /*8080*/  PRMT R40, R40, 0x2301, R40 ;  /* 0x0000230128287816 */ /* 0x000fc40000000028 */
[----:B------:R-:W-:Y:S02]  /*8090*/  PRMT R2, R42, 0x2301, R42 ;  /* 0x000023012a027816 */ /* 0x000fe4000000002a */
[----:B------:R-:W-:Y:S02]  /*80a0*/  LOP3.LUT R24, R18, R27, R20, 0xb4, !PT ;  /* 0x0000001b12187212 */ /* 0x000fe400078eb414 */
[----:B------:R-:W-:Y:S02]  /*80b0*/  LOP3.LUT R33, R27, R15, R18, 0x9c, !PT ;  /* 0x0000000f1b217212 */ /* 0x000fe400078e9c12 */
[----:B------:R-:W-:Y:S02]  /*80c0*/  PRMT R31, R10, 0x2301, R10 ;  /* 0x000023010a1f7816 */ /* 0x000fe4000000000a */
[----:B------:R-:W-:Y:S02]  /*80d0*/  PRMT R11, R17, 0x2301, R17 ;  /* 0x00002301110b7816 */ /* 0x000fe40000000011 */
[----:B------:R-:W-:-:S02]  /*80e0*/  LOP3.LUT R40, R40, UR9, R2, 0xb4, !PT ;  /* 0x0000000928287c12 */ /* 0x000fc4000f8eb402 */
[C---:B------:R-:W-:Y:S02]  /*80f0*/  LOP3.LUT R21, R27.reuse, R15, R18, 0x90, !PT ;  /* 0x0000000f1b157212 */ /* 0x040fe400078e9012 */
[----:B------:R-:W-:Y:S02]  /*8100*/  LOP3.LUT R10, R27, R33, R24, 0x78, !PT ;  /* 0x000000211b0a7212 */ /* 0x000fe400078e7818 */
[----:B------:R-:W-:Y:S02]  /*8110*/  LOP3.LUT R17, R31, R2, R11, 0xb4, !PT ;  /* 0x000000021f117212 */ /* 0x000fe400078eb40b */
[----:B------:R-:W-:Y:S02]  /*8120*/  LOP3.LUT R24, R2, R40, R31, 0x9c, !PT ;  /* 0x0000002802187212 */ /* 0x000fe400078e9c1f */
[----:B------:R-:W-:Y:S02]  /*8130*/  LOP3.LUT R45, R16, R3, R8, 0x96, !PT ;  /* 0x00000003102d7212 */ /* 0x000fe400078e9608 */
[----:B------:R-:W-:-:S02]  /*8140*/  LOP3.LUT R3, R3, R8, RZ, 0x3c, !PT ;  /* 0x0000000803037212 */ /* 0x000fc400078e3cff */
[----:B------:R-:W-:Y:S02]  /*8150*/  LOP3.LUT R30, R2, R40, R31, 0x90, !PT ;  /* 0x00000028021e7212 */ /* 0x000fe400078e901f */
[----:B------:R-:W-:Y:S02]  /*8160*/  LOP3.LUT R28, R18, R27, R20, 0x4b, !PT ;  /* 0x0000001b121c7212 */ /* 0x000fe400078e4b14 */
[C---:B------:R-:W-:Y:S02]  /*8170*/  LOP3.LUT R15, R20.reuse, UR8, R15, 0x6c, !PT ;  /* 0x00000008140f7c12 */ /* 0x040fe4000f8e6c0f */
[----:B------:R-:W-:Y:S02]  /*8180*/  LOP3.LUT R21, R20, R21, RZ, 0x3c, !PT ;  /* 0x0000001514157212 */ /* 0x000fe400078e3cff */
[----:B------:R-:W-:Y:S02]  /*8190*/  LOP3.LUT R20, R31, R2, R11, 0x4b, !PT ;  /* 0x000000021f147212 */ /* 0x000fe400078e4b0b */
[----:B------:R-:W-:-:S02]  /*81a0*/  LOP3.LUT R17, R2, R24, R17, 0x78, !PT ;  /* 0x0000001802117212 */ /* 0x000fc400078e7811 */
[----:B------:R-:W-:Y:S01]  /*81b0*/  LOP3.LUT R18, R11, UR9, R40, 0x6c, !PT ;  /* 0x000000090b127c12 */ /* 0x000fe2000f8e6c28 */
[----:B------:R-:W0:Y:S01]  /*81c0*/  LDCU.64 UR8, c[0x3][UR16+0x30] ;  /* 0x00c00600100877ac */ /* 0x000e220008000a00 */
[----:B------:R-:W-:Y:S02]  /*81d0*/  LOP3.LUT R47, R22, R6, R7, 0x96, !PT ;  /* 0x00000006162f7212 */ /* 0x000fe400078e9607 */
[----:B------:R-:W-:Y:S02]  /*81e0*/  PRMT R3, R3, 0x2301, R3 ;  /* 0x0000230103037816 */ /* 0x000fe40000000003 */
[----:B------:R-:W-:Y:S02]  /*81f0*/  PRMT R2, R41, 0x2301, R41 ;  /* 0x0000230129027816 */ /* 0x000fe40000000029 */
[----:B------:R-:W-:Y:S02]  /*8200*/  LOP3.LUT R11, R11, R30, RZ, 0x3c, !PT ;  /* 0x0000001e0b0b7212 */ /* 0x000fe400078e3cff */
[----:B------:R-:W-:-:S02]  /*8210*/  LOP3.LUT R6, R6, R7, RZ, 0x3c, !PT ;  /* 0x0000000706067212 */ /* 0x000fc400078e3cff */
[----:B------:R-:W-:Y:S02]  /*8220*/  PRMT R30, R23, 0x2301, R23 ;  /* 0x00002301171e7816 */ /* 0x000fe40000000017 */
[----:B------:R-:W-:Y:S02]  /*8230*/  PRMT R23, R26, 0x2301, R26 ;  /* 0x000023011a177816 */ /* 0x000fe4000000001a */
[----:B-1----:R-:W-:Y:S02]  /*8240*/  LOP3.LUT R26, R3, UR14, R2, 0xb4, !PT ;  /* 0x0000000e031a7c12 */ /* 0x002fe4000f8eb402 */
[----:B------:R-:W-:Y:S02]  /*8250*/  PRMT R31, R5, 0x2301, R5 ;  /* 0x00002301051f7816 */ /* 0x000fe40000000005 */
[----:B------:R-:W-:Y:S02]  /*8260*/  PRMT R6, R6, 0x2301, R6 ;  /* 0x0000230106067816 */ /* 0x000fe40000000006 */
[----:B------:R-:W-:-:S02]  /*8270*/  PRMT R3, R44, 0x2301, R44 ;  /* 0x000023012c037816 */ /* 0x000fc4000000002c */
[CCC-:B------:R-:W-:Y:S02]  /*8280*/  LOP3.LUT R22, R31.reuse, R2.reuse, R23.reuse, 0x4b, !PT ;  /* 0x000000021f167212 */ /* 0x1c0fe400078e4b17 */
[----:B------:R-:W-:Y:S02]  /*8290*/  LOP3.LUT R27, R31, R2, R23, 0xb4, !PT ;  /* 0x000000021f1b7212 */ /* 0x000fe400078eb417 */
[-C--:B------:R-:W-:Y:S02]  /*82a0*/  LOP3.LUT R16, R2, R26.reuse, R31, 0x90, !PT ;  /* 0x0000001a02107212 */ /* 0x080fe400078e901f */
[----:B------:R-:W-:Y:S02]  /*82b0*/  LOP3.LUT R6, R6, UR15, R3, 0xb4, !PT ;  /* 0x0000000f06067c12 */ /* 0x000fe4000f8eb403 */
[----:B------:R-:W-:Y:S02]  /*82c0*/  LOP3.LUT R31, R2, R26, R31, 0x9c, !PT ;  /* 0x0000001a021f7212 */ /* 0x000fe400078e9c1f */
[----:B------:R-:W-:-:S02]  /*82d0*/  PRMT R5, R25, 0x2301, R25 ;  /* 0x0000230119057816 */ /* 0x000fc40000000019 */
[----:B------:R-:W-:Y:S02]  /*82e0*/  LOP3.LUT R26, R23, UR14, R26, 0x6c, !PT ;  /* 0x0000000e171a7c12 */ /* 0x000fe4000f8e6c1a */
[--C-:B------:R-:W-:Y:S02]  /*82f0*/  LOP3.LUT R32, R3, R6, R30.reuse, 0x90, !PT ;  /* 0x0000000603207212 */ /* 0x100fe400078e901e */
[----:B------:R-:W-:Y:S02]  /*8300*/  LOP3.LUT R23, R23, R16, RZ, 0x3c, !PT ;  /* 0x0000001017177212 */ /* 0x000fe400078e3cff */
[----:B------:R-:W-:Y:S02]  /*8310*/  LOP3.LUT R27, R2, R31, R27, 0x78, !PT ;  /* 0x0000001f021b7212 */ /* 0x000fe400078e781b */
[----:B------:R-:W-:Y:S02]  /*8320*/  LOP3.LUT R25, R30, R3, R5, 0xb4, !PT ;  /* 0x000000031e197212 */ /* 0x000fe400078eb405 */
[----:B------:R-:W-:-:S02]  /*8330*/  LOP3.LUT R16, R3, R6, R30, 0x9c, !PT ;  /* 0x0000000603107212 */ /* 0x000fc400078e9c1e */
[----:B------:R-:W-:Y:S02]  /*8340*/  LOP3.LUT R2, R30, R3, R5, 0x4b, !PT ;  /* 0x000000031e027212 */ /* 0x000fe400078e4b05 */
[----:B------:R-:W-:Y:S01]  /*8350*/  LOP3.LUT R6, R5, UR15, R6, 0x6c, !PT ;  /* 0x0000000f05067c12 */ /* 0x000fe2000f8e6c06 */
[----:B------:R-:W1:Y:S01]  /*8360*/  LDCU.64 UR14, c[0x3][UR16+0x48] ;  /* 0x00c00900100e77ac */ /* 0x000e620008000a00 */
[----:B------:R-:W-:Y:S02]  /*8370*/  LOP3.LUT R30, R13, R34, R39, 0x90, !PT ;  /* 0x000000220d1e7212 */ /* 0x000fe400078e9027 */
[----:B------:R-:W-:Y:S02]  /*8380*/  LOP3.LUT R5, R5, R32, RZ, 0x3c, !PT ;  /* 0x0000002005057212 */ /* 0x000fe400078e3cff */
[----:B------:R-:W-:Y:S02]  /*8390*/  LOP3.LUT R32, R14, R35, R38, 0x90, !PT ;  /* 0x000000230e207212 */ /* 0x000fe400078e9026 */
[----:B------:R-:W-:-:S02]  /*83a0*/  LOP3.LUT R3, R3, R16, R25, 0x78, !PT ;  /* 0x0000001003037212 */ /* 0x000fc400078e7819 */
[-CC-:B------:R-:W-:Y:S02]  /*83b0*/  LOP3.LUT R40, R13, R12.reuse, R29.reuse, 0x90, !PT ;  /* 0x0000000c0d287212 */ /* 0x180fe400078e901d */
[-CC-:B------:R-:W-:Y:S02]  /*83c0*/  LOP3.LUT R25, R34, R12.reuse, R29.reuse, 0x60, !PT ;  /* 0x0000000c22197212 */ /* 0x180fe400078e601d */
[----:B------:R-:W-:Y:S02]  /*83d0*/  LOP3.LUT R30, R30, R12, R29, 0x96, !PT ;  /* 0x0000000c1e1e7212 */ /* 0x000fe400078e961d */
[-CC-:B------:R-:W-:Y:S02]  /*83e0*/  LOP3.LUT R37, R14, R9.reuse, R42.reuse, 0x90, !PT ;  /* 0x000000090e257212 */ /* 0x180fe400078e902a */
[-CC-:B------:R-:W-:Y:S02]  /*83f0*/  LOP3.LUT R12, R35, R9.reuse, R42.reuse, 0x60, !PT ;  /* 0x00000009230c7212 */ /* 0x180fe400078e602a */
[----:B------:R-:W-:-:S02]  /*8400*/  LOP3.LUT R9, R32, R9, R42, 0x96, !PT ;  /* 0x0000000920097212 */ /* 0x000fc400078e962a */
[--C-:B------:R-:W-:Y:S02]  /*8410*/  LOP3.LUT R42, R13, R34, R39.reuse, 0x9c, !PT ;  /* 0x000000220d2a7212 */ /* 0x100fe400078e9c27 */
[--C-:B------:R-:W-:Y:S02]  /*8420*/  LOP3.LUT R49, R14, R35, R38.reuse, 0x9c, !PT ;  /* 0x000000230e317212 */ /* 0x100fe400078e9c26 */
[----:B------:R-:W-:Y:S02]  /*8430*/  LOP3.LUT R50, R42, R40, R39, 0x60, !PT ;  /* 0x000000282a327212 */ /* 0x000fe400078e6027 */
[----:B------:R-:W-:Y:S02]  /*8440*/  LOP3.LUT R32, R19, R36, R45, 0x90, !PT ;  /* 0x0000002413207212 */ /* 0x000fe400078e902d */
[----:B------:R-:W-:Y:S02]  /*8450*/  LOP3.LUT R35, R13, R50, RZ, 0x3c, !PT ;  /* 0x000000320d237212 */ /* 0x000fe400078e3cff */
[----:B------:R-:W-:-:S02]  /*8460*/  LOP3.LUT R51, R49, R37, R38, 0x60, !PT ;  /* 0x0000002531337212 */ /* 0x000fc400078e6026 */
[C---:B------:R-:W-:Y:S02]  /*8470*/  LOP3.LUT R46, R19.reuse, R8, R41, 0x90, !PT ;  /* 0x00000008132e7212 */ /* 0x040fe400078e9029 */
[----:B------:R-:W-:Y:S02]  /*8480*/  LOP3.LUT R13, R19, R36, R45, 0x9c, !PT ;  /* 0x00000024130d7212 */ /* 0x000fe400078e9c2d */
[----:B------:R-:W-:Y:S02]  /*8490*/  LOP3.LUT R34, R4, R43, R47, 0x90, !PT ;  /* 0x0000002b04227212 */ /* 0x000fe400078e902f */
[-CC-:B------:R-:W-:Y:S02]  /*84a0*/  LOP3.LUT R29, R36, R8.reuse, R41.reuse, 0x60, !PT ;  /* 0x00000008241d7212 */ /* 0x180fe400078e6029 */
[----:B------:R-:W-:Y:S02]  /*84b0*/  LOP3.LUT R8, R32, R8, R41, 0x96, !PT ;  /* 0x0000000820087212 */ /* 0x000fe400078e9629 */
[----:B------:R-:W-:-:S02]  /*84c0*/  LOP3.LUT R48, R4, R7, R44, 0x90, !PT ;  /* 0x0000000704307212 */ /* 0x000fc400078e902c */
[----:B------:R-:W-:Y:S02]  /*84d0*/  LOP3.LUT R36, R14, R51, RZ, 0x3c, !PT ;  /* 0x000000330e247212 */ /* 0x000fe400078e3cff */
[----:B------:R-:W-:Y:S02]  /*84e0*/  LOP3.LUT R50, R4, R43, R47, 0x9c, !PT ;  /* 0x0000002b04327212 */ /* 0x000fe400078e9c2f */
[----:B------:R-:W-:Y:S02]  /*84f0*/  LOP3.LUT R14, R13, R46, R45, 0x60, !PT ;  /* 0x0000002e0d0e7212 */ /* 0x000fe400078e602d */
[-CC-:B------:R-:W-:Y:S02]  /*8500*/  LOP3.LUT R32, R43, R7.reuse, R44.reuse, 0x60, !PT ;  /* 0x000000072b207212 */ /* 0x180fe400078e602c */
[----:B------:R-:W-:Y:S02]  /*8510*/  LOP3.LUT R34, R34, R7, R44, 0x96, !PT ;  /* 0x0000000722227212 */ /* 0x000fe400078e962c */
[----:B------:R-:W-:-:S02]  /*8520*/  LOP3.LUT R7, R40, R39, RZ, 0xc3, !PT ;  /* 0x0000002728077212 */ /* 0x000fc400078ec3ff */
[----:B------:R-:W-:Y:S02]  /*8530*/  LOP3.LUT R41, R30, R40, R39, 0xf9, !PT ;  /* 0x000000281e297212 */ /* 0x000fe400078ef927 */
[----:B------:R-:W-:Y:S02]  /*8540*/  LOP3.LUT R44, R37, R38, RZ, 0xc3, !PT ;  /* 0x00000026252c7212 */ /* 0x000fe400078ec3ff */
[----:B------:R-:W-:Y:S02]  /*8550*/  LOP3.LUT R43, R46, R45, RZ, 0xc3, !PT ;  /* 0x0000002d2e2b7212 */ /* 0x000fe400078ec3ff */
[----:B------:R-:W-:Y:S02]  /*8560*/  LOP3.LUT R38, R9, R37, R38, 0xf9, !PT ;  /* 0x0000002509267212 */ /* 0x000fe400078ef926 */
[----:B------:R-:W-:Y:S02]  /*8570*/  LOP3.LUT R39, R50, R48, R47, 0x60, !PT ;  /* 0x0000003032277212 */ /* 0x000fe400078e602f */
[----:B------:R-:W-:-:S02]  /*8580*/  LOP3.LUT R46, R8, R46, R45, 0xf9, !PT ;  /* 0x0000002e082e7212 */ /* 0x000fc400078ef92d */
[----:B------:R-:W-:Y:S02]  /*8590*/  LOP3.LUT R37, R19, R14, RZ, 0x3c, !PT ;  /* 0x0000000e13257212 */ /* 0x000fe400078e3cff */
[--C-:B------:R-:W-:Y:S02]  /*85a0*/  LOP3.LUT R24, R24, R20, R11.reuse, 0x1e, !PT ;  /* 0x0000001418187212 */ /* 0x100fe400078e1e0b */
[----:B------:R-:W-:Y:S02]  /*85b0*/  LOP3.LUT R45, R20, R17, R11, 0x78, !PT ;  /* 0x00000011142d7212 */ /* 0x000fe400078e780b */
[----:B------:R-:W-:Y:S02]  /*85c0*/  LOP3.LUT R20, R16, R2, R5, 0x1e, !PT ;  /* 0x0000000210147212 */ /* 0x000fe400078e1e05 */
[----:B------:R-:W-:Y:S02]  /*85d0*/  LOP3.LUT R39, R4, R39, RZ, 0x3c, !PT ;  /* 0x0000002704277212 */ /* 0x000fe400078e3cff */
[----:B------:R-:W-:-:S02]  /*85e0*/  LOP3.LUT R40, R48, R47, RZ, 0xc3, !PT ;  /* 0x0000002f30287212 */ /* 0x000fc400078ec3ff */
[----:B------:R-:W-:Y:S02]  /*85f0*/  LOP3.LUT R4, R43, R37, R8, 0x78, !PT ;  /* 0x000000252b047212 */ /* 0x000fe400078e7808 */
[----:B------:R-:W-:Y:S02]  /*8600*/  LOP3.LUT R47, R34, R48, R47, 0xf9, !PT ;  /* 0x00000030222f7212 */ /* 0x000fe400078ef92f */
[----:B------:R-:W-:Y:S02]  /*8610*/  LOP3.LUT R16, R2, R3, R5, 0x78, !PT ;  /* 0x0000000302107212 */ /* 0x000fe400078e7805 */
[----:B------:R-:W-:Y:S02]  /*8620*/  LOP3.LUT R43, R5, R20, R6, 0x78, !PT ;  /* 0x00000014052b7212 */ /* 0x000fe400078e7806 */
[----:B------:R-:W-:Y:S02]  /*8630*/  LOP3.LUT R38, R49, R38, RZ, 0x3c, !PT ;  /* 0x0000002631267212 */ /* 0x000fe400078e3cff */
[----:B------:R-:W-:-:S02]  /*8640*/  LOP3.LUT R31, R31, R22, R23, 0x1e, !PT ;  /* 0x000000161f1f7212 */ /* 0x000fc400078e1e17 */
[----:B------:R-:W-:Y:S02]  /*8650*/  LOP3.LUT R48, R22, R27, R23, 0x78, !PT ;  /* 0x0000001b16307212 */ /* 0x000fe400078e7817 */
[----:B------:R-:W-:Y:S02]  /*8660*/  LOP3.LUT R5, R12, UR11, RZ, 0x3c, !PT ;  /* 0x0000000b0c057c12 */ /* 0x000fe4000f8e3cff */
[----:B------:R-:W-:Y:S02]  /*8670*/  LOP3.LUT R14, R33, R28, R21, 0x1e, !PT ;  /* 0x0000001c210e7212 */ /* 0x000fe400078e1e15 */
[----:B------:R-:W-:Y:S02]  /*8680*/  LOP3.LUT R22, R40, R39, R34, 0x78, !PT ;  /* 0x0000002728167212 */ /* 0x000fe400078e7822 */
[----:B------:R-:W-:Y:S02]  /*8690*/  LOP3.LUT R40, R29, UR12, RZ, 0x3c, !PT ;  /* 0x0000000c1d287c12 */ /* 0x000fe4000f8e3cff */
[----:B------:R-:W-:Y:S01]  /*86a0*/  LOP3.LUT R32, R32, UR13, RZ, 0x3c, !PT ;  /* 0x0000000d20207c12 */ /* 0x000fe2000f8e3cff */
[----:B------:R-:W2:Y:S01]  /*86b0*/  LDCU.64 UR12, c[0x3][UR16+0x38] ;  /* 0x00c00700100c77ac */ /* 0x000ea20008000a00 */
[----:B------:R-:W-:-:S02]  /*86c0*/  LOP3.LUT R19, R13, R46, RZ, 0x3c, !PT ;  /* 0x0000002e0d137212 */ /* 0x000fc400078e3cff */
[----:B------:R-:W-:Y:S02]  /*86d0*/  LOP3.LUT R33, R11, R24, R18, 0x78, !PT ;  /* 0x000000180b217212 */ /* 0x000fe400078e7812 */
[----:B------:R-:W-:Y:S02]  /*86e0*/  LOP3.LUT R13, R50, R47, RZ, 0x3c, !PT ;  /* 0x0000002f320d7212 */ /* 0x000fe400078e3cff */
[-C--:B------:R-:W-:Y:S02]  /*86f0*/  LOP3.LUT R11, R9, R38.reuse, R5, 0x78, !PT ;  /* 0x00000026090b7212 */ /* 0x080fe400078e7805 */
[----:B------:R-:W-:Y:S02]  /*8700*/  LOP3.LUT R12, R45, R38, RZ, 0x3c, !PT ;  /* 0x000000262d0c7212 */ /* 0x000fe400078e3cff */
[----:B------:R-:W-:Y:S02]  /*8710*/  LOP3.LUT R46, R28, R10, R21, 0x78, !PT ;  /* 0x0000000a1c2e7212 */ /* 0x000fe400078e7815 */
[----:B------:R-:W-:-:S02]  /*8720*/  LOP3.LUT R47, R21, R14, R15, 0x78, !PT ;  /* 0x0000000e152f7212 */ /* 0x000fc400078e780f */
[----:B------:R-:W-:Y:S02]  /*8730*/  LOP3.LUT R21, R44, R36, R9, 0x78, !PT ;  /* 0x000000242c157212 */ /* 0x000fe400078e7809 */
[----:B------:R-:W-:Y:S02]  /*8740*/  LOP3.LUT R41, R42, R41, RZ, 0x3c, !PT ;  /* 0x000000292a297212 */ /* 0x000fe400078e3cff */
[----:B------:R-:W-:Y:S02]  /*8750*/  LOP3.LUT R44, R22, R3, R6, 0x96, !PT ;  /* 0x00000003162c7212 */ /* 0x000fe400078e9606 */
[----:B------:R-:W-:Y:S01]  /*8760*/  LOP3.LUT R42, R25, UR10, RZ, 0x3c, !PT ;  /* 0x0000000a192a7c12 */ /* 0x000fe2000f8e3cff */
[----:B------:R-:W3:Y:S01]  /*8770*/  LDCU.64 UR10, c[0x3][UR16+0x40] ;  /* 0x00c00800100a77ac */ /* 0x000ee20008000a00 */
[----:B------:R-:W-:Y:S02]  /*8780*/  LOP3.LUT R6, R12, R24, R11, 0x96, !PT ;  /* 0x000000180c067212 */ /* 0x000fe400078e960b */
[----:B------:R-:W-:-:S02]  /*8790*/  LOP3.LUT R3, R34, R13, R32, 0x78, !PT ;  /* 0x0000000d22037212 */ /* 0x000fc400078e7820 */
[----:B------:R-:W-:Y:S02]  /*87a0*/  LOP3.LUT R25, R16, R13, RZ, 0x3c, !PT ;  /* 0x0000000d10197212 */ /* 0x000fe400078e3cff */
[----:B------:R-:W-:Y:S02]  /*87b0*/  LOP3.LUT R17, R21, R17, R18, 0x96, !PT ;  /* 0x0000001115117212 */ /* 0x000fe400078e9612 */
[----:B------:R-:W-:Y:S02]  /*87c0*/  LOP3.LUT R28, R7, R35, R30, 0x78, !PT ;  /* 0x00000023071c7212 */ /* 0x000fe400078e781e */
[----:B------:R-:W-:Y:S02]  /*87d0*/  LOP3.LUT R18, R23, R31, R26, 0x78, !PT ;  /* 0x0000001f17127212 */ /* 0x000fe400078e781a */
[----:B------:R-:W-:Y:S02]  /*87e0*/  LOP3.LUT R16, R33, R36, R5, 0x96, !PT ;  /* 0x0000002421107212 */ /* 0x000fe400078e9605 */
[----:B------:R-:W-:-:S02]  /*87f0*/  LOP3.LUT R8, R8, R19, R40, 0x78, !PT ;  /* 0x0000001308087212 */ /* 0x000fc400078e7828 */
[----:B------:R-:W-:Y:S02]  /*8800*/  LOP3.LUT R23, R48, R19, RZ, 0x3c, !PT ;  /* 0x0000001330177212 */ /* 0x000fe400078e3cff */
[----:B------:R-:W-:Y:S02]  /*8810*/  LOP3.LUT R5, R6, R36, R5, 0x96, !PT ;  /* 0x0000002406057212 */ /* 0x000fe400078e9605 */
[----:B------:R-:W-:Y:S02]  /*8820*/  LOP3.LUT R6, R25, R20, R3, 0x96, !PT ;  /* 0x0000001419067212 */ /* 0x000fe400078e9603 */
[----:B------:R-:W-:Y:S02]  /*8830*/  LOP3.LUT R10, R28, R10, R15, 0x96, !PT ;  /* 0x0000000a1c0a7212 */ /* 0x000fe400078e960f */
[-C--:B------:R-:W-:Y:S02]  /*8840*/  LOP3.LUT R7, R30, R41.reuse, R42, 0x78, !PT ;  /* 0x000000291e077212 */ /* 0x080fe400078e782a */
[----:B------:R-:W-:-:S02]  /*8850*/  LOP3.LUT R15, R46, R41, RZ, 0x3c, !PT ;  /* 0x000000292e0f7212 */ /* 0x000fc400078e3cff */
[----:B------:R-:W-:Y:S02]  /*8860*/  LOP3.LUT R9, R23, R31, R8, 0x96, !PT ;  /* 0x0000001f17097212 */ /* 0x000fe400078e9608 */
[-CC-:B------:R-:W-:Y:S02]  /*8870*/  LOP3.LUT R29, R43, R39.reuse, R32.reuse, 0x96, !PT ;  /* 0x000000272b1d7212 */ /* 0x180fe400078e9620 */
[----:B------:R-:W-:Y:S02]  /*8880*/  LOP3.LUT R6, R6, R39, R32, 0x96, !PT ;  /* 0x0000002706067212 */ /* 0x000fe400078e9620 */
[----:B------:R-:W-:Y:S02]  /*8890*/  LOP3.LUT R2, R15, R14, R7, 0x96, !PT ;  /* 0x0000000e0f027212 */ /* 0x000fe400078e9607 */
[-CC-:B------:R-:W-:Y:S02]  /*88a0*/  LOP3.LUT R30, R18, R37.reuse, R40.reuse, 0x96, !PT ;  /* 0x00000025121e7212 */ /* 0x180fe400078e9628 */
[----:B------:R-:W-:-:S02]  /*88b0*/  LOP3.LUT R9, R9, R37, R40, 0x96, !PT ;  /* 0x0000002509097212 */ /* 0x000fc400078e9628 */
[----:B------:R-:W-:Y:S02]  /*88c0*/  LOP3.LUT R32, R10, R41, RZ, 0x3c, !PT ;  /* 0x000000290a207212 */ /* 0x000fe400078e3cff */
[----:B--2---:R-:W-:Y:S02]  /*88d0*/  LOP3.LUT R10, R29, UR13, R6, 0xb4, !PT ;  /* 0x0000000d1d0a7c12 */ /* 0x004fe4000f8eb406 */
[----:B------:R-:W-:Y:S02]  /*88e0*/  LOP3.LUT R40, R28, R14, R7, 0x96, !PT ;  /* 0x0000000e1c287212 */ /* 0x000fe400078e9607 */
[----:B------:R-:W-:Y:S02]  /*88f0*/  LOP3.LUT R14, R14, R7, RZ, 0x3c, !PT ;  /* 0x000000070e0e7212 */ /* 0x000fe400078e3cff */
[----:B------:R-:W-:Y:S02]  /*8900*/  LOP3.LUT R26, R4, R27, R26, 0x96, !PT ;  /* 0x0000001b041a7212 */ /* 0x000fe400078e961a */
[----:B------:R-:W-:-:S02]  /*8910*/  LOP3.LUT R27, R47, R35, R42, 0x96, !PT ;  /* 0x000000232f1b7212 */ /* 0x000fc400078e962a */
[----:B------:R-:W-:Y:S02]  /*8920*/  LOP3.LUT R2, R2, R35, R42, 0x96, !PT ;  /* 0x0000002302027212 */ /* 0x000fe400078e962a */
[-C--:B------:R-:W-:Y:S02]  /*8930*/  LOP3.LUT R44, R44, R13.reuse, RZ, 0x3c, !PT ;  /* 0x0000000d2c2c7212 */ /* 0x080fe400078e3cff */
[----:B------:R-:W-:Y:S02]  /*8940*/  LOP3.LUT R35, R10, R13, RZ, 0x3c, !PT ;  /* 0x0000000d0a237212 */ /* 0x000fe400078e3cff */
[----:B------:R-:W-:Y:S02]  /*8950*/  PRMT R14, R14, 0x1032, R14 ;  /* 0x000010320e0e7816 */ /* 0x000fe4000000000e */
[----:B------:R-:W-:Y:S02]  /*8960*/  PRMT R13, R32, 0x1032, R32 ;  /* 0x00001032200d7816 */ /* 0x000fe40000000020 */
[----:B------:R-:W-:-:S02]  /*8970*/  LOP3.LUT R37, R21, R24, R11, 0x96, !PT ;  /* 0x0000001815257212 */ /* 0x000fc400078e960b */
[----:B0-----:R-:W-:Y:S02]  /*8980*/  LOP3.LUT R33, R16, UR9, R5, 0xb4, !PT ;  /* 0x0000000910217c12 */ /* 0x001fe4000f8eb405 */
[----:B------:R-:W-:Y:S02]  /*8990*/  LOP3.LUT R42, R17, R38, RZ, 0x3c, !PT ;  /* 0x00000026112a7212 */ /* 0x000fe400078e3cff */
[----:B------:R-:W-:Y:S02]  /*89a0*/  LOP3.LUT R24, R24, R11, RZ, 0x3c, !PT ;  /* 0x0000000b18187212 */ /* 0x000fe400078e3cff */
[C---:B------:R-:W-:Y:S02]  /*89b0*/  LOP3.LUT R18, R27.reuse, UR8, R2, 0xb4, !PT ;  /* 0x000000081b127c12 */ /* 0x040fe4000f8eb402 */
[----:B------:R-:W-:Y:S02]  /*89c0*/  LOP3.LUT R36, R30, UR12, R9, 0xb4, !PT ;  /* 0x0000000c1e247c12 */ /* 0x000fe4000f8eb409 */
[----:B------:R-:W-:-:S02]  /*89d0*/  PRMT R27, R27, 0x1032, R27 ;  /* 0x000010321b1b7816 */ /* 0x000fc4000000001b */
[----:B------:R-:W-:Y:S02]  /*89e0*/  PRMT R34, R15, 0x1032, R15 ;  /* 0x000010320f227816 */ /* 0x000fe4000000000f */
[----:B---3--:R-:W-:Y:S02]  /*89f0*/  LOP3.LUT R14, R14, UR10, R13, 0xb4, !PT ;  /* 0x0000000a0e0e7c12 */ /* 0x008fe4000f8eb40d */
[----:B------:R-:W-:Y:S02]  /*8a00*/  LOP3.LUT R38, R33, R38, RZ, 0x3c, !PT ;  /* 0x0000002621267212 */ /* 0x000fe400078e3cff */
[----:B------:R-:W-:Y:S02]  /*8a10*/  PRMT R24, R24, 0x1032, R24 ;  /* 0x0000103218187816 */ /* 0x000fe40000000018 */
[----:B------:R-:W-:Y:S02]  /*8a20*/  PRMT R17, R42, 0x1032, R42 ;  /* 0x000010322a117816 */ /* 0x000fe4000000002a */
[----:B------:R-:W-:-:S02]  /*8a30*/  LOP3.LUT R41, R18, R41, RZ, 0x3c, !PT ;  /* 0x0000002912297212 */ /* 0x000fc400078e3cff */
[-C--:B------:R-:W-:Y:S02]  /*8a40*/  LOP3.LUT R33, R26, R19.reuse, RZ, 0x3c, !PT ;  /* 0x000000131a217212 */ /* 0x080fe400078e3cff */
[----:B------:R-:W-:Y:S02]  /*8a50*/  LOP3.LUT R36, R36, R19, RZ, 0x3c, !PT ;  /* 0x0000001324247212 */ /* 0x000fe400078e3cff */
[CCC-:B------:R-:W-:Y:S02]  /*8a60*/  LOP3.LUT R19, R34.reuse, R13.reuse, R27.reuse, 0x4b, !PT ;  /* 0x0000000d22137212 */ /* 0x1c0fe400078e4b1b */
[CCC-:B------:R-:W-:Y:S02]  /*8a70*/  LOP3.LUT R18, R13.reuse, R14.reuse, R34.reuse, 0x90, !PT ;  /* 0x0000000e0d127212 */ /* 0x1c0fe400078e9022 */
[----:B------:R-:W-:Y:S02]  /*8a80*/  LOP3.LUT R21, R34, R13, R27, 0xb4, !PT ;  /* 0x0000000d22157212 */ /* 0x000fe400078eb41b */
[----:B------:R-:W-:-:S02]  /*8a90*/  LOP3.LUT R34, R13, R14, R34, 0x9c, !PT ;  /* 0x0000000e0d227212 */ /* 0x000fc400078e9c22 */
[----:B------:R-:W-:Y:S02]  /*8aa0*/  PRMT R15, R16, 0x1032, R16 ;  /* 0x00001032100f7816 */ /* 0x000fe40000000010 */
[----:B------:R-:W-:Y:S02]  /*8ab0*/  PRMT R12, R12, 0x1032, R12 ;  /* 0x000010320c0c7816 */ /* 0x000fe4000000000c */
[----:B------:R-:W-:Y:S02]  /*8ac0*/  LOP3.LUT R24, R24, UR11, R17, 0xb4, !PT ;  /* 0x0000000b18187c12 */ /* 0x000fe4000f8eb411 */
[----:B------:R-:W-:Y:S02]  /*8ad0*/  LOP3.LUT R43, R4, R31, R8, 0x96, !PT ;  /* 0x0000001f042b7212 */ /* 0x000fe400078e9608 */
[----:B------:R-:W-:Y:S02]  /*8ae0*/  LOP3.LUT R31, R31, R8, RZ, 0x3c, !PT ;  /* 0x000000081f1f7212 */ /* 0x000fe400078e3cff */
[----:B------:R-:W-:-:S02]  /*8af0*/  LOP3.LUT R10, R27, UR10, R14, 0x6c, !PT ;  /* 0x0000000a1b0a7c12 */ /* 0x000fc4000f8e6c0e */
[----:B------:R-:W-:Y:S02]  /*8b00*/  LOP3.LUT R14, R27, R18, RZ, 0x3c, !PT ;  /* 0x000000121b0e7212 */ /* 0x000fe400078e3cff */
[----:B------:R-:W-:Y:S02]  /*8b10*/  LOP3.LUT R13, R13, R34, R21, 0x78, !PT ;  /* 0x000000220d0d7212 */ /* 0x000fe400078e7815 */
[----:B------:R-:W-:Y:S02]  /*8b20*/  LOP3.LUT R21, R12, R17, R15, 0xb4, !PT ;  /* 0x000000110c157212 */ /* 0x000fe400078eb40f */
[CCC-:B------:R-:W-:Y:S02]  /*8b30*/  LOP3.LUT R26, R17.reuse, R24.reuse, R12.reuse, 0x90, !PT ;  /* 0x00000018111a7212 */ /* 0x1c0fe400078e900c */
[----:B------:R-:W-:Y:S02]  /*8b40*/  LOP3.LUT R18, R17, R24, R12, 0x9c, !PT ;  /* 0x0000001811127212 */ /* 0x000fe400078e9c0c */
[----:B------:R-:W-:-:S02]  /*8b50*/  LOP3.LUT R46, R22, R20, R3, 0x96, !PT ;  /* 0x00000014162e7212 */ /* 0x000fc400078e9603 */
[----:B------:R-:W-:Y:S02]  /*8b60*/  PRMT R31, R31, 0x1032, R31 ;  /* 0x000010321f1f7816 */ /* 0x000fe4000000001f */
[----:B------:R-:W-:Y:S02]  /*8b70*/  PRMT R4, R33, 0x1032, R33 ;  /* 0x0000103221047816 */ /* 0x000fe40000000021 */
[----:B------:R-:W-:Y:S02]  /*8b80*/  LOP3.LUT R20, R20, R3, RZ, 0x3c, !PT ;  /* 0x0000000314147212 */ /* 0x000fe400078e3cff */
[C---:B------:R-:W-:Y:S01]  /*8b90*/  LOP3.LUT R16, R15.reuse, UR11, R24, 0x6c, !PT ;  /* 0x0000000b0f107c12 */ /* 0x040fe2000f8e6c18 */
[----:B------:R-:W0:Y:S01]  /*8ba0*/  LDCU.64 UR10, c[0x3][UR16+0x50] ;  /* 0x00c00a00100a77ac */ /* 0x000e220008000a00 */
[----:B------:R-:W-:Y:S02]  /*8bb0*/  LOP3.LUT R12, R12, R17, R15, 0x4b, !PT ;  /* 0x000000110c0c7212 */ /* 0x000fe400078e4b0f */
[----:B------:R-:W-:-:S02]  /*8bc0*/  LOP3.LUT R15, R15, R26, RZ, 0x3c, !PT ;  /* 0x0000001a0f0f7212 */ /* 0x000fc400078e3cff */
[----:B------:R-:W-:Y:S02]  /*8bd0*/  LOP3.LUT R17, R17, R18, R21, 0x78, !PT ;  /* 0x0000001211117212 */ /* 0x000fe400078e7815 */
[----:B------:R-:W-:Y:S02]  /*8be0*/  PRMT R27, R30, 0x1032, R30 ;  /* 0x000010321e1b7816 */ /* 0x000fe4000000001e */
[----:B------:R-:W-:Y:S02]  /*8bf0*/  PRMT R21, R23, 0x1032, R23 ;  /* 0x0000103217157816 */ /* 0x000fe40000000017 */
[----:B-1----:R-:W-:Y:S02]  /*8c00*/  LOP3.LUT R26, R31, UR14, R4, 0xb4, !PT ;  /* 0x0000000e1f1a7c12 */ /* 0x002fe4000f8eb404 */
[----:B------:R-:W-:Y:S02]  /*8c10*/  PRMT R20, R20, 0x1032, R20 ;  /* 0x0000103214147816 */ /* 0x000fe40000000014 */
[----:B------:R-:W-:-:S02]  /*8c20*/  PRMT R23, R44, 0x1032, R44 ;  /* 0x000010322c177816 */ /* 0x000fc4000000002c */
[----:B------:R-:W-:Y:S02]  /*8c30*/  PRMT R28, R29, 0x1032, R29 ;  /* 0x000010321d1c7816 */ /* 0x000fe4000000001d */
[CCC-:B------:R-:W-:Y:S02]  /*8c40*/  LOP3.LUT R24, R21.reuse, R4.reuse, R27.reuse, 0x4b, !PT ;  /* 0x0000000415187212 */ /* 0x1c0fe400078e4b1b */
[----:B------:R-:W-:Y:S02]  /*8c50*/  LOP3.LUT R29, R21, R4, R27, 0xb4, !PT ;  /* 0x00000004151d7212 */ /* 0x000fe400078eb41b */
[CCC-:B------:R-:W-:Y:S02]  /*8c60*/  LOP3.LUT R48, R4.reuse, R26.reuse, R21.reuse, 0x90, !PT ;  /* 0x0000001a04307212 */ /* 0x1c0fe400078e9015 */
[----:B------:R-:W-:Y:S02]  /*8c70*/  LOP3.LUT R30, R4, R26, R21, 0x9c, !PT ;  /* 0x0000001a041e7212 */ /* 0x000fe400078e9c15 */
[----:B------:R-:W-:-:S02]  /*8c80*/  PRMT R22, R25, 0x1032, R25 ;  /* 0x0000103219167816 */ /* 0x000fc40000000019 */
[----:B------:R-:W-:Y:S02]  /*8c90*/  LOP3.LUT R21, R20, UR15, R23, 0xb4, !PT ;  /* 0x0000000f14157c12 */ /* 0x000fe4000f8eb417 */
[----:B------:R-:W-:Y:S02]  /*8ca0*/  LOP3.LUT R29, R4, R30, R29, 0x78, !PT ;  /* 0x0000001e041d7212 */ /* 0x000fe400078e781d */
[----:B------:R-:W-:Y:S02]  /*8cb0*/  LOP3.LUT R31, R22, R23, R28, 0xb4, !PT ;  /* 0x00000017161f7212 */ /* 0x000fe400078eb41c */
[CCC-:B------:R-:W-:Y:S02]  /*8cc0*/  LOP3.LUT R4, R23.reuse, R21.reuse, R22.reuse, 0x9c, !PT ;  /* 0x0000001517047212 */ /* 0x1c0fe400078e9c16 */
[----:B------:R-:W-:Y:S02]  /*8cd0*/  LOP3.LUT R25, R23, R21, R22, 0x90, !PT ;  /* 0x0000001517197212 */ /* 0x000fe400078e9016 */
[----:B------:R-:W-:-:S02]  /*8ce0*/  LOP3.LUT R20, R28, UR15, R21, 0x6c, !PT ;  /* 0x0000000f1c147c12 */ /* 0x000fc4000f8e6c15 */
[----:B------:R-:W-:Y:S02]  /*8cf0*/  LOP3.LUT R21, R22, R23, R28, 0x4b, !PT ;  /* 0x0000001716157212 */ /* 0x000fe400078e4b1c */
[----:B------:R-:W-:Y:S02]  /*8d00*/  LOP3.LUT R23, R23, R4, R31, 0x78, !PT ;  /* 0x0000000417177212 */ /* 0x000fe400078e781f */
[----:B------:R-:W-:Y:S02]  /*8d10*/  LOP3.LUT R22, R28, R25, RZ, 0x3c, !PT ;  /* 0x000000191c167212 */ /* 0x000fe400078e3cff */
[C---:B------:R-:W-:Y:S02]  /*8d20*/  LOP3.LUT R31, R2.reuse, R41, R40, 0x90, !PT ;  /* 0x00000029021f7212 */ /* 0x040fe400078e9028 */
[-CC-:B------:R-:W-:Y:S02]  /*8d30*/  LOP3.LUT R25, R41, R7.reuse, R32.reuse, 0x60, !PT ;  /* 0x0000000729197212 */ /* 0x180fe400078e6020 */
[----:B------:R-:W-:-:S02]  /*8d40*/  LOP3.LUT R39, R2, R7, R32, 0x90, !PT ;  /* 0x0000000702277212 */ /* 0x000fc400078e9020 */
[----:B------:R-:W-:Y:S02]  /*8d50*/  LOP3.LUT R41, R2, R41, R40, 0x9c, !PT ;  /* 0x0000002902297212 */ /* 0x000fe400078e9c28 */
[----:B------:R-:W-:Y:S02]  /*8d60*/  LOP3.LUT R28, R5, R38, R37, 0x90, !PT ;  /* 0x00000026051c7212 */ /* 0x000fe400078e9025 */
[----:B------:R-:W-:Y:S02]  /*8d70*/  LOP3.LUT R31, R31, R7, R32, 0x96, !PT ;  /* 0x000000071f1f7212 */ /* 0x000fe400078e9620 */
[----:B------:R-:W-:Y:S01]  /*8d80*/  LOP3.LUT R26, R27, UR14, R26, 0x6c, !PT ;  /* 0x0000000e1b1a7c12 */ /* 0x000fe2000f8e6c1a */
[----:B------:R-:W1:Y:S01]  /*8d90*/  LDCU.64 UR14, c[0x3][UR16+0x68] ;  /* 0x00c00d00100e77ac */ /* 0x000e620008000a00 */
[----:B------:R-:W-:Y:S02]  /*8da0*/  LOP3.LUT R32, R9, R36, R43, 0x90, !PT ;  /* 0x0000002409207212 */ /* 0x000fe400078e902b */
[----:B------:R-:W-:-:S02]  /*8db0*/  LOP3.LUT R27, R27, R48, RZ, 0x3c, !PT ;  /* 0x000000301b1b7212 */ /* 0x000fc400078e3cff */
[----:B------:R-:W-:Y:S02]  /*8dc0*/  LOP3.LUT R49, R41, R39, R40, 0x60, !PT ;  /* 0x0000002729317212 */ /* 0x000fe400078e6028 */
[-CC-:B------:R-:W-:Y:S02]  /*8dd0*/  LOP3.LUT R48, R5, R11.reuse, R42.reuse, 0x90, !PT ;  /* 0x0000000b05307212 */ /* 0x180fe400078e902a */
[-CC-:B------:R-:W-:Y:S02]  /*8de0*/  LOP3.LUT R7, R38, R11.reuse, R42.reuse, 0x60, !PT ;  /* 0x0000000b26077212 */ /* 0x180fe400078e602a */
[----:B------:R-:W-:Y:S02]  /*8df0*/  LOP3.LUT R28, R28, R11, R42, 0x96, !PT ;  /* 0x0000000b1c1c7212 */ /* 0x000fe400078e962a */
[-CC-:B------:R-:W-:Y:S02]  /*8e00*/  LOP3.LUT R50, R9, R8.reuse, R33.reuse, 0x90, !PT ;  /* 0x0000000809327212 */ /* 0x180fe400078e9021 */
[----:B------:R-:W-:-:S02]  /*8e10*/  LOP3.LUT R11, R36, R8, R33, 0x60, !PT ;  /* 0x00000008240b7212 */ /* 0x000fc400078e6021 */
[----:B------:R-:W-:Y:S02]  /*8e20*/  LOP3.LUT R8, R32, R8, R33, 0x96, !PT ;  /* 0x0000000820087212 */ /* 0x000fe400078e9621 */
[----:B------:R-:W-:Y:S02]  /*8e30*/  LOP3.LUT R33, R6, R35, R46, 0x90, !PT ;  /* 0x0000002306217212 */ /* 0x000fe400078e902e */
[----:B------:R-:W-:Y:S02]  /*8e40*/  LOP3.LUT R47, R5, R38, R37, 0x9c, !PT ;  /* 0x00000026052f7212 */ /* 0x000fe400078e9c25 */
[----:B------:R-:W-:Y:S02]  /*8e50*/  LOP3.LUT R42, R2, R49, RZ, 0x3c, !PT ;  /* 0x00000031022a7212 */ /* 0x000fe400078e3cff */
[----:B------:R-:W-:Y:S02]  /*8e60*/  LOP3.LUT R45, R6, R3, R44, 0x90, !PT ;  /* 0x00000003062d7212 */ /* 0x000fe400078e902c */
[----:B------:R-:W-:-:S02]  /*8e70*/  LOP3.LUT R2, R9, R36, R43, 0x9c, !PT ;  /* 0x0000002409027212 */ /* 0x000fc400078e9c2b */
[----:B------:R-:W-:Y:S02]  /*8e80*/  LOP3.LUT R49, R6, R35, R46, 0x9c, !PT ;  /* 0x0000002306317212 */ /* 0x000fe400078e9c2e */
[-CC-:B------:R-:W-:Y:S02]  /*8e90*/  LOP3.LUT R32, R35, R3.reuse, R44.reuse, 0x60, !PT ;  /* 0x0000000323207212 */ /* 0x180fe400078e602c */
[----:B------:R-:W-:Y:S02]  /*8ea0*/  LOP3.LUT R33, R33, R3, R44, 0x96, !PT ;  /* 0x0000000321217212 */ /* 0x000fe400078e962c */
[----:B------:R-:W-:Y:S02]  /*8eb0*/  LOP3.LUT R38, R47, R48, R37, 0x60, !PT ;  /* 0x000000302f267212 */ /* 0x000fe400078e6025 */
[----:B------:R-:W-:Y:S02]  /*8ec0*/  LOP3.LUT R36, R2, R50, R43, 0x60, !PT ;  /* 0x0000003202247212 */ /* 0x000fe400078e602b */
[----:B------:R-:W-:-:S02]  /*8ed0*/  LOP3.LUT R3, R49, R45, R46, 0x60, !PT ;  /* 0x0000002d31037212 */ /* 0x000fc400078e602e */
[----:B------:R-:W-:Y:S02]  /*8ee0*/  LOP3.LUT R52, R31, R39, R40, 0xf9, !PT ;  /* 0x000000271f347212 */ /* 0x000fe400078ef928 */
[----:B------:R-:W-:Y:S02]  /*8ef0*/  LOP3.LUT R44, R39, R40, RZ, 0xc3, !PT ;  /* 0x00000028272c7212 */ /* 0x000fe400078ec3ff */
[----:B------:R-:W-:Y:S02]  /*8f00*/  LOP3.LUT R34, R34, R19, R14, 0x1e, !PT ;  /* 0x0000001322227212 */ /* 0x000fe400078e1e0e */
[----:B------:R-:W-:Y:S02]  /*8f10*/  LOP3.LUT R39, R5, R38, RZ, 0x3c, !PT ;  /* 0x0000002605277212 */ /* 0x000fe400078e3cff */
[----:B------:R-:W-:Y:S02]  /*8f20*/  LOP3.LUT R40, R48, R37, RZ, 0xc3, !PT ;  /* 0x0000002530287212 */ /* 0x000fe400078ec3ff */
[----:B------:R-:W-:-:S02]  /*8f30*/  LOP3.LUT R35, R9, R36, RZ, 0x3c, !PT ;  /* 0x0000002409237212 */ /* 0x000fc400078e3cff */
[----:B------:R-:W-:Y:S02]  /*8f40*/  LOP3.LUT R38, R6, R3, RZ, 0x3c, !PT ;  /* 0x0000000306267212 */ /* 0x000fe400078e3cff */
[----:B------:R-:W-:Y:S02]  /*8f50*/  LOP3.LUT R48, R28, R48, R37, 0xf9, !PT ;  /* 0x000000301c307212 */ /* 0x000fe400078ef925 */
[----:B------:R-:W-:Y:S02]  /*8f60*/  LOP3.LUT R36, R50, R43, RZ, 0xc3, !PT ;  /* 0x0000002b32247212 */ /* 0x000fe400078ec3ff */
[----:B------:R-:W-:Y:S02]  /*8f70*/  LOP3.LUT R5, R8, R50, R43, 0xf9, !PT ;  /* 0x0000003208057212 */ /* 0x000fe400078ef92b */
[----:B------:R-:W-:Y:S02]  /*8f80*/  LOP3.LUT R6, R41, R52, RZ, 0x3c, !PT ;  /* 0x0000003429067212 */ /* 0x000fe400078e3cff */
[----:B------:R-:W-:-:S02]  /*8f90*/  LOP3.LUT R37, R45, R46, RZ, 0xc3, !PT ;  /* 0x0000002e2d257212 */ /* 0x000fc400078ec3ff */
[----:B------:R-:W-:Y:S02]  /*8fa0*/  LOP3.LUT R41, R19, R13, R14, 0x78, !PT ;  /* 0x0000000d13297212 */ /* 0x000fe400078e780e */
[----:B------:R-:W-:Y:S02]  /*8fb0*/  LOP3.LUT R43, R14, R34, R10, 0x78, !PT ;  /* 0x000000220e2b7212 */ /* 0x000fe400078e780a */
[----:B------:R-:W-:Y:S02]  /*8fc0*/  LOP3.LUT R46, R33, R45, R46, 0xf9, !PT ;  /* 0x0000002d212e7212 */ /* 0x000fe400078ef92e */
[----:B------:R-:W-:Y:S02]  /*8fd0*/  LOP3.LUT R14, R40, R39, R28, 0x78, !PT ;  /* 0x00000027280e7212 */ /* 0x000fe400078e781c */
[----:B------:R-:W-:Y:S02]  /*8fe0*/  LOP3.LUT R19, R44, R42, R31, 0x78, !PT ;  /* 0x0000002a2c137212 */ /* 0x000fe400078e781f */
[----:B------:R-:W-:-:S02]  /*8ff0*/  LOP3.LUT R5, R2, R5, RZ, 0x3c, !PT ;  /* 0x0000000502057212 */ /* 0x000fc400078e3cff */
[--C-:B------:R-:W-:Y:S02]  /*9000*/  LOP3.LUT R18, R18, R12, R15.reuse, 0x1e, !PT ;  /* 0x0000000c12127212 */ /* 0x100fe400078e1e0f */
[----:B------:R-:W-:Y:S02]  /*9010*/  LOP3.LUT R44, R12, R17, R15, 0x78, !PT ;  /* 0x000000110c2c7212 */ /* 0x000fe400078e780f */
[----:B------:R-:W-:Y:S02]  /*9020*/  LOP3.LUT R36, R36, R35, R8, 0x78, !PT ;  /* 0x0000002324247212 */ /* 0x000fe400078e7808 */
[----:B------:R-:W-:Y:S02]  /*9030*/  LOP3.LUT R2, R49, R46, RZ, 0x3c, !PT ;  /* 0x0000002e31027212 */ /* 0x000fe400078e3cff */
[----:B------:R-:W-:Y:S02]  /*9040*/  LOP3.LUT R12, R14, R17, R16, 0x96, !PT ;  /* 0x000000110e0c7212 */ /* 0x000fe400078e9610 */
[----:B------:R-:W-:-:S02]  /*9050*/  LOP3.LUT R25, R25, UR8, RZ, 0x3c, !PT ;  /* 0x0000000819197c12 */ /* 0x000fc4000f8e3cff */
[--C-:B------:R-:W-:Y:S02]  /*9060*/  LOP3.LUT R17, R30, R24, R27.reuse, 0x1e, !PT ;  /* 0x000000181e117212 */ /* 0x100fe400078e1e1b */
[----:B------:R-:W-:Y:S02]  /*9070*/  LOP3.LUT R46, R24, R29, R27, 0x78, !PT ;  /* 0x0000001d182e7212 */ /* 0x000fe400078e781b */
[----:B------:R-:W-:Y:S02]  /*9080*/  LOP3.LUT R24, R4, R21, R22, 0x1e, !PT ;  /* 0x0000001504187212 */ /* 0x000fe400078e1e16 */
[----:B------:R-:W-:Y:S02]  /*9090*/  LOP3.LUT R37, R37, R38, R33, 0x78, !PT ;  /* 0x0000002625257212 */ /* 0x000fe400078e7821 */
[----:B------:R-:W-:Y:S02]  /*90a0*/  LOP3.LUT R13, R19, R13, R10, 0x96, !PT ;  /* 0x0000000d130d7212 */ /* 0x000fe400078e960a */
        /* <DEDUP_REMOVED lines=8> */
[----:B------:R-:W-:Y:S01]  /*9130*/  LOP3.LUT R20, R7, UR9, RZ, 0x3c, !PT ;  /* 0x0000000907147c12 */ /* 0x000fe2000f8e3cff */
[----:B------:R-:W2:Y:S01]  /*9140*/  LDCU.64 UR8, c[0x3][UR16+0x60] ;  /* 0x00c00c00100877ac */ /* 0x000ea20008000a00 */
[----:B------:R-:W-:Y:S02]  /*9150*/  LOP3.LUT R4, R29, R34, R9, 0x96, !PT ;  /* 0x000000221d047212 */ /* 0x000fe400078e9609 */
[----:B------:R-:W-:Y:S02]  /*9160*/  LOP3.LUT R26, R11, UR12, RZ, 0x3c, !PT ;  /* 0x0000000c0b1a7c12 */ /* 0x000fe4000f8e3cff */
[----:B------:R-:W-:Y:S01]  /*9170*/  LOP3.LUT R7, R32, UR13, RZ, 0x3c, !PT ;  /* 0x0000000d20077c12 */ /* 0x000fe2000f8e3cff */
[----:B------:R-:W3:Y:S01]  /*9180*/  LDCU.64 UR12, c[0x3][UR16+0x58] ;  /* 0x00c00b00100c77ac */ /* 0x000ee20008000a00 */
[----:B------:R-:W-:-:S02]  /*9190*/  LOP3.LUT R41, R43, R42, R25, 0x96, !PT ;  /* 0x0000002a2b297212 */ /* 0x000fc400078e9619 */
[----:B------:R-:W-:Y:S01]  /*91a0*/  LOP3.LUT R4, R4, R42, R25, 0x96, !PT ;  /* 0x0000002a04047212 */ /* 0x000fe200078e9619 */
[----:B------:R-:W-:Y:S01]  /*91b0*/  UIADD3 UR16, UPT, UPT, UR16, 0xe0, URZ ;  /* 0x000000e010107890 */ /* 0x000fe2000fffe0ff */
[-C--:B------:R-:W-:Y:S02]  /*91c0*/  LOP3.LUT R16, R8, R5.reuse, R26, 0x78, !PT ;  /* 0x0000000508107212 */ /* 0x080fe400078e781a */
[----:B------:R-:W-:Y:S02]  /*91d0*/  LOP3.LUT R22, R46, R5, RZ, 0x3c, !PT ;  /* 0x000000052e167212 */ /* 0x000fe400078e3cff */
[-C--:B------:R-:W-:Y:S02]  /*91e0*/  LOP3.LUT R33, R33, R2.reuse, R7, 0x78, !PT ;  /* 0x0000000221217212 */ /* 0x080fe400078e7807 */
[----:B------:R-:W-:Y:S02]  /*91f0*/  LOP3.LUT R25, R15, R2, RZ, 0x3c, !PT ;  /* 0x000000020f197212 */ /* 0x000fe400078e3cff */
[----:B------:R-:W-:-:S02]  /*9200*/  LOP3.LUT R3, R47, R48, RZ, 0x3c, !PT ;  /* 0x000000302f037212 */ /* 0x000fc400078e3cff */
[----:B------:R-:W-:Y:S02]  /*9210*/  LOP3.LUT R45, R10, R39, R20, 0x96, !PT ;  /* 0x000000270a2d7212 */ /* 0x000fe400078e9614 */
[----:B------:R-:W-:Y:S02]  /*9220*/  LOP3.LUT R11, R22, R17, R16, 0x96, !PT ;  /* 0x00000011160b7212 */ /* 0x000fe400078e9610 */
[----:B------:R-:W-:Y:S02]  /*9230*/  LOP3.LUT R10, R25, R24, R33, 0x96, !PT ;  /* 0x00000018190a7212 */ /* 0x000fe400078e9621 */
[-C--:B------:R-:W-:Y:S02]  /*9240*/  LOP3.LUT R23, R28, R3.reuse, R20, 0x78, !PT ;  /* 0x000000031c177212 */ /* 0x080fe400078e7814 */
[----:B------:R-:W-:Y:S02]  /*9250*/  LOP3.LUT R43, R44, R3, RZ, 0x3c, !PT ;  /* 0x000000032c2b7212 */ /* 0x000fe400078e3cff */
[----:B------:R-:W-:-:S02]  /*9260*/  LOP3.LUT R15, R19, R34, R9, 0x96, !PT ;  /* 0x00000022130f7212 */ /* 0x000fc400078e9609 */
[-CC-:B------:R-:W-:Y:S02]  /*9270*/  LOP3.LUT R28, R40, R35.reuse, R26.reuse, 0x96, !PT ;  /* 0x00000023281c7212 */ /* 0x180fe400078e961a */
[----:B------:R-:W-:Y:S02]  /*9280*/  LOP3.LUT R11, R11, R35, R26, 0x96, !PT ;  /* 0x000000230b0b7212 */ /* 0x000fe400078e961a */
[-CC-:B------:R-:W-:Y:S02]  /*9290*/  LOP3.LUT R27, R27, R38.reuse, R7.reuse, 0x96, !PT ;  /* 0x000000261b1b7212 */ /* 0x180fe400078e9607 */
[----:B------:R-:W-:Y:S02]  /*92a0*/  LOP3.LUT R10, R10, R38, R7, 0x96, !PT ;  /* 0x000000260a0a7212 */ /* 0x000fe400078e9607 */
[----:B0-----:R-:W-:Y:S02]  /*92b0*/  LOP3.LUT R19, R41, UR10, R4, 0xb4, !PT ;  /* 0x0000000a29137c12 */ /* 0x001fe4000f8eb404 */
[----:B------:R-:W-:-:S02]  /*92c0*/  LOP3.LUT R26, R13, R6, RZ, 0x3c, !PT ;  /* 0x000000060d1a7212 */ /* 0x000fc400078e3cff */
[----:B------:R-:W-:Y:S02]  /*92d0*/  LOP3.LUT R7, R34, R9, RZ, 0x3c, !PT ;  /* 0x0000000922077212 */ /* 0x000fe400078e3cff */
[----:B------:R-:W-:Y:S02]  /*92e0*/  LOP3.LUT R8, R43, R18, R23, 0x96, !PT ;  /* 0x000000122b087212 */ /* 0x000fe400078e9617 */
[----:B------:R-:W-:Y:S02]  /*92f0*/  LOP3.LUT R34, R12, R3, RZ, 0x3c, !PT ;  /* 0x000000030c227212 */ /* 0x000fe400078e3cff */
[----:B------:R-:W-:Y:S02]  /*9300*/  LOP3.LUT R13, R18, R23, RZ, 0x3c, !PT ;  /* 0x00000017120d7212 */ /* 0x000fe400078e3cff */
[----:B------:R-:W-:Y:S02]  /*9310*/  LOP3.LUT R38, R19, R6, RZ, 0x3c, !PT ;  /* 0x0000000613267212 */ /* 0x000fe400078e3cff */
[----:B--2---:R-:W-:-:S02]  /*9320*/  LOP3.LUT R6, R7, UR9, R26, 0xb4, !PT ;  /* 0x0000000907067c12 */ /* 0x004fc4000f8eb41a */
[----:B------:R-:W-:Y:S02]  /*9330*/  LOP3.LUT R8, R8, R39, R20, 0x96, !PT ;  /* 0x0000002708087212 */ /* 0x000fe400078e9614 */
[----:B------:R-:W-:Y:S02]  /*9340*/  LOP3.LUT R20, R13, UR8, R34, 0xb4, !PT ;  /* 0x000000080d147c12 */ /* 0x000fe4000f8eb422 */
[----:B------:R-:W-:Y:S02]  /*9350*/  LOP3.LUT R31, R14, R18, R23, 0x96, !PT ;  /* 0x000000120e1f7212 */ /* 0x000fe400078e9617 */
[----:B------:R-:W-:Y:S02]  /*9360*/  LOP3.LUT R14, R26, R6, R29, 0x90, !PT ;  /* 0x000000061a0e7212 */ /* 0x000fe400078e901d */
[----:B------:R-:W-:Y:S02]  /*9370*/  LOP3.LUT R42, R34, R20, R43, 0x90, !PT ;  /* 0x00000014222a7212 */ /* 0x000fe400078e902b */
[----:B------:R-:W-:-:S02]  /*9380*/  LOP3.LUT R7, R41, R14, RZ, 0x3c, !PT ;  /* 0x0000000e29077212 */ /* 0x000fc400078e3cff */
[----:B------:R-:W-:Y:S02]  /*9390*/  LOP3.LUT R35, R30, R5, RZ, 0x3c, !PT ;  /* 0x000000051e237212 */ /* 0x000fe400078e3cff */
[C---:B------:R-:W-:Y:S02]  /*93a0*/  LOP3.LUT R14, R45.reuse, UR8, R20, 0x6c, !PT ;  /* 0x000000082d0e7c12 */ /* 0x040fe4000f8e6c14 */
[----:B------:R-:W-:Y:S02]  /*93b0*/  LOP3.LUT R30, R34, R20, R43, 0x9c, !PT ;  /* 0x00000014221e7212 */ /* 0x000fe400078e9c2b */
[C---:B------:R-:W-:Y:S02]  /*93c0*/  LOP3.LUT R20, R45.reuse, R42, RZ, 0x3c, !PT ;  /* 0x0000002a2d147212 */ /* 0x040fe400078e3cff */
[----:B------:R-:W-:Y:S02]  /*93d0*/  LOP3.LUT R42, R45, UR11, R8, 0xb4, !PT ;  /* 0x0000000b2d2a7c12 */ /* 0x000fe4000f8eb408 */
[----:B------:R-:W-:-:S02]  /*93e0*/  LOP3.LUT R13, R26, R6, R29, 0x9c, !PT ;  /* 0x000000061a0d7212 */ /* 0x000fc400078e9c1d */
[----:B------:R-:W-:Y:S02]  /*93f0*/  LOP3.LUT R18, R17, R16, RZ, 0x3c, !PT ;  /* 0x0000001011127212 */ /* 0x000fe400078e3cff */
[CCC-:B------:R-:W-:Y:S02]  /*9400*/  LOP3.LUT R12, R29.reuse, R26.reuse, R41.reuse, 0x4b, !PT ;  /* 0x0000001a1d0c7212 */ /* 0x1c0fe400078e4b29 */
[----:B------:R-:W-:Y:S02]  /*9410*/  LOP3.LUT R32, R29, R26, R41, 0xb4, !PT ;  /* 0x0000001a1d207212 */ /* 0x000fe400078eb429 */
[----:B------:R-:W-:Y:S02]  /*9420*/  LOP3.LUT R6, R41, UR9, R6, 0x6c, !PT ;  /* 0x0000000929067c12 */ /* 0x000fe4000f8e6c06 */
[----:B------:R-:W-:Y:S02]  /*9430*/  LOP3.LUT R36, R36, R17, R16, 0x96, !PT ;  /* 0x0000001124247212 */ /* 0x000fe400078e9610 */
[----:B------:R-:W-:-:S02]  /*9440*/  LOP3.LUT R17, R43, R34, R45, 0x4b, !PT ;  /* 0x000000222b117212 */ /* 0x000fc400078e4b2d */
[----:B------:R-:W-:Y:S02]  /*9450*/  LOP3.LUT R41, R43, R34, R45, 0xb4, !PT ;  /* 0x000000222b297212 */ /* 0x000fe400078eb42d */
[----:B------:R-:W-:Y:S02]  /*9460*/  LOP3.LUT R43, R42, R3, RZ, 0x3c, !PT ;  /* 0x000000032a2b7212 */ /* 0x000fe400078e3cff */
[----:B-1----:R-:W-:Y:S02]  /*9470*/  LOP3.LUT R3, R18, UR15, R35, 0xb4, !PT ;  /* 0x0000000f12037c12 */ /* 0x002fe4000f8eb423 */
[----:B------:R-:W-:Y:S02]  /*9480*/  LOP3.LUT R40, R21, R2, RZ, 0x3c, !PT ;  /* 0x0000000215287212 */ /* 0x000fe400078e3cff */
[----:B------:R-:W-:Y:S02]  /*9490*/  LOP3.LUT R19, R24, R33, RZ, 0x3c, !PT ;  /* 0x0000002118137212 */ /* 0x000fe400078e3cff */
[----:B---3--:R-:W-:-:S02]  /*94a0*/  LOP3.LUT R44, R28, UR12, R11, 0xb4, !PT ;  /* 0x0000000c1c2c7c12 */ /* 0x008fc4000f8eb40b */
[----:B------:R-:W-:Y:S02]  /*94b0*/  LOP3.LUT R37, R37, R24, R33, 0x96, !PT ;  /* 0x0000001825257212 */ /* 0x000fe400078e9621 */
[----:B------:R-:W-:Y:S02]  /*94c0*/  LOP3.LUT R21, R35, R3, R22, 0x90, !PT ;  /* 0x0000000323157212 */ /* 0x000fe400078e9016 */
[----:B------:R-:W-:Y:S02]  /*94d0*/  LOP3.LUT R24, R19, UR14, R40, 0xb4, !PT ;  /* 0x0000000e13187c12 */ /* 0x000fe4000f8eb428 */
[----:B------:R-:W-:Y:S02]  /*94e0*/  LOP3.LUT R39, R44, R5, RZ, 0x3c, !PT ;  /* 0x000000052c277212 */ /* 0x000fe400078e3cff */
[----:B------:R-:W-:Y:S02]  /*94f0*/  LOP3.LUT R19, R35, R3, R22, 0x9c, !PT ;  /* 0x0000000323137212 */ /* 0x000fe400078e9c16 */
[----:B------:R-:W-:-:S02]  /*9500*/  LOP3.LUT R5, R22, R35, R28, 0x4b, !PT ;  /* 0x0000002316057212 */ /* 0x000fc400078e4b1c */
[----:B------:R-:W-:Y:S02]  /*9510*/  LOP3.LUT R48, R22, R35, R28, 0xb4, !PT ;  /* 0x0000002316307212 */ /* 0x000fe400078eb41c */
[C---:B------:R-:W-:Y:S02]  /*9520*/  LOP3.LUT R3, R28.reuse, UR15, R3, 0x6c, !PT ;  /* 0x0000000f1c037c12 */ /* 0x040fe4000f8e6c03 */
[----:B------:R-:W-:Y:S02]  /*9530*/  LOP3.LUT R18, R28, R21, RZ, 0x3c, !PT ;  /* 0x000000151c127212 */ /* 0x000fe400078e3cff */
[----:B------:R-:W-:Y:S02]  /*9540*/  LOP3.LUT R28, R40, R24, R25, 0x90, !PT ;  /* 0x00000018281c7212 */ /* 0x000fe400078e9019 */
[----:B------:R-:W-:Y:S02]  /*9550*/  LOP3.LUT R21, R27, UR14, R24, 0x6c, !PT ;  /* 0x0000000e1b157c12 */ /* 0x000fe4000f8e6c18 */
[----:B------:R-:W-:-:S02]  /*9560*/  LOP3.LUT R22, R25, R40, R27, 0x4b, !PT ;  /* 0x0000002819167212 */ /* 0x000fc400078e4b1b */
[----:B------:R-:W-:Y:S02]  /*9570*/  LOP3.LUT R29, R27, UR13, R10, 0xb4, !PT ;  /* 0x0000000d1b1d7c12 */ /* 0x000fe4000f8eb40a */
[----:B------:R-:W-:Y:S02]  /*9580*/  LOP3.LUT R24, R40, R24, R25, 0x9c, !PT ;  /* 0x0000001828187212 */ /* 0x000fe400078e9c19 */
[----:B------:R-:W-:Y:S02]  /*9590*/  LOP3.LUT R47, R25, R40, R27, 0xb4, !PT ;  /* 0x00000028192f7212 */ /* 0x000fe400078eb41b */
[----:B------:R-:W-:Y:S02]  /*95a0*/  LOP3.LUT R25, R27, R28, RZ, 0x3c, !PT ;  /* 0x0000001c1b197212 */ /* 0x000fe400078e3cff */
[----:B------:R-:W-:Y:S02]  /*95b0*/  LOP3.LUT R27, R4, R38, R15, 0x90, !PT ;  /* 0x00000026041b7212 */ /* 0x000fe400078e900f */
[----:B------:R-:W-:-:S02]  /*95c0*/  LOP3.LUT R42, R29, R2, RZ, 0x3c, !PT ;  /* 0x000000021d2a7212 */ /* 0x000fc400078e3cff */
[-CC-:B------:R-:W-:Y:S02]  /*95d0*/  LOP3.LUT R44, R4, R9.reuse, R26.reuse, 0x90, !PT ;  /* 0x00000009042c7212 */ /* 0x180fe400078e901a */
[----:B------:R-:W-:Y:S02]  /*95e0*/  LOP3.LUT R2, R38, R9, R26, 0x60, !PT ;  /* 0x0000000926027212 */ /* 0x000fe400078e601a */
[----:B------:R-:W-:Y:S02]  /*95f0*/  LOP3.LUT R29, R26, R13, R32, 0x78, !PT ;  /* 0x0000000d1a1d7212 */ /* 0x000fe400078e7820 */
[----:B------:R-:W-:Y:S02]  /*9600*/  LOP3.LUT R9, R27, R9, R26, 0x96, !PT ;  /* 0x000000091b097212 */ /* 0x000fe400078e961a */
[C---:B------:R-:W-:Y:S02]  /*9610*/  LOP3.LUT R26, R8.reuse, R43, R31, 0x90, !PT ;  /* 0x0000002b081a7212 */ /* 0x040fe400078e901f */
[----:B------:R-:W-:-:S02]  /*9620*/  LOP3.LUT R46, R8, R23, R34, 0x90, !PT ;  /* 0x00000017082e7212 */ /* 0x000fc400078e9022 */
[----:B------:R-:W-:Y:S02]  /*9630*/  LOP3.LUT R41, R34, R30, R41, 0x78, !PT ;  /* 0x0000001e22297212 */ /* 0x000fe400078e7829 */
[-CC-:B------:R-:W-:Y:S02]  /*9640*/  LOP3.LUT R32, R43, R23.reuse, R34.reuse, 0x60, !PT ;  /* 0x000000172b207212 */ /* 0x180fe400078e6022 */
[----:B------:R-:W-:Y:S02]  /*9650*/  LOP3.LUT R34, R26, R23, R34, 0x96, !PT ;  /* 0x000000171a227212 */ /* 0x000fe400078e9622 */
[C---:B------:R-:W-:Y:S02]  /*9660*/  LOP3.LUT R26, R11.reuse, R39, R36, 0x90, !PT ;  /* 0x000000270b1a7212 */ /* 0x040fe400078e9024 */
        /* <DEDUP_REMOVED lines=19> */
[----:B------:R-:W-:-:S02]  /*97a0*/  LOP3.LUT R31, R11, R8, RZ, 0x3c, !PT ;  /* 0x000000080b1f7212 */ /* 0x000fc400078e3cff */
[----:B------:R-:W-:Y:S02]  /*97b0*/  LOP3.LUT R4, R4, R49, RZ, 0x3c, !PT ;  /* 0x0000003104047212 */ /* 0x000fe400078e3cff */
[----:B------:R-:W-:Y:S02]  /*97c0*/  LOP3.LUT R8, R26, R23, R36, 0xf9, !PT ;  /* 0x000000171a087212 */ /* 0x000fe400078ef924 */
[----:B------:R-:W-:Y:S02]  /*97d0*/  LOP3.LUT R49, R44, R15, RZ, 0xc3, !PT ;  /* 0x0000000f2c317212 */ /* 0x000fe400078ec3ff */
[----:B------:R-:W-:Y:S02]  /*97e0*/  LOP3.LUT R50, R9, R44, R15, 0xf9, !PT ;  /* 0x0000002c09327212 */ /* 0x000fe400078ef90f */
[----:B------:R-:W-:Y:S02]  /*97f0*/  LOP3.LUT R15, R51, R48, R37, 0x60, !PT ;  /* 0x00000030330f7212 */ /* 0x000fe400078e6025 */
[----:B------:R-:W-:-:S02]  /*9800*/  LOP3.LUT R11, R33, R8, RZ, 0x3c, !PT ;  /* 0x00000008210b7212 */ /* 0x000fc400078e3cff */
[----:B------:R-:W-:Y:S02]  /*9810*/  LOP3.LUT R33, R30, R17, R20, 0x1e, !PT ;  /* 0x000000111e217212 */ /* 0x000fe400078e1e14 */
[----:B------:R-:W-:Y:S02]  /*9820*/  LOP3.LUT R8, R49, R4, R9, 0x78, !PT ;  /* 0x0000000431087212 */ /* 0x000fe400078e7809 */
[----:B------:R-:W-:Y:S02]  /*9830*/  LOP3.LUT R13, R13, R12, R7, 0x1e, !PT ;  /* 0x0000000c0d0d7212 */ /* 0x000fe400078e1e07 */
[----:B------:R-:W-:Y:S02]  /*9840*/  LOP3.LUT R44, R23, R36, RZ, 0xc3, !PT ;  /* 0x00000024172c7212 */ /* 0x000fe400078ec3ff */
[----:B------:R-:W-:Y:S02]  /*9850*/  LOP3.LUT R40, R10, R15, RZ, 0x3c, !PT ;  /* 0x0000000f0a287212 */ /* 0x000fe400078e3cff */
[----:B------:R-:W-:-:S02]  /*9860*/  LOP3.LUT R15, R48, R37, RZ, 0xc3, !PT ;  /* 0x00000025300f7212 */ /* 0x000fc400078ec3ff */
[----:B------:R-:W-:Y:S02]  /*9870*/  LOP3.LUT R10, R35, R48, R37, 0xf9, !PT ;  /* 0x00000030230a7212 */ /* 0x000fe400078ef925 */
[----:B------:R-:W-:Y:S02]  /*9880*/  LOP3.LUT R37, R17, R41, R20, 0x78, !PT ;  /* 0x0000002911257212 */ /* 0x000fe400078e7814 */
[--C-:B------:R-:W-:Y:S02]  /*9890*/  LOP3.LUT R17, R20, R33, R14.reuse, 0x78, !PT ;  /* 0x0000002114117212 */ /* 0x100fe400078e780e */
[----:B------:R-:W-:Y:S02]  /*98a0*/  LOP3.LUT R41, R8, R41, R14, 0x96, !PT ;  /* 0x0000002908297212 */ /* 0x000fe400078e960e */
[----:B------:R-:W-:Y:S02]  /*98b0*/  LOP3.LUT R52, R12, R29, R7, 0x78, !PT ;  /* 0x0000001d0c347212 */ /* 0x000fe400078e7807 */
[----:B------:R-:W-:-:S02]  /*98c0*/  LOP3.LUT R23, R7, R13, R6, 0x78, !PT ;  /* 0x0000000d07177212 */ /* 0x000fc400078e7806 */
[--C-:B------:R-:W-:Y:S02]  /*98d0*/  LOP3.LUT R14, R24, R22, R25.reuse, 0x1e, !PT ;  /* 0x00000016180e7212 */ /* 0x100fe400078e1e19 */
        /* <DEDUP_REMOVED lines=8> */
[----:B------:R-:W-:Y:S02]  /*9960*/  LOP3.LUT R21, R16, UR13, RZ, 0x3c, !PT ;  /* 0x0000000d10157c12 */ /* 0x000fe4000f8e3cff */
[----:B------:R-:W-:Y:S02]  /*9970*/  LOP3.LUT R6, R12, R29, R6, 0x96, !PT ;  /* 0x0000001d0c067212 */ /* 0x000fe400078e9606 */
[----:B------:R-:W-:-:S02]  /*9980*/  LOP3.LUT R29, R15, R40, R35, 0x78, !PT ;  /* 0x000000280f1d7212 */ /* 0x000fc400078e7823 */
[----:B------:R-:W-:Y:S02]  /*9990*/  LOP3.LUT R19, R18, R42, R3, 0x78, !PT ;  /* 0x0000002a12137212 */ /* 0x000fe400078e7803 */
[----:B------:R-:W-:Y:S02]  /*99a0*/  LOP3.LUT R15, R5, R10, RZ, 0x3c, !PT ;  /* 0x0000000a050f7212 */ /* 0x000fe400078e3cff */
[----:B------:R-:W-:Y:S02]  /*99b0*/  LOP3.LUT R36, R45, R50, RZ, 0x3c, !PT ;  /* 0x000000322d247212 */ /* 0x000fe400078e3cff */
[----:B------:R-:W-:Y:S02]  /*99c0*/  LOP3.LUT R61, R35, R10, R21, 0x78, !PT ;  /* 0x0000000a233d7212 */ /* 0x000fe400078e7815 */
[----:B------:R-:W-:Y:S02]  /*99d0*/  LOP3.LUT R5, R2, UR10, RZ, 0x3c, !PT ;  /* 0x0000000a02057c12 */ /* 0x000fe4000f8e3cff */
[----:B------:R-:W-:-:S02]  /*99e0*/  LOP3.LUT R18, R27, UR12, RZ, 0x3c, !PT ;  /* 0x0000000c1b127c12 */ /* 0x000fc4000f8e3cff */
[----:B------:R-:W-:Y:S02]  /*99f0*/  LOP3.LUT R39, R47, R46, RZ, 0x3c, !PT ;  /* 0x0000002e2f277212 */ /* 0x000fe400078e3cff */
[----:B------:R-:W-:Y:S02]  /*9a00*/  LOP3.LUT R32, R32, UR11, RZ, 0x3c, !PT ;  /* 0x0000000b20207c12 */ /* 0x000fe4000f8e3cff */
[----:B------:R-:W-:Y:S02]  /*9a10*/  LOP3.LUT R24, R15, R42, R61, 0x96, !PT ;  /* 0x0000002a0f187212 */ /* 0x000fe400078e963d */
[-C--:B------:R-:W-:Y:S02]  /*9a20*/  LOP3.LUT R20, R9, R36.reuse, R5, 0x78, !PT ;  /* 0x0000002409147212 */ /* 0x080fe400078e7805 */
[----:B------:R-:W-:Y:S02]  /*9a30*/  LOP3.LUT R16, R37, R36, RZ, 0x3c, !PT ;  /* 0x0000002425107212 */ /* 0x000fe400078e3cff */
[----:B------:R-:W-:-:S02]  /*9a40*/  LOP3.LUT R47, R26, R11, R18, 0x78, !PT ;  /* 0x0000000b1a2f7212 */ /* 0x000fc400078e7812 */
[----:B------:R-:W-:Y:S02]  /*9a50*/  LOP3.LUT R26, R22, R11, RZ, 0x3c, !PT ;  /* 0x0000000b161a7212 */ /* 0x000fe400078e3cff */
[-C--:B------:R-:W-:Y:S02]  /*9a60*/  LOP3.LUT R34, R34, R39.reuse, R32, 0x78, !PT ;  /* 0x0000002722227212 */ /* 0x080fe400078e7820 */
[----:B------:R-:W-:Y:S02]  /*9a70*/  LOP3.LUT R52, R52, R39, RZ, 0x3c, !PT ;  /* 0x0000002734347212 */ /* 0x000fe400078e3cff */
[-CC-:B------:R-:W-:Y:S02]  /*9a80*/  LOP3.LUT R19, R19, R40.reuse, R21.reuse, 0x96, !PT ;  /* 0x0000002813137212 */ /* 0x180fe400078e9615 */
        /* <DEDUP_REMOVED lines=8> */
[-CC-:B------:R-:W-:Y:S02]  /*9b10*/  LOP3.LUT R28, R30, R31.reuse, R18.reuse, 0x96, !PT ;  /* 0x0000001f1e1c7212 */ /* 0x180fe400078e9612 */
[----:B------:R-:W-:Y:S02]  /*9b20*/  LOP3.LUT R21, R21, R31, R18, 0x96, !PT ;  /* 0x0000001f15157212 */ /* 0x000fe400078e9612 */
[----:B------:R-:W-:Y:S02]  /*9b30*/  LOP3.LUT R5, R41, R36, RZ, 0x3c, !PT ;  /* 0x0000002429057212 */ /* 0x000fe400078e3cff */
[----:B------:R-:W-:Y:S02]  /*9b40*/  LOP3.LUT R9, R6, R39, RZ, 0x3c, !PT ;  /* 0x0000002706097212 */ /* 0x000fe400078e3cff */
[----:B------:R-:W-:Y:S02]  /*9b50*/  LOP3.LUT R25, R38, R11, RZ, 0x3c, !PT ;  /* 0x0000000b26197212 */ /* 0x000fe400078e3cff */
[----:B------:R-:W-:-:S02]  /*9b60*/  LOP3.LUT R4, R45, R10, RZ, 0x3c, !PT ;  /* 0x0000000a2d047212 */ /* 0x000fc400078e3cff */
[----:B------:R-:W-:Y:S02]  /*9b70*/  LOP3.LUT R18, R12, R13, R34, 0x96, !PT ;  /* 0x0000000d0c127212 */ /* 0x000fe400078e9622 */
[----:B------:R-:W-:Y:S02]  /*9b80*/  LOP3.LUT R30, R13, R34, RZ, 0x3c, !PT ;  /* 0x000000220d1e7212 */ /* 0x000fe400078e3cff */
[----:B------:R-:W-:Y:S02]  /*9b90*/  LOP3.LUT R13, R29, R42, R61, 0x96, !PT ;  /* 0x0000002a1d0d7212 */ /* 0x000fe400078e963d */
[----:B------:R-:W-:Y:S02]  /*9ba0*/  LOP3.LUT R3, R3, R43, R32, 0x96, !PT ;  /* 0x0000002b03037212 */ /* 0x000fe400078e9620 */
[----:B------:R-:W-:Y:S02]  /*9bb0*/  LOP3.LUT R17, R36, R22, RZ, 0x3c, !PT ;  /* 0x0000001624117212 */ /* 0x000fe400078e3cff */
[----:B------:R-:W-:-:S02]  /*9bc0*/  LOP3.LUT R27, R8, R33, R20, 0x96, !PT ;  /* 0x00000021081b7212 */ /* 0x000fc400078e9614 */
[----:B------:R-:W-:Y:S02]  /*9bd0*/  LOP3.LUT R42, R42, R61, RZ, 0x3c, !PT ;  /* 0x0000003d2a2a7212 */ /* 0x000fe400078e3cff */
[----:B------:R-:W-:Y:S02]  /*9be0*/  LOP3.LUT R39, R39, R23, RZ, 0x3c, !PT ;  /* 0x0000001727277212 */ /* 0x000fe400078e3cff */
[----:B------:R-:W-:Y:S02]  /*9bf0*/  LOP3.LUT R36, R11, R28, RZ, 0x3c, !PT ;  /* 0x0000001c0b247212 */ /* 0x000fe400078e3cff */
[----:B------:R-:W-:Y:S02]  /*9c00*/  LOP3.LUT R35, R10, R19, RZ, 0x3c, !PT ;  /* 0x000000130a237212 */ /* 0x000fe400078e3cff */
[----:B------:R-:W-:Y:S02]  /*9c10*/  LOP3.LUT R12, R7, R14, R47, 0x96, !PT ;  /* 0x0000000e070c7212 */ /* 0x000fe400078e962f */
[----:B------:R-:W-:-:S02]  /*9c20*/  LOP3.LUT R33, R33, R20, RZ, 0x3c, !PT ;  /* 0x0000001421217212 */ /* 0x000fc400078e3cff */
[----:B------:R-:W-:Y:S02]  /*9c30*/  LOP3.LUT R37, R14, R47, RZ, 0x3c, !PT ;  /* 0x0000002f0e257212 */ /* 0x000fe400078e3cff */
[----:B------:R-:W-:Y:S02]  /*9c40*/  LOP3.LUT R48, R34, R9, RZ, 0x3c, !PT ;  /* 0x0000000922307212 */ /* 0x000fe400078e3cff */
[----:B------:R-:W-:Y:S02]  /*9c50*/  LOP3.LUT R61, R61, R4, RZ, 0x3c, !PT ;  /* 0x000000043d3d7212 */ /* 0x000fe400078e3cff */
[----:B------:R-:W-:Y:S02]  /*9c60*/  LOP3.LUT R43, R20, R5, RZ, 0x3c, !PT ;  /* 0x00000005142b7212 */ /* 0x000fe400078e3cff */
[----:B------:R-:W-:Y:S01]  /*9c70*/  LOP3.LUT R32, R47, R25, RZ, 0x3c, !PT ;  /* 0x000000192f207212 */ /* 0x000fe200078e3cff */
[----:B------:R-:W-:Y:S06]  /*9c80*/  BRA.U !UP0, `(.L_x_1) ;  /* 0xffffffb5083c7547 */ /* 0x000fec000b83ffff */
[----:B------:R-:W0:Y:S01]  /*9c90*/  LDCU.128 UR8, c[0x3][0x10] ;  /* 0x00c00200ff0877ac */ /* 0x000e220008000c00 */
[----:B------:R-:W-:Y:S01]  /*9ca0*/  IMAD.MOV.U32 R6, RZ, RZ, 0x7 ;  /* 0x00000007ff067424 */ /* 0x000fe200078e00ff */
[----:B------:R-:W-:Y:S01]  /*9cb0*/  LOP3.LUT R2, R2, 0x80, RZ, 0x3c, !PT ;  /* 0x0000008002027812 */ /* 0x000fe200078e3cff */
[----:B------:R-:W1:Y:S01]  /*9cc0*/  LDCU.128 UR12, c[0x3][URZ] ;  /* 0x00c00000ff0c77ac */ /* 0x000e620008000c00 */
[----:B0-----:R-:W-:Y:S02]  /*9cd0*/  ISETP.GT.U32.AND P1, PT, R5, UR10, PT ;  /* 0x0000000a05007c0c */ /* 0x001fe4000bf24070 */
[----:B------:R-:W-:Y:S02]  /*9ce0*/  ISETP.NE.AND P0, PT, R9, UR11, PT ;  /* 0x0000000b09007c0c */ /* 0x000fe4000bf05270 */
[----:B------:R-:W-:Y:S02]  /*9cf0*/  ISETP.GE.U32.AND P6, PT, R5, UR10, PT ;  /* 0x0000000a05007c0c */ /* 0x000fe4000bfc6070 */
[----:B------:R-:W-:-:S02]  /*9d00*/  SEL R6, R6, 0xffffffff, P0 ;  /* 0xffffffff06067807 */ /* 0x000fc40000000000 */
[----:B------:R-:W-:Y:S02]  /*9d10*/  ISETP.GT.U32.AND P3, PT, R4, UR9, PT ;  /* 0x0000000904007c0c */ /* 0x000fe4000bf64070 */
[C---:B------:R-:W-:Y:S02]  /*9d20*/  ISETP.GT.U32.AND P2, PT, R25.reuse, UR8, PT ;  /* 0x0000000819007c0c */ /* 0x040fe4000bf44070 */
[----:B------:R-:W-:Y:S02]  /*9d30*/  ISETP.GE.U32.AND P4, PT, R25, UR8, PT ;  /* 0x0000000819007c0c */ /* 0x000fe4000bf86070 */
[----:B------:R-:W-:Y:S02]  /*9d40*/  @P1 VIMNMX R6, PT, PT, R6, 0x6, !PT ;  /* 0x0000000606061848 */ /* 0x000fe40007fe0100 */
[----:B------:R-:W-:Y:S02]  /*9d50*/  ISETP.GE.U32.AND P1, PT, R4, UR9, PT ;  /* 0x0000000904007c0c */ /* 0x000fe4000bf26070 */
[----:B------:R-:W-:-:S02]  /*9d60*/  VIMNMX R7, PT, PT, R6, 0x6, !PT ;  /* 0x0000000606077848 */ /* 0x000fc40007fe0100 */
[----:B------:R-:W-:Y:S02]  /*9d70*/  ISETP.LE.U32.OR P0, PT, R5, UR10, P0 ;  /* 0x0000000a05007c0c */ /* 0x000fe40008703470 */
[----:B------:R-:W-:Y:S02]  /*9d80*/  SEL R7, R7, R6, !P6 ;  /* 0x0000000607077207 */ /* 0x000fe40007000000 */
[----:B-1----:R-:W-:Y:S02]  /*9d90*/  ISETP.GT.U32.AND P5, PT, R24, UR15, PT ;  /* 0x0000000f18007c0c */ /* 0x002fe4000bfa4070 */
[----:B------:R-:W-:Y:S02]  /*9da0*/  VIMNMX R8, PT, PT, R7, 0x5, !PT ;  /* 0x0000000507087848 */ /* 0x000fe40007fe0100 */
[----:B------:R-:W-:Y:S02]  /*9db0*/  ISETP.LE.U32.AND P0, PT, R9, UR11, P0 ;  /* 0x0000000b09007c0c */ /* 0x000fe40008703070 */
[----:B------:R-:W-:-:S02]  /*9dc0*/  SEL R8, R7, R8, !P3 ;  /* 0x0000000807087207 */ /* 0x000fc40005800000 */
[----:B------:R-:W-:Y:S02]  /*9dd0*/  ISETP.LT.AND P6, PT, R6, 0x6, !P6 ;  /* 0x000000060600780c */ /* 0x000fe400077c1270 */
[----:B------:R-:W-:Y:S02]  /*9de0*/  VIMNMX R11, PT, PT, R8, 0x5, !PT ;  /* 0x00000005080b7848 */ /* 0x000fe40007fe0100 */
[----:B------:R-:W-:Y:S02]  /*9df0*/  ISETP.GT.OR P3, PT, R7, 0x4, !P3 ;  /* 0x000000040700780c */ /* 0x000fe40005f64670 */
[----:B------:R-:W-:Y:S02]  /*9e00*/  SEL R11, R11, R8, !P1 ;  /* 0x000000080b0b7207 */ /* 0x000fe40004800000 */
[----:B------:R-:W-:Y:S02]  /*9e10*/  PLOP3.LUT P6, PT, P3, P6, P0, 0xe0, 0x0 ;  /* 0x000000000000781c */ /* 0x000fe40001fcdc00 */
[----:B------:R-:W-:-:S02]  /*9e20*/  VIMNMX R4, PT, PT, R11, 0x4, !PT ;  /* 0x000000040b047848 */ /* 0x000fc40007fe0100 */
[----:B------:R-:W-:Y:S02]  /*9e30*/  ISETP.GE.U32.AND P0, PT, R24, UR15, PT ;  /* 0x0000000f18007c0c */ /* 0x000fe4000bf06070 */
[----:B------:R-:W-:Y:S02]  /*9e40*/  SEL R4, R11, R4, !P2 ;  /* 0x000000040b047207 */ /* 0x000fe40005000000 */
[----:B------:R-:W-:Y:S02]  /*9e50*/  ISETP.GT.U32.AND P3, PT, R21, UR14, PT ;  /* 0x0000000e15007c0c */ /* 0x000fe4000bf64070 */
[----:B------:R-:W-:Y:S02]  /*9e60*/  VIMNMX R13, PT, PT, R4, 0x4, !PT ;  /* 0x00000004040d7848 */ /* 0x000fe40007fe0100 */
[----:B------:R-:W-:Y:S02]  /*9e70*/  ISETP.LT.AND P1, PT, R8, 0x5, !P1 ;  /* 0x000000050800780c */ /* 0x000fe40004f21270 */
[----:B------:R-:W-:-:S02]  /*9e80*/  SEL R13, R13, R4, !P4 ;  /* 0x000000040d0d7207 */ /* 0x000fc40006000000 */
[----:B------:R-:W-:Y:S02]  /*9e90*/  ISETP.GT.OR P2, PT, R11, 0x3, !P2 ;  /* 0x000000030b00780c */ /* 0x000fe40005744670 */
[C---:B------:R-:W-:Y:S02]  /*9ea0*/  VIMNMX R10, PT, PT, R13.reuse, 0x3, !PT ;  /* 0x000000030d0a7848 */ /* 0x040fe40007fe0100 */
[----:B------:R-:W-:Y:S02]  /*9eb0*/  PLOP3.LUT P6, PT, P2, P1, P6, 0xe0, 0x0 ;  /* 0x000000000000781c */ /* 0x000fe400017c3c60 */
[----:B------:R-:W-:Y:S02]  /*9ec0*/  SEL R10, R13, R10, !P5 ;  /* 0x0000000a0d0a7207 */ /* 0x000fe40006800000 */
[----:B------:R-:W-:Y:S02]  /*9ed0*/  ISETP.GE.U32.AND P2, PT, R21, UR14, PT ;  /* 0x0000000e15007c0c */ /* 0x000fe4000bf46070 */
[----:B------:R-:W-:-:S02]  /*9ee0*/  VIMNMX R5, PT, PT, R10, 0x3, !PT ;  /* 0x000000030a057848 */ /* 0x000fc40007fe0100 */
[----:B------:R-:W-:Y:S02]  /*9ef0*/  ISETP.GT.U32.AND P1, PT, R3, UR13, PT ;  /* 0x0000000d03007c0c */ /* 0x000fe4000bf24070 */
[----:B------:R-:W-:Y:S02]  /*9f00*/  SEL R5, R5, R10, !P0 ;  /* 0x0000000a05057207 */ /* 0x000fe40004000000 */
[----:B------:R-:W-:Y:S02]  /*9f10*/  ISETP.LT.AND P4, PT, R4, 0x4, !P4 ;  /* 0x000000040400780c */ /* 0x000fe40006781270 */
[----:B------:R-:W-:Y:S02]  /*9f20*/  VIMNMX R6, PT, PT, R5, 0x2, !PT ;  /* 0x0000000205067848 */ /* 0x000fe40007fe0100 */
[----:B------:R-:W-:Y:S02]  /*9f30*/  ISETP.GT.OR P5, PT, R13, 0x2, !P5 ;  /* 0x000000020d00780c */ /* 0x000fe40006fa4670 */
[----:B------:R-:W-:-:S02]  /*9f40*/  SEL R6, R5, R6, !P3 ;  /* 0x0000000605067207 */ /* 0x000fc40005800000 */
[----:B------:R-:W-:Y:S02]  /*9f50*/  PLOP3.LUT P5, PT, P5, P4, P6, 0xe0, 0x0 ;  /* 0x000000000000781c */ /* 0x000fe40002fa9c60 */
[----:B------:R-:W-:Y:S02]  /*9f60*/  VIMNMX R7, PT, PT, R6, 0x2, !PT ;  /* 0x0000000206077848 */ /* 0x000fe40007fe0100 */
[----:B------:R-:W-:Y:S02]  /*9f70*/  ISETP.GE.U32.AND P4, PT, R3, UR13, PT ;  /* 0x0000000d03007c0c */ /* 0x000fe4000bf86070 */
[----:B------:R-:W-:Y:S02]  /*9f80*/  SEL R7, R7, R6, !P2 ;  /* 0x0000000607077207 */ /* 0x000fe40005000000 */
[----:B------:R-:W-:Y:S02]  /*9f90*/  ISETP.LT.AND P0, PT, R10, 0x3, !P0 ;  /* 0x000000030a00780c */ /* 0x000fe40004701270 */
[----:B------:R-:W-:-:S02]  /*9fa0*/  VIMNMX R8, PT, PT, R7, 0x1, !PT ;  /* 0x0000000107087848 */ /* 0x000fc40007fe0100 */
[----:B------:R-:W-:Y:S02]  /*9fb0*/  ISETP.GT.OR P3, PT, R5, 0x1, !P3 ;  /* 0x000000010500780c */ /* 0x000fe40005f64670 */
[----:B------:R-:W-:Y:S02]  /*9fc0*/  SEL R8, R7, R8, !P1 ;  /* 0x0000000807087207 */ /* 0x000fe40004800000 */
[----:B------:R-:W-:Y:S02]  /*9fd0*/  PLOP3.LUT P5, PT, P3, P0, P5, 0xe0, 0x0 ;  /* 0x000000000000781c */ /* 0x000fe40001fa1c50 */
[----:B------:R-:W-:Y:S02]  /*9fe0*/  VIMNMX R3, PT, PT, R8, 0x1, !PT ;  /* 0x0000000108037848 */ /* 0x000fe40007fe0100 */
[----:B------:R-:W-:Y:S02]  /*9ff0*/  ISETP.LT.AND P2, PT, R6, 0x2, !P2 ;  /* 0x000000020600780c */ /* 0x000fe40005741270 */
[----:B------:R-:W-:-:S02]  /*a000*/  SEL R3, R3, R8, !P4 ;  /* 0x0000000803037207 */ /* 0x000fc40006000000 */
[----:B------:R-:W-:Y:S02]  /*a010*/  ISETP.GT.OR P1, PT, R7, RZ, !P1 ;  /* 0x000000ff0700720c */ /* 0x000fe40004f24670 */
[C---:B------:R-:W-:Y:S02]  /*a020*/  ISETP.GT.AND P0, PT, R3.reuse, -0x1, PT ;  /* 0xffffffff0300780c */ /* 0x040fe40003f04270 */
[----:B------:R-:W-:Y:S02]  /*a030*/  ISETP.LT.AND P4, PT, R8, 0x1, !P4 ;  /* 0x000000010800780c */ /* 0x000fe40006781270 */
[----:B------:R-:W-:Y:S02]  /*a040*/  ISETP.GE.AND P3, PT, R3, RZ, PT ;  /* 0x000000ff0300720c */ /* 0x000fe40003f66270 */
[----:B------:R-:W-:Y:S02]  /*a050*/  PLOP3.LUT P1, PT, P1, P2, P5, 0xe0, 0x0 ;  /* 0x000000000000781c */ /* 0x000fe40000f25c50 */
[----:B------:R-:W-:-:S02]  /*a060*/  ISETP.LE.U32.OR P0, PT, R2, UR12, P0 ;  /* 0x0000000c02007c0c */ /* 0x000fc40008703470 */
[----:B------:R-:W-:Y:S02]  /*a070*/  ISETP.LT.U32.AND P3, PT, R2, UR12, !P3 ;  /* 0x0000000c02007c0c */ /* 0x000fe4000df61070 */
[----:B------:R-:W-:-:S04]  /*a080*/  PLOP3.LUT P0, PT, P0, P4, P1, 0xe0, 0x0 ;  /* 0x000000000000781c */ /* 0x000fc80000709c10 */
[----:B------:R-:W-:-:S13]  /*a090*/  PLOP3.LUT P0, PT, P3, P0, PT, 0xf8, 0x8f ;  /* 0x00000000008f781c */ /* 0x000fda0001f01f70 */
[----:B------:R-:W-:Y:S05]  /*a0a0*/  @!P0 EXIT ;  /* 0x000000000000894d */ /* 0x000fea0003800000 */
[----:B------:R-:W0:Y:S02]  /*a0b0*/  LDC.64 R2, c[0x0][0x398] ;  /* 0x0000e600ff027b82 */ /* 0x000e240000000a00 */
[----:B0-----:R-:W-:Y:S01]  /*a0c0*/  STG.E desc[UR6][R2.64], R0 ;  /* 0x0000000002007986 */ /* 0x001fe2000c101906 */
[----:B------:R-:W-:Y:S05]  /*a0d0*/  EXIT ;  /* 0x000000000000794d */ /* 0x000fea0003800000 */
.L_x_2:
[----:B------:R-:W-:-:S00]  /*a0e0*/  BRA `(.L_x_2) ;  /* 0xfffffffc00fc7947 */ /* 0x000fc0000383ffff */
[----:B------:R-:W-:-:S00]  /*a0f0*/  NOP ;  /* 0x0000000000007918 */ /* 0x000fc00000000000 */
        /* <DEDUP_REMOVED lines=8> */
.L_x_9:


//--------------------- .text._Z24quark_jh512c_gpu_hash_64ijPmPj --------------------------
	.section	.text._Z24quark_jh512c_gpu_hash_64ijPmPj,"ax",@progbits
	.align	128
        .global         _Z24quark_jh512c_gpu_hash_64ijPmPj
        .type           _Z24quark_jh512c_gpu_hash_64ijPmPj,@function
        .size           _Z24quark_jh512c_gpu_hash_64ijPmPj,(.L_x_10 - _Z24quark_jh512c_gpu_hash_64ijPmPj)
        .other          _Z24quark_jh512c_gpu_hash_64ijPmPj,@"STO_CUDA_ENTRY STV_DEFAULT"
_Z24quark_jh512c_gpu_hash_64ijPmPj:
.text._Z24quark_jh512c_gpu_hash_64ijPmPj:
[----:B------:R-:W-:Y:S01]  /*0000*/  LDC R1, c[0x0][0x37c] ;  /* 0x0000df00ff017b82 */ /* 0x000fe20000000800 */
[----:B------:R-:W0:Y:S07]  /*0010*/  S2R R5, SR_CTAID.X ;  /* 0x0000000000057919 */ /* 0x000e2e0000002500 */
[----:B------:R-:W1:Y:S01]  /*0020*/  LDC R33, c[0x0][0x380] ;  /* 0x0000e000ff217b82 */ /* 0x000e620000000800 */
[----:B------:R-:W0:Y:S01]  /*0030*/  LDCU UR4, c[0x0][0x360] ;  /* 0x00006c00ff0477ac */ /* 0x000e220008000800 */
[----:B------:R-:W0:Y:S02]  /*0040*/  S2R R4, SR_TID.X ;  /* 0x0000000000047919 */ /* 0x000e240000002100 */
[----:B0-----:R-:W-:-:S05]  /*0050*/  IMAD R0, R5, UR4, R4 ;  /* 0x0000000405007c24 */ /* 0x001fca000f8e0204 */
[----:B-1----:R-:W-:-:S13]  /*0060*/  ISETP.GE.AND P0, PT, R0, R33, PT ;  /* 0x000000210000720c */ /* 0x002fda0003f06270 */
[----:B------:R-:W-:Y:S05]  /*0070*/  @P0 EXIT ;  /* 0x000000000000094d */ /* 0x000fea0003800000 */
[----:B------:R-:W0:Y:S01]  /*0080*/  LDC.64 R2, c[0x0][0x388] ;  /* 0x0000e200ff027b82 */ /* 0x000e220000000a00 */
[----:B------:R-:W1:Y:S01]  /*0090*/  LDCU UR4, c[0x0][0x360] ;  /* 0x00006c00ff0477ac */ /* 0x000e620008000800 */
[----:B------:R-:W2:Y:S01]  /*00a0*/  LDCU.64 UR6, c[0x0][0x358] ;  /* 0x00006b00ff0677ac */ /* 0x000ea20008000a00 */
[----:B------:R-:W3:Y:S01]  /*00b0*/  LDCU.128 UR8, c[0x3][0x20] ;  /* 0x00c00400ff0877ac */ /* 0x000ee20008000c00 */
[----:B------:R-:W4:Y:S01]  /*00c0*/  LDCU.128 UR12, c[0x3][0x30] ;  /* 0x00c00600ff0c77ac */ /* 0x000f220008000c00 */
[----:B------:R-:W5:Y:S01]  /*00d0*/  LDCU.64 UR24, c[0x3][0x68] ;  /* 0x00c00d00ff1877ac */ /* 0x000f620008000a00 */
[----:B-1----:R-:W-:Y:S01]  /*00e0*/  IMAD R5, R5, UR4, R4 ;  /* 0x0000000405057c24 */ /* 0x002fe2000f8e0204 */
[----:B------:R-:W1:Y:S03]  /*00f0*/  LDCU.64 UR4, c[0x3][0x60] ;  /* 0x00c00c00ff0477ac */ /* 0x000e660008000a00 */
[----:B0-----:R-:W-:Y:S01]  /*0100*/  IMAD.WIDE R2, R5, 0x4, R2 ;  /* 0x0000000405027825 */ /* 0x001fe200078e0202 */
[----:B------:R-:W0:Y:S04]  /*0110*/  LDCU.64 UR26, c[0x3][0x70] ;  /* 0x00c00e00ff1a77ac */ /* 0x000e280008000a00 */
[----:B--2---:R-:W3:Y:S01]  /*0120*/  LDG.E R0, desc[UR6][R2.64] ;  /* 0x0000000602007981 */ /* 0x004ee2000c1e1900 */
[C---:B------:R-:W-:Y:S01]  /*0130*/  IMAD.WIDE R4, R33.reuse, 0x4, R2 ;  /* 0x0000000421047825 */ /* 0x040fe200078e0202 */
[----:B------:R-:W2:Y:S04]  /*0140*/  LDCU.128 UR16, c[0x3][0x40] ;  /* 0x00c00800ff1077ac */ /* 0x000ea80008000c00 */
[----:B------:R-:W4:Y:S01]  /*0150*/  LDG.E R34, desc[UR6][R4.64] ;  /* 0x0000000604227981 */ /* 0x000f22000c1e1900 */
[C---:B------:R-:W-:Y:S01]  /*0160*/  IMAD.WIDE R6, R33.reuse, 0x4, R4 ;  /* 0x0000000421067825 */ /* 0x040fe200078e0204 */
[----:B------:R-:W2:Y:S04]  /*0170*/  LDCU.64 UR28, c[0x3][0x78] ;  /* 0x00c00f00ff1c77ac */ /* 0x000ea80008000a00 */
[----:B------:R-:W4:Y:S01]  /*0180*/  LDG.E R35, desc[UR6][R6.64] ;  /* 0x0000000606237981 */ /* 0x000f22000c1e1900 */
[C---:B------:R-:W-:Y:S01]  /*0190*/  IMAD.WIDE R8, R33.reuse, 0x4, R6 ;  /* 0x0000000421087825 */ /* 0x040fe200078e0206 */
[----:B------:R-:W4:Y:S04]  /*01a0*/  LDCU.128 UR20, c[0x3][0x50] ;  /* 0x00c00a00ff1477ac */ /* 0x000f280008000c00 */
[----:B------:R-:W4:Y:S01]  /*01b0*/  LDG.E R36, desc[UR6][R8.64] ;  /* 0x0000000608247981 */ /* 0x000f22000c1e1900 */
[C---:B------:R-:W-:Y:S01]  /*01c0*/  IMAD.WIDE R10, R33.reuse, 0x4, R8 ;  /* 0x00000004210a7825 */ /* 0x040fe200078e0208 */
[----:B------:R-:W2:Y:S04]  /*01d0*/  LDCU.64 UR30, c[0x3][0x80] ;  /* 0x00c01000ff1e77ac */ /* 0x000ea80008000a00 */
[----:B------:R-:W4:Y:S01]  /*01e0*/  LDG.E R37, desc[UR6][R10.64] ;  /* 0x000000060a257981 */ /* 0x000f22000c1e1900 */
[----:B------:R-:W-:-:S05]  /*01f0*/  IMAD.WIDE R12, R33, 0x4, R10 ;  /* 0x00000004210c7825 */ /* 0x000fca00078e020a */
        /* <DEDUP_REMOVED lines=21> */
[----:B-1----:R-:W-:Y:S02]  /*0350*/  IMAD.U32 R81, RZ, RZ, UR5 ;  /* 0x00000005ff517e24 */ /* 0x002fe4000f8e00ff */
[----:B-----5:R-:W-:Y:S02]  /*0360*/  IMAD.U32 R72, RZ, RZ, UR24 ;  /* 0x00000018ff487e24 */ /* 0x020fe4000f8e00ff */
[----:B------:R-:W-:Y:S02]  /*0370*/  IMAD.U32 R51, RZ, RZ, UR25 ;  /* 0x00000019ff337e24 */ /* 0x000fe4000f8e00ff */
[----:B0-----:R-:W-:Y:S02]  /*0380*/  IMAD.U32 R80, RZ, RZ, UR26 ;  /* 0x0000001aff507e24 */ /* 0x001fe4000f8e00ff */
[----:B------:R-:W-:Y:S02]  /*0390*/  IMAD.U32 R68, RZ, RZ, UR27 ;  /* 0x0000001bff447e24 */ /* 0x000fe4000f8e00ff */
[----:B--2---:R-:W-:-:S02]  /*03a0*/  IMAD.U32 R88, RZ, RZ, UR28 ;  /* 0x0000001cff587e24 */ /* 0x004fc4000f8e00ff */
[----:B------:R-:W-:Y:S02]  /*03b0*/  IMAD.U32 R50, RZ, RZ, UR29 ;  /* 0x0000001dff327e24 */ /* 0x000fe4000f8e00ff */
[----:B------:R-:W-:Y:S02]  /*03c0*/  IMAD.U32 R82, RZ, RZ, UR30 ;  /* 0x0000001eff527e24 */ /* 0x000fe4000f8e00ff */
[----:B------:R-:W-:Y:S02]  /*03d0*/  IMAD.U32 R76, RZ, RZ, UR31 ;  /* 0x0000001fff4c7e24 */ /* 0x000fe4000f8e00ff */
[----:B------:R-:W-:Y:S01]  /*03e0*/  IMAD.U32 R65, RZ, RZ, UR4 ;  /* 0x00000004ff417e24 */ /* 0x000fe2000f8e00ff */
[----:B------:R-:W-:Y:S01]  /*03f0*/  UMOV UR4, URZ ;  /* 0x000000ff00047c82 */ /* 0x000fe20008000000 */
[----:B---3--:R-:W-:Y:S02]  /*0400*/  LOP3.LUT R62, R0, UR8, RZ, 0x3c, !PT ;  /* 0x00000008003e7c12 */ /* 0x008fe4000f8e3cff */
[----:B----4-:R-:W-:Y:S01]  /*0410*/  LOP3.LUT R74, R34, UR9, RZ, 0x3c, !PT ;  /* 0x00000009224a7c12 */ /* 0x010fe2000f8e3cff */
[----:B------:R-:W0:Y:S01]  /*0420*/  LDCU.64 UR8, c[0x3][0x88] ;  /* 0x00c01100ff0877ac */ /* 0x000e220008000a00 */
[----:B------:R-:W-:-:S02]  /*0430*/  LOP3.LUT R71, R35, UR10, RZ, 0x3c, !PT ;  /* 0x0000000a23477c12 */ /* 0x000fc4000f8e3cff */
[----:B------:R-:W-:Y:S01]  /*0440*/  LOP3.LUT R52, R36, UR11, RZ, 0x3c, !PT ;  /* 0x0000000b24347c12 */ /* 0x000fe2000f8e3cff */
[----:B------:R-:W1:Y:S01]  /*0450*/  LDCU.64 UR10, c[0x3][0x90] ;  /* 0x00c01200ff0a77ac */ /* 0x000e620008000a00 */
[----:B------:R-:W-:Y:S02]  /*0460*/  LOP3.LUT R63, R37, UR12, RZ, 0x3c, !PT ;  /* 0x0000000c253f7c12 */ /* 0x000fe4000f8e3cff */
[----:B------:R-:W-:Y:S01]  /*0470*/  LOP3.LUT R67, R38, UR13, RZ, 0x3c, !PT ;  /* 0x0000000d26437c12 */ /* 0x000fe2000f8e3cff */
[----:B------:R-:W2:Y:S01]  /*0480*/  LDCU.64 UR12, c[0x3][0x98] ;  /* 0x00c01300ff0c77ac */ /* 0x000ea20008000a00 */
[----:B0-----:R-:W-:Y:S02]  /*0490*/  IMAD.U32 R69, RZ, RZ, UR8 ;  /* 0x00000008ff457e24 */ /* 0x001fe4000f8e00ff */
[----:B------:R-:W-:Y:S02]  /*04a0*/  IMAD.U32 R54, RZ, RZ, UR9 ;  /* 0x00000009ff367e24 */ /* 0x000fe4000f8e00ff */
[----:B-1----:R-:W-:-:S02]  /*04b0*/  IMAD.U32 R60, RZ, RZ, UR10 ;  /* 0x0000000aff3c7e24 */ /* 0x002fc4000f8e00ff */
[----:B------:R-:W-:Y:S01]  /*04c0*/  IMAD.U32 R55, RZ, RZ, UR11 ;  /* 0x0000000bff377e24 */ /* 0x000fe2000f8e00ff */
[----:B------:R-:W-:Y:S02]  /*04d0*/  LOP3.LUT R85, R39, UR14, RZ, 0x3c, !PT ;  /* 0x0000000e27557c12 */ /* 0x000fe4000f8e3cff */
[----:B------:R-:W-:Y:S01]  /*04e0*/  LOP3.LUT R53, R40, UR15, RZ, 0x3c, !PT ;  /* 0x0000000f28357c12 */ /* 0x000fe2000f8e3cff */
[----:B------:R-:W-:Y:S01]  /*04f0*/  UMOV UR14, 0x110 ;  /* 0x00000110000e7882 */ /* 0x000fe20000000000 */
[----:B------:R-:W-:Y:S01]  /*0500*/  LOP3.LUT R73, R41, UR16, RZ, 0x3c, !PT ;  /* 0x0000001029497c12 */ /* 0x000fe2000f8e3cff */
[----:B--2---:R-:W-:Y:S02]  /*0510*/  IMAD.U32 R49, RZ, RZ, UR12 ;  /* 0x0000000cff317e24 */ /* 0x004fe4000f8e00ff */
[----:B------:R-:W-:Y:S01]  /*0520*/  IMAD.U32 R75, RZ, RZ, UR13 ;  /* 0x0000000dff4b7e24 */ /* 0x000fe2000f8e00ff */
[----:B------:R-:W-:Y:S02]  /*0530*/  LOP3.LUT R70, R42, UR17, RZ, 0x3c, !PT ;  /* 0x000000112a467c12 */ /* 0x000fe4000f8e3cff */
[----:B------:R-:W-:-:S02]  /*0540*/  LOP3.LUT R66, R43, UR18, RZ, 0x3c, !PT ;  /* 0x000000122b427c12 */ /* 0x000fc4000f8e3cff */
[----:B------:R-:W-:Y:S02]  /*0550*/  LOP3.LUT R57, R44, UR19, RZ, 0x3c, !PT ;  /* 0x000000132c397c12 */ /* 0x000fe4000f8e3cff */
[----:B------:R-:W-:Y:S02]  /*0560*/  LOP3.LUT R77, R45, UR20, RZ, 0x3c, !PT ;  /* 0x000000142d4d7c12 */ /* 0x000fe4000f8e3cff */
[----:B------:R-:W-:Y:S02]  /*0570*/  LOP3.LUT R58, R46, UR21, RZ, 0x3c, !PT ;  /* 0x000000152e3a7c12 */ /* 0x000fe4000f8e3cff */
[----:B------:R-:W-:Y:S02]  /*0580*/  LOP3.LUT R56, R47, UR22, RZ, 0x3c, !PT ;  /* 0x000000162f387c12 */ /* 0x000fe4000f8e3cff */
[----:B------:R-:W-:-:S07]  /*0590*/  LOP3.LUT R78, R48, UR23, RZ, 0x3c, !PT ;  /* 0x00000017304e7c12 */ /* 0x000fce000f8e3cff */
.L_x_3:
[----:B------:R-:W0:Y:S01]  /*05a0*/  LDCU.64 UR8, c[0x3][UR14+-0x70] ;  /* 0x00fff2000e0877ac */ /* 0x000e220008000a00 */
[CCC-:B------:R-:W-:Y:S02]  /*05b0*/  LOP3.LUT R61, R82.reuse, R65.reuse, R73.reuse, 0xb4, !PT ;  /* 0x00000041523d7212 */ /* 0x1c0fe400078eb449 */
[----:B------:R-:W-:Y:S01]  /*05c0*/  LOP3.LUT R79, R82, R65, R73, 0x4b, !PT ;  /* 0x00000041524f7212 */ /* 0x000fe200078e4b49 */
[----:B------:R-:W1:Y:S01]  /*05d0*/  LDCU.64 UR10, c[0x3][UR14+-0x60] ;  /* 0x00fff4000e0a77ac */ /* 0x000e620008000a00 */
[----:B------:R-:W-:Y:S01]  /*05e0*/  LOP3.LUT R59, R60, R80, R77, 0xb4, !PT ;  /* 0x000000503c3b7212 */ /* 0x000fe200078eb44d */
[----:B------:R-:W2:Y:S01]  /*05f0*/  LDCU.64 UR12, c[0x3][UR14+0x50] ;  /* 0x00c00a000e0c77ac */ /* 0x000ea20008000a00 */
[----:B------:R-:W-:Y:S02]  /*0600*/  UISETP.GE.U32.AND UP0, UPT, UR4, 0x23, UPT ;  /* 0x000000230400788c */ /* 0x000fe4000bf06070 */
[----:B------:R-:W-:Y:S01]  /*0610*/  UIADD3 UR5, UPT, UPT, UR4, 0x7, URZ ;  /* 0x0000000704057890 */ /* 0x000fe2000fffe0ff */
[----:B0-----:R-:W-:-:S06]  /*0620*/  LOP3.LUT R62, R62, UR8, R65, 0xb4, !PT ;  /* 0x000000083e3e7c12 */ /* 0x001fcc000f8eb441 */
[----:B------:R-:W-:Y:S01]  /*0630*/  UMOV UR4, UR5 ;  /* 0x0000000500047c82 */ /* 0x000fe20008000000 */
[-C--:B------:R-:W-:Y:S02]  /*0640*/  LOP3.LUT R84, R65, R62.reuse, R82, 0x90, !PT ;  /* 0x0000003e41547212 */ /* 0x080fe400078e9052 */
[----:B-1----:R-:W-:Y:S02]  /*0650*/  LOP3.LUT R63, R63, UR10, R80, 0xb4, !PT ;  /* 0x0000000a3f3f7c12 */ /* 0x002fe4000f8eb450 */
[----:B------:R-:W-:Y:S02]  /*0660*/  LOP3.LUT R64, R65, R62, R82, 0x9c, !PT ;  /* 0x0000003e41407212 */ /* 0x000fe400078e9c52 */
[C---:B------:R-:W-:Y:S02]  /*0670*/  LOP3.LUT R87, R73.reuse, UR8, R62, 0x6c, !PT ;  /* 0x0000000849577c12 */ /* 0x040fe4000f8e6c3e */
[----:B------:R-:W-:Y:S02]  /*0680*/  LOP3.LUT R82, R73, R84, RZ, 0x3c, !PT ;  /* 0x0000005449527212 */ /* 0x000fe400078e3cff */
        /* <DEDUP_REMOVED lines=8> */
[----:B------:R-:W-:Y:S02]  /*0710*/  LOP3.LUT R62, R77, UR10, R63, 0x6c, !PT ;  /* 0x0000000a4d3e7c12 */ /* 0x000fe4000f8e6c3f */
[----:B------:R-:W-:Y:S02]  /*0720*/  LOP3.LUT R61, R73, R84, R83, 0x1e, !PT ;  /* 0x00000054493d7212 */ /* 0x000fe400078e1e53 */
[-C--:B------:R-:W-:Y:S02]  /*0730*/  LOP3.LUT R64, R65, R60.reuse, RZ, 0x3c, !PT ;  /* 0x0000003c41407212 */ /* 0x080fe400078e3cff */
[----:B------:R-:W-:Y:S02]  /*0740*/  LOP3.LUT R84, R82, R60, R87, 0x78, !PT ;  /* 0x0000003c52547212 */ /* 0x000fe400078e7857 */
[----:B------:R-:W-:-:S02]  /*0750*/  LOP3.LUT R77, R74, UR9, R81, 0xb4, !PT ;  /* 0x000000094a4d7c12 */ /* 0x000fc4000f8eb451 */
[-C--:B------:R-:W-:Y:S02]  /*0760*/  LOP3.LUT R65, R83, R61.reuse, R62, 0x78, !PT ;  /* 0x0000003d53417212 */ /* 0x080fe400078e783e */
[----:B------:R-:W-:Y:S02]  /*0770*/  LOP3.LUT R73, R64, R61, R84, 0x96, !PT ;  /* 0x0000003d40497212 */ /* 0x000fe400078e9654 */
[-C--:B------:R-:W-:Y:S02]  /*0780*/  LOP3.LUT R63, R79, R80.reuse, R82, 0x78, !PT ;  /* 0x000000504f3f7212 */ /* 0x080fe400078e7852 */
[----:B------:R-:W-:Y:S01]  /*0790*/  LOP3.LUT R86, R70, UR9, R77, 0x6c, !PT ;  /* 0x0000000946567c12 */ /* 0x000fe2000f8e6c4d */
[----:B------:R-:W0:Y:S01]  /*07a0*/  LDCU.64 UR8, c[0x3][UR14+-0x68] ;  /* 0x00fff3000e0877ac */ /* 0x000e220008000a00 */
[----:B------:R-:W-:Y:S02]  /*07b0*/  LOP3.LUT R79, R67, UR11, R68, 0xb4, !PT ;  /* 0x0000000b434f7c12 */ /* 0x000fe4000f8eb444 */
[----:B------:R-:W-:-:S02]  /*07c0*/  LOP3.LUT R65, R65, R80, R87, 0x96, !PT ;  /* 0x0000005041417212 */ /* 0x000fc400078e9657 */
[----:B------:R-:W-:Y:S02]  /*07d0*/  LOP3.LUT R87, R73, R80, R87, 0x96, !PT ;  /* 0x0000005049577212 */ /* 0x000fe400078e9657 */
[C-C-:B------:R-:W-:Y:S02]  /*07e0*/  LOP3.LUT R73, R81.reuse, R77, R76.reuse, 0x90, !PT ;  /* 0x0000004d51497212 */ /* 0x140fe400078e904c */
[----:B------:R-:W-:Y:S01]  /*07f0*/  LOP3.LUT R67, R58, UR11, R79, 0x6c, !PT ;  /* 0x0000000b3a437c12 */ /* 0x000fe2000f8e6c4f */
[----:B------:R-:W1:Y:S01]  /*0800*/  LDCU.64 UR10, c[0x3][UR14+-0x58] ;  /* 0x00fff5000e0a77ac */ /* 0x000e620008000a00 */
[C-C-:B------:R-:W-:Y:S02]  /*0810*/  LOP3.LUT R83, R68.reuse, R79, R55.reuse, 0x90, !PT ;  /* 0x0000004f44537212 */ /* 0x140fe400078e9037 */
[----:B------:R-:W-:Y:S02]  /*0820*/  LOP3.LUT R74, R81, R77, R76, 0x9c, !PT ;  /* 0x0000004d514a7212 */ /* 0x000fe400078e9c4c */
[----:B------:R-:W-:-:S02]  /*0830*/  LOP3.LUT R79, R68, R79, R55, 0x9c, !PT ;  /* 0x0000004f444f7212 */ /* 0x000fc400078e9c37 */
[CC--:B------:R-:W-:Y:S02]  /*0840*/  LOP3.LUT R80, R55.reuse, R68.reuse, R58, 0xb4, !PT ;  /* 0x0000004437507212 */ /* 0x0c0fe400078eb43a */
[CCC-:B------:R-:W-:Y:S02]  /*0850*/  LOP3.LUT R77, R76.reuse, R81.reuse, R70.reuse, 0xb4, !PT ;  /* 0x000000514c4d7212 */ /* 0x1c0fe400078eb446 */
[----:B------:R-:W-:Y:S02]  /*0860*/  LOP3.LUT R76, R76, R81, R70, 0x4b, !PT ;  /* 0x000000514c4c7212 */ /* 0x000fe400078e4b46 */
[----:B------:R-:W-:Y:S02]  /*0870*/  LOP3.LUT R73, R70, R73, RZ, 0x3c, !PT ;  /* 0x0000004946497212 */ /* 0x000fe400078e3cff */
        /* <DEDUP_REMOVED lines=8> */
[----:B------:R-:W-:Y:S02]  /*0900*/  LOP3.LUT R79, R70, R77, RZ, 0x3c, !PT ;  /* 0x0000004d464f7212 */ /* 0x000fe400078e3cff */
[----:B------:R-:W-:Y:S02]  /*0910*/  LOP3.LUT R82, R76, R55, R73, 0x78, !PT ;  /* 0x000000374c527212 */ /* 0x000fe400078e7849 */
[----:B0-----:R-:W-:Y:S02]  /*0920*/  LOP3.LUT R73, R71, UR8, R72, 0xb4, !PT ;  /* 0x0000000847497c12 */ /* 0x001fe4000f8eb448 */
[-C--:B------:R-:W-:Y:S02]  /*0930*/  LOP3.LUT R83, R83, R80.reuse, R67, 0x78, !PT ;  /* 0x0000005053537212 */ /* 0x080fe400078e7843 */
[----:B------:R-:W-:Y:S02]  /*0940*/  LOP3.LUT R58, R79, R80, R81, 0x96, !PT ;  /* 0x000000504f3a7212 */ /* 0x000fe400078e9651 */
[----:B------:R-:W-:-:S02]  /*0950*/  LOP3.LUT R89, R72, R73, R69, 0x90, !PT ;  /* 0x0000004948597212 */ /* 0x000fc400078e9045 */
[----:B-1----:R-:W-:Y:S02]  /*0960*/  LOP3.LUT R85, R85, UR10, R88, 0xb4, !PT ;  /* 0x0000000a55557c12 */ /* 0x002fe4000f8eb458 */
[-CC-:B------:R-:W-:Y:S02]  /*0970*/  LOP3.LUT R83, R83, R55.reuse, R86.reuse, 0x96, !PT ;  /* 0x0000003753537212 */ /* 0x180fe400078e9656 */
[----:B------:R-:W-:Y:S02]  /*0980*/  LOP3.LUT R86, R58, R55, R86, 0x96, !PT ;  /* 0x000000373a567212 */ /* 0x000fe400078e9656 */
[CCC-:B------:R-:W-:Y:S02]  /*0990*/  LOP3.LUT R71, R69.reuse, R72.reuse, R66.reuse, 0xb4, !PT ;  /* 0x0000004845477212 */ /* 0x1c0fe400078eb442 */
[----:B------:R-:W-:Y:S02]  /*09a0*/  LOP3.LUT R58, R69, R72, R66, 0x4b, !PT ;  /* 0x00000048453a7212 */ /* 0x000fe400078e4b42 */
[----:B------:R-:W-:-:S02]  /*09b0*/  LOP3.LUT R70, R72, R73, R69, 0x9c, !PT ;  /* 0x0000004948467212 */ /* 0x000fc400078e9c45 */
[C---:B------:R-:W-:Y:S02]  /*09c0*/  LOP3.LUT R55, R66.reuse, UR8, R73, 0x6c, !PT ;  /* 0x0000000842377c12 */ /* 0x040fe4000f8e6c49 */
[----:B------:R-:W-:Y:S02]  /*09d0*/  LOP3.LUT R73, R66, R89, RZ, 0x3c, !PT ;  /* 0x0000005942497212 */ /* 0x000fe400078e3cff */
[CCC-:B------:R-:W-:Y:S02]  /*09e0*/  LOP3.LUT R69, R88.reuse, R85.reuse, R49.reuse, 0x90, !PT ;  /* 0x0000005558457212 */ /* 0x1c0fe400078e9031 */
[CCC-:B------:R-:W-:Y:S02]  /*09f0*/  LOP3.LUT R74, R49.reuse, R88.reuse, R56.reuse, 0xb4, !PT ;  /* 0x00000058314a7212 */ /* 0x1c0fe400078eb438 */
[----:B------:R-:W-:Y:S02]  /*0a00*/  LOP3.LUT R89, R88, R85, R49, 0x9c, !PT ;  /* 0x0000005558597212 */ /* 0x000fe400078e9c31 */
[----:B------:R-:W-:-:S02]  /*0a10*/  LOP3.LUT R49, R49, R88, R56, 0x4b, !PT ;  /* 0x0000005831317212 */ /* 0x000fc400078e4b38 */
[C---:B------:R-:W-:Y:S02]  /*0a20*/  LOP3.LUT R66, R56.reuse, UR10, R85, 0x6c, !PT ;  /* 0x0000000a38427c12 */ /* 0x040fe4000f8e6c55 */
[----:B------:R-:W-:Y:S02]  /*0a30*/  LOP3.LUT R56, R56, R69, RZ, 0x3c, !PT ;  /* 0x0000004538387212 */ /* 0x000fe400078e3cff */
        /* <DEDUP_REMOVED lines=8> */
[----:B------:R-:W-:Y:S02]  /*0ac0*/  LOP3.LUT R52, R52, UR9, R51, 0xb4, !PT ;  /* 0x0000000934347c12 */ /* 0x000fe4000f8eb433 */
[----:B------:R-:W-:-:S02]  /*0ad0*/  LOP3.LUT R76, R56, R71, R66, 0x78, !PT ;  /* 0x00000047384c7212 */ /* 0x000fc400078e7842 */
[----:B------:R-:W-:Y:S02]  /*0ae0*/  LOP3.LUT R85, R73, R71, R74, 0x96, !PT ;  /* 0x0000004749557212 */ /* 0x000fe400078e964a */
[----:B------:R-:W-:Y:S02]  /*0af0*/  LOP3.LUT R56, R51, R52, R54, 0x90, !PT ;  /* 0x0000003433387212 */ /* 0x000fe400078e9036 */
[----:B------:R-:W-:Y:S02]  /*0b00*/  LOP3.LUT R89, R53, UR11, R50, 0xb4, !PT ;  /* 0x0000000b35597c12 */ /* 0x000fe4000f8eb432 */
[-CC-:B------:R-:W-:Y:S02]  /*0b10*/  LOP3.LUT R76, R76, R88.reuse, R55.reuse, 0x96, !PT ;  /* 0x000000584c4c7212 */ /* 0x180fe400078e9637 */
[----:B------:R-:W-:Y:S02]  /*0b20*/  LOP3.LUT R85, R85, R88, R55, 0x96, !PT ;  /* 0x0000005855557212 */ /* 0x000fe400078e9637 */
[----:B------:R-:W-:Y:S01]  /*0b30*/  LOP3.LUT R58, R57, UR9, R52, 0x6c, !PT ;  /* 0x00000009393a7c12 */ /* 0x000fe2000f8e6c34 */
[----:B------:R-:W0:Y:S01]  /*0b40*/  LDCU.64 UR8, c[0x3][UR14+-0x50] ;  /* 0x00fff6000e0877ac */ /* 0x000e220008000a00 */
[----:B------:R-:W-:-:S02]  /*0b50*/  LOP3.LUT R52, R51, R52, R54, 0x9c, !PT ;  /* 0x0000003433347212 */ /* 0x000fc400078e9c36 */
[CCC-:B------:R-:W-:Y:S02]  /*0b60*/  LOP3.LUT R55, R54.reuse, R51.reuse, R57.reuse, 0xb4, !PT ;  /* 0x0000003336377212 */ /* 0x1c0fe400078eb439 */
[----:B------:R-:W-:Y:S02]  /*0b70*/  LOP3.LUT R53, R54, R51, R57, 0x4b, !PT ;  /* 0x0000003336357212 */ /* 0x000fe400078e4b39 */
[----:B------:R-:W-:Y:S02]  /*0b80*/  LOP3.LUT R54, R57, R56, RZ, 0x3c, !PT ;  /* 0x0000003839367212 */ /* 0x000fe400078e3cff */
[CCC-:B------:R-:W-:Y:S02]  /*0b90*/  LOP3.LUT R57, R50.reuse, R89.reuse, R75.reuse, 0x9c, !PT ;  /* 0x0000005932397212 */ /* 0x1c0fe400078e9c4b */
[----:B------:R-:W-:Y:S02]  /*0ba0*/  LOP3.LUT R91, R50, R89, R75, 0x90, !PT ;  /* 0x00000059325b7212 */ /* 0x000fe400078e904b */
[----:B------:R-:W-:-:S02]  /*0bb0*/  LOP3.LUT R56, R75, R50, R78, 0xb4, !PT ;  /* 0x000000324b387212 */ /* 0x000fc400078eb44e */
[C---:B------:R-:W-:Y:S01]  /*0bc0*/  LOP3.LUT R49, R78.reuse, UR11, R89, 0x6c, !PT ;  /* 0x0000000b4e317c12 */ /* 0x040fe2000f8e6c59 */
[----:B------:R-:W1:Y:S01]  /*0bd0*/  LDCU.64 UR10, c[0x3][UR14+-0x40] ;  /* 0x00fff8000e0a77ac */ /* 0x000e620008000a00 */
        /* <DEDUP_REMOVED lines=8> */
[----:B------:R-:W-:Y:S02]  /*0c60*/  LOP3.LUT R52, R57, R89, R78, 0x1e, !PT ;  /* 0x0000005939347212 */ /* 0x000fe400078e1e4e */
[----:B------:R-:W-:Y:S02]  /*0c70*/  LOP3.LUT R54, R56, R51, RZ, 0x3c, !PT ;  /* 0x0000003338367212 */ /* 0x000fe400078e3cff */
[----:B------:R-:W-:-:S02]  /*0c80*/  LOP3.LUT R56, R78, R52, R49, 0x78, !PT ;  /* 0x000000344e387212 */ /* 0x000fc400078e7831 */
[----:B------:R-:W-:Y:S02]  /*0c90*/  LOP3.LUT R57, R54, R52, R55, 0x96, !PT ;  /* 0x0000003436397212 */ /* 0x000fe400078e9637 */
[----:B------:R-:W-:Y:S01]  /*0ca0*/  LOP3.LUT R91, R63, R59, R62, 0x96, !PT ;  /* 0x0000003b3f5b7212 */ /* 0x000fe200078e963e */
[----:B------:R-:W-:Y:S01]  /*0cb0*/  IMAD.SHL.U32 R59, R65, 0x2, RZ ;  /* 0x00000002413b7824 */ /* 0x000fe200078e00ff */
[-CC-:B------:R-:W-:Y:S02]  /*0cc0*/  LOP3.LUT R56, R56, R75.reuse, R58.reuse, 0x96, !PT ;  /* 0x0000004b38387212 */ /* 0x180fe400078e963a */
[----:B------:R-:W-:Y:S01]  /*0cd0*/  LOP3.LUT R57, R57, R75, R58, 0x96, !PT ;  /* 0x0000004b39397212 */ /* 0x000fe200078e963a */
[----:B------:R-:W-:Y:S01]  /*0ce0*/  IMAD.SHL.U32 R58, R64, 0x2, RZ ;  /* 0x00000002403a7824 */ /* 0x000fe200078e00ff */
[----:B------:R-:W-:Y:S02]  /*0cf0*/  LOP3.LUT R59, R59, 0xaaaaaaaa, RZ, 0xc0, !PT ;  /* 0xaaaaaaaa3b3b7812 */ /* 0x000fe400078ec0ff */
[----:B------:R-:W-:-:S02]  /*0d00*/  SHF.R.U32.HI R62, RZ, 0x1, R65 ;  /* 0x00000001ff3e7819 */ /* 0x000fc40000011641 */
[----:B------:R-:W-:Y:S02]  /*0d10*/  LOP3.LUT R91, R91, R60, RZ, 0x3c, !PT ;  /* 0x0000003c5b5b7212 */ /* 0x000fe400078e3cff */
[----:B------:R-:W-:Y:S02]  /*0d20*/  SHF.R.U32.HI R75, RZ, 0x1, R64 ;  /* 0x00000001ff4b7819 */ /* 0x000fe40000011640 */
[----:B------:R-:W-:Y:S02]  /*0d30*/  LOP3.LUT R58, R58, 0xaaaaaaaa, RZ, 0xc0, !PT ;  /* 0xaaaaaaaa3a3a7812 */ /* 0x000fe400078ec0ff */
[----:B------:R-:W-:Y:S01]  /*0d40*/  LOP3.LUT R59, R59, 0x55555555, R62, 0xf8, !PT ;  /* 0x555555553b3b7812 */ /* 0x000fe200078ef83e */
[----:B------:R-:W-:Y:S01]  /*0d50*/  IMAD.SHL.U32 R62, R91, 0x2, RZ ;  /* 0x000000025b3e7824 */ /* 0x000fe200078e00ff */
[----:B------:R-:W-:Y:S02]  /*0d60*/  LOP3.LUT R58, R58, 0x55555555, R75, 0xf8, !PT ;  /* 0x555555553a3a7812 */ /* 0x000fe400078ef84b */
[----:B0-----:R-:W-:-:S02]  /*0d70*/  LOP3.LUT R75, R65, UR8, R87, 0xb4, !PT ;  /* 0x00000008414b7c12 */ /* 0x001fc4000f8eb457 */
[----:B------:R-:W-:Y:S02]  /*0d80*/  LOP3.LUT R62, R62, 0xaaaaaaaa, RZ, 0xc0, !PT ;  /* 0xaaaaaaaa3e3e7812 */ /* 0x000fe400078ec0ff */
[----:B------:R-:W-:Y:S02]  /*0d90*/  SHF.R.U32.HI R65, RZ, 0x1, R91 ;  /* 0x00000001ff417819 */ /* 0x000fe4000001165b */
[----:B------:R-:W-:Y:S02]  /*0da0*/  LOP3.LUT R75, R75, R60, RZ, 0x3c, !PT ;  /* 0x0000003c4b4b7212 */ /* 0x000fe400078e3cff */
[----:B------:R-:W-:Y:S02]  /*0db0*/  LOP3.LUT R65, R62, 0x55555555, R65, 0xf8, !PT ;  /* 0x555555553e417812 */ /* 0x000fe400078ef841 */
[----:B------:R-:W-:Y:S02]  /*0dc0*/  LOP3.LUT R62, R61, R84, RZ, 0x3c, !PT ;  /* 0x000000543d3e7212 */ /* 0x000fe400078e3cff */
[----:B------:R-:W-:-:S02]  /*0dd0*/  LOP3.LUT R60, R63, R61, R84, 0x96, !PT ;  /* 0x0000003d3f3c7212 */ /* 0x000fc400078e9654 */
[CCC-:B------:R-:W-:Y:S01]  /*0de0*/  LOP3.LUT R89, R87.reuse, R84.reuse, R91.reuse, 0x90, !PT ;  /* 0x0000005457597212 */ /* 0x1c0fe200078e905b */
[----:B------:R-:W-:Y:S01]  /*0df0*/  IMAD.SHL.U32 R64, R62, 0x2, RZ ;  /* 0x000000023e407824 */ /* 0x000fe200078e00ff */
[----:B------:R-:W-:Y:S02]  /*0e00*/  LOP3.LUT R63, R87, R75, R60, 0x90, !PT ;  /* 0x0000004b573f7212 */ /* 0x000fe400078e903c */
[-CC-:B------:R-:W-:Y:S02]  /*0e10*/  LOP3.LUT R61, R75, R84.reuse, R91.reuse, 0x60, !PT ;  /* 0x000000544b3d7212 */ /* 0x180fe400078e605b */
[----:B------:R-:W-:Y:S02]  /*0e20*/  LOP3.LUT R63, R63, R84, R91, 0x96, !PT ;  /* 0x000000543f3f7212 */ /* 0x000fe400078e965b */
[----:B------:R-:W-:Y:S02]  /*0e30*/  SHF.R.U32.HI R91, RZ, 0x1, R62 ;  /* 0x00000001ff5b7819 */ /* 0x000fe4000001163e */
[----:B------:R-:W-:-:S02]  /*0e40*/  LOP3.LUT R64, R64, 0xaaaaaaaa, RZ, 0xc0, !PT ;  /* 0xaaaaaaaa40407812 */ /* 0x000fc400078ec0ff */
[--C-:B------:R-:W-:Y:S02]  /*0e50*/  LOP3.LUT R75, R87, R75, R60.reuse, 0x9c, !PT ;  /* 0x0000004b574b7212 */ /* 0x100fe400078e9c3c */
[----:B------:R-:W-:Y:S02]  /*0e60*/  LOP3.LUT R64, R64, 0x55555555, R91, 0xf8, !PT ;  /* 0x5555555540407812 */ /* 0x000fe400078ef85b */
[-CC-:B------:R-:W-:Y:S02]  /*0e70*/  LOP3.LUT R84, R75, R89.reuse, R60.reuse, 0x60, !PT ;  /* 0x000000594b547212 */ /* 0x180fe400078e603c */
[----:B-1----:R-:W-:Y:S02]  /*0e80*/  LOP3.LUT R88, R64, UR10, R65, 0xb4, !PT ;  /* 0x0000000a40587c12 */ /* 0x002fe4000f8eb441 */
[----:B------:R-:W-:Y:S02]  /*0e90*/  LOP3.LUT R62, R89, R60, RZ, 0xc3, !PT ;  /* 0x0000003c593e7212 */ /* 0x000fe400078ec3ff */
[----:B------:R-:W-:-:S02]  /*0ea0*/  LOP3.LUT R60, R63, R89, R60, 0xf9, !PT ;  /* 0x000000593f3c7212 */ /* 0x000fc400078ef93c */
[CCC-:B------:R-:W-:Y:S02]  /*0eb0*/  LOP3.LUT R90, R65.reuse, R88.reuse, R58.reuse, 0x90, !PT ;  /* 0x00000058415a7212 */ /* 0x1c0fe400078e903a */
[CCC-:B------:R-:W-:Y:S02]  /*0ec0*/  LOP3.LUT R89, R58.reuse, R65.reuse, R59.reuse, 0xb4, !PT ;  /* 0x000000413a597212 */ /* 0x1c0fe400078eb43b */
[----:B------:R-:W-:Y:S02]  /*0ed0*/  LOP3.LUT R64, R65, R88, R58, 0x9c, !PT ;  /* 0x0000005841407212 */ /* 0x000fe400078e9c3a */
[----:B------:R-:W-:Y:S02]  /*0ee0*/  LOP3.LUT R84, R87, R84, RZ, 0x3c, !PT ;  /* 0x0000005457547212 */ /* 0x000fe400078e3cff */
[----:B------:R-:W-:Y:S02]  /*0ef0*/  LOP3.LUT R78, R58, R65, R59, 0x4b, !PT ;  /* 0x000000413a4e7212 */ /* 0x000fe400078e4b3b */
[----:B------:R-:W-:-:S02]  /*0f00*/  LOP3.LUT R58, R59, UR10, R88, 0x6c, !PT ;  /* 0x0000000a3b3a7c12 */ /* 0x000fc4000f8e6c58 */
[----:B------:R-:W-:Y:S02]  /*0f10*/  LOP3.LUT R87, R59, R90, RZ, 0x3c, !PT ;  /* 0x0000005a3b577212 */ /* 0x000fe400078e3cff */
[----:B------:R-:W-:Y:S02]  /*0f20*/  LOP3.LUT R59, R65, R64, R89, 0x78, !PT ;  /* 0x00000040413b7212 */ /* 0x000fe400078e7859 */
[----:B------:R-:W-:Y:S02]  /*0f30*/  LOP3.LUT R60, R75, R60, RZ, 0x3c, !PT ;  /* 0x0000003c4b3c7212 */ /* 0x000fe400078e3cff */
[----:B------:R-:W-:Y:S02]  /*0f40*/  LOP3.LUT R75, R61, UR8, RZ, 0x3c, !PT ;  /* 0x000000083d4b7c12 */ /* 0x000fe4000f8e3cff */
[--C-:B------:R-:W-:Y:S02]  /*0f50*/  LOP3.LUT R65, R78, R59, R87.reuse, 0x78, !PT ;  /* 0x0000003b4e417212 */ /* 0x100fe400078e7857 */
[----:B------:R-:W-:-:S02]  /*0f60*/  LOP3.LUT R61, R64, R78, R87, 0x1e, !PT ;  /* 0x0000004e403d7212 */ /* 0x000fc400078e1e57 */
[----:B------:R-:W-:Y:S02]  /*0f70*/  LOP3.LUT R62, R62, R84, R63, 0x78, !PT ;  /* 0x000000543e3e7212 */ /* 0x000fe400078e783f */
[-C--:B------:R-:W-:Y:S02]  /*0f80*/  LOP3.LUT R64, R63, R60.reuse, R75, 0x78, !PT ;  /* 0x0000003c3f407212 */ /* 0x080fe400078e784b */
[----:B------:R-:W-:Y:S02]  /*0f90*/  LOP3.LUT R63, R65, R60, RZ, 0x3c, !PT ;  /* 0x0000003c413f7212 */ /* 0x000fe400078e3cff */
[-C--:B------:R-:W-:Y:S02]  /*0fa0*/  LOP3.LUT R65, R87, R61.reuse, R58, 0x78, !PT ;  /* 0x0000003d57417212 */ /* 0x080fe400078e783a */
[----:B------:R-:W-:Y:S02]  /*0fb0*/  LOP3.LUT R78, R63, R61, R64, 0x96, !PT ;  /* 0x0000003d3f4e7212 */ /* 0x000fe400078e9640 */
[----:B------:R-:W-:Y:S01]  /*0fc0*/  LOP3.LUT R90, R82, R68, R67, 0x96, !PT ;  /* 0x00000044525a7212 */ /* 0x000fe200078e9643 */
[----:B------:R-:W-:Y:S01]  /*0fd0*/  IMAD.SHL.U32 R67, R83, 0x2, RZ ;  /* 0x0000000253437824 */ /* 0x000fe200078e00ff */
[----:B------:R-:W-:-:S02]  /*0fe0*/  LOP3.LUT R65, R65, R84, R75, 0x96, !PT ;  /* 0x0000005441417212 */ /* 0x000fc400078e964b */
[----:B------:R-:W-:Y:S01]  /*0ff0*/  LOP3.LUT R84, R78, R84, R75, 0x96, !PT ;  /* 0x000000544e547212 */ /* 0x000fe200078e964b */
[----:B------:R-:W-:Y:S01]  /*1000*/  IMAD.SHL.U32 R75, R79, 0x2, RZ ;  /* 0x000000024f4b7824 */ /* 0x000fe200078e00ff */
[----:B------:R-:W-:Y:S02]  /*1010*/  LOP3.LUT R88, R83, UR9, R86, 0xb4, !PT ;  /* 0x0000000953587c12 */ /* 0x000fe4000f8eb456 */
[-C--:B------:R-:W-:Y:S02]  /*1020*/  LOP3.LUT R90, R90, R77.reuse, RZ, 0x3c, !PT ;  /* 0x0000004d5a5a7212 */ /* 0x080fe400078e3cff */
[----:B------:R-:W-:Y:S02]  /*1030*/  LOP3.LUT R88, R88, R77, RZ, 0x3c, !PT ;  /* 0x0000004d58587212 */ /* 0x000fe400078e3cff */
[----:B------:R-:W-:Y:S01]  /*1040*/  SHF.R.U32.HI R78, RZ, 0x1, R79 ;  /* 0x00000001ff4e7819 */ /* 0x000fe2000001164f */
[----:B------:R-:W-:Y:S01]  /*1050*/  IMAD.SHL.U32 R77, R90, 0x2, RZ ;  /* 0x000000025a4d7824 */ /* 0x000fe200078e00ff */
[----:B------:R-:W-:-:S02]  /*1060*/  LOP3.LUT R75, R75, 0xaaaaaaaa, RZ, 0xc0, !PT ;  /* 0xaaaaaaaa4b4b7812 */ /* 0x000fc400078ec0ff */
[----:B------:R-:W-:Y:S02]  /*1070*/  LOP3.LUT R67, R67, 0xaaaaaaaa, RZ, 0xc0, !PT ;  /* 0xaaaaaaaa43437812 */ /* 0x000fe400078ec0ff */
[----:B------:R-:W-:Y:S02]  /*1080*/  SHF.R.U32.HI R68, RZ, 0x1, R83 ;  /* 0x00000001ff447819 */ /* 0x000fe40000011653 */
[----:B------:R-:W-:Y:S02]  /*1090*/  LOP3.LUT R75, R75, 0x55555555, R78, 0xf8, !PT ;  /* 0x555555554b4b7812 */ /* 0x000fe400078ef84e */
[----:B------:R-:W-:Y:S02]  /*10a0*/  LOP3.LUT R68, R67, 0x55555555, R68, 0xf8, !PT ;  /* 0x5555555543447812 */ /* 0x000fe400078ef844 */
[----:B------:R-:W-:Y:S02]  /*10b0*/  LOP3.LUT R77, R77, 0xaaaaaaaa, RZ, 0xc0, !PT ;  /* 0xaaaaaaaa4d4d7812 */ /* 0x000fe400078ec0ff */
[----:B------:R-:W-:-:S02]  /*10c0*/  SHF.R.U32.HI R78, RZ, 0x1, R90 ;  /* 0x00000001ff4e7819 */ /* 0x000fc4000001165a */
[----:B------:R-:W-:Y:S02]  /*10d0*/  LOP3.LUT R67, R82, R80, R81, 0x96, !PT ;  /* 0x0000005052437212 */ /* 0x000fe400078e9651 */
[----:B------:R-:W-:Y:S02]  /*10e0*/  LOP3.LUT R78, R77, 0x55555555, R78, 0xf8, !PT ;  /* 0x555555554d4e7812 */ /* 0x000fe400078ef84e */
[----:B------:R-:W-:Y:S02]  /*10f0*/  LOP3.LUT R79, R86, R88, R67, 0x90, !PT ;  /* 0x00000058564f7212 */ /* 0x000fe400078e9043 */
[-C--:B------:R-:W-:Y:S02]  /*1100*/  LOP3.LUT R77, R80, R81.reuse, RZ, 0x3c, !PT ;  /* 0x00000051504d7212 */ /* 0x080fe400078e3cff */
[-CC-:B------:R-:W-:Y:S02]  /*1110*/  LOP3.LUT R80, R79, R81.reuse, R90.reuse, 0x96, !PT ;  /* 0x000000514f507212 */ /* 0x180fe400078e965a */
[-CC-:B------:R-:W-:Y:S01]  /*1120*/  LOP3.LUT R82, R86, R81.reuse, R90.reuse, 0x90, !PT ;  /* 0x0000005156527212 */ /* 0x180fe200078e905a */
[----:B------:R-:W-:Y:S01]  /*1130*/  IMAD.SHL.U32 R79, R77, 0x2, RZ ;  /* 0x000000024d4f7824 */ /* 0x000fe200078e00ff */
[----:B------:R-:W-:-:S02]  /*1140*/  LOP3.LUT R81, R88, R81, R90, 0x60, !PT ;  /* 0x0000005158517212 */ /* 0x000fc400078e605a */
[----:B------:R-:W-:Y:S02]  /*1150*/  SHF.R.U32.HI R90, RZ, 0x1, R77 ;  /* 0x00000001ff5a7819 */ /* 0x000fe4000001164d */
[----:B------:R-:W-:Y:S02]  /*1160*/  LOP3.LUT R79, R79, 0xaaaaaaaa, RZ, 0xc0, !PT ;  /* 0xaaaaaaaa4f4f7812 */ /* 0x000fe400078ec0ff */
[--C-:B------:R-:W-:Y:S02]  /*1170*/  LOP3.LUT R77, R86, R88, R67.reuse, 0x9c, !PT ;  /* 0x00000058564d7212 */ /* 0x100fe400078e9c43 */
[----:B------:R-:W-:Y:S02]  /*1180*/  LOP3.LUT R79, R79, 0x55555555, R90, 0xf8, !PT ;  /* 0x555555554f4f7812 */ /* 0x000fe400078ef85a */
[----:B------:R-:W-:Y:S02]  /*1190*/  LOP3.LUT R83, R77, R82, R67, 0x60, !PT ;  /* 0x000000524d537212 */ /* 0x000fe400078e6043 */
[----:B------:R-:W-:-:S02]  /*11a0*/  LOP3.LUT R89, R79, UR11, R78, 0xb4, !PT ;  /* 0x0000000b4f597c12 */ /* 0x000fc4000f8eb44e */
[----:B------:R-:W-:Y:S02]  /*11b0*/  LOP3.LUT R79, R82, R67, RZ, 0xc3, !PT ;  /* 0x00000043524f7212 */ /* 0x000fe400078ec3ff */
[----:B------:R-:W-:Y:S02]  /*11c0*/  LOP3.LUT R82, R80, R82, R67, 0xf9, !PT ;  /* 0x0000005250527212 */ /* 0x000fe400078ef943 */
[----:B------:R-:W-:Y:S01]  /*11d0*/  LOP3.LUT R67, R68, UR11, R89, 0x6c, !PT ;  /* 0x0000000b44437c12 */ /* 0x000fe2000f8e6c59 */
[----:B------:R-:W0:Y:S01]  /*11e0*/  LDCU.64 UR10, c[0x3][UR14+-0x38] ;  /* 0x00fff9000e0a77ac */ /* 0x000e220008000a00 */
[--C-:B------:R-:W-:Y:S02]  /*11f0*/  LOP3.LUT R87, R78, R89, R75.reuse, 0x9c, !PT ;  /* 0x000000594e577212 */ /* 0x100fe400078e9c4b */
[----:B------:R-:W-:Y:S02]  /*1200*/  LOP3.LUT R83, R86, R83, RZ, 0x3c, !PT ;  /* 0x0000005356537212 */ /* 0x000fe400078e3cff */
[----:B------:R-:W-:-:S02]  /*1210*/  LOP3.LUT R89, R78, R89, R75, 0x90, !PT ;  /* 0x000000594e597212 */ /* 0x000fc400078e904b */
[CCC-:B------:R-:W-:Y:S02]  /*1220*/  LOP3.LUT R86, R75.reuse, R78.reuse, R68.reuse, 0xb4, !PT ;  /* 0x0000004e4b567212 */ /* 0x1c0fe400078eb444 */
[----:B------:R-:W-:Y:S02]  /*1230*/  LOP3.LUT R88, R75, R78, R68, 0x4b, !PT ;  /* 0x0000004e4b587212 */ /* 0x000fe400078e4b44 */
[----:B------:R-:W-:Y:S02]  /*1240*/  LOP3.LUT R75, R68, R89, RZ, 0x3c, !PT ;  /* 0x00000059444b7212 */ /* 0x000fe400078e3cff */
[----:B------:R-:W-:Y:S02]  /*1250*/  LOP3.LUT R68, R78, R87, R86, 0x78, !PT ;  /* 0x000000574e447212 */ /* 0x000fe400078e7856 */
[----:B------:R-:W-:Y:S01]  /*1260*/  LOP3.LUT R86, R81, UR9, RZ, 0x3c, !PT ;  /* 0x0000000951567c12 */ /* 0x000fe2000f8e3cff */
[----:B------:R-:W1:Y:S01]  /*1270*/  LDCU.64 UR8, c[0x3][UR14+-0x48] ;  /* 0x00fff7000e0877ac */ /* 0x000e620008000a00 */
[----:B------:R-:W-:-:S02]  /*1280*/  LOP3.LUT R77, R77, R82, RZ, 0x3c, !PT ;  /* 0x000000524d4d7212 */ /* 0x000fc400078e3cff */
[--C-:B------:R-:W-:Y:S02]  /*1290*/  LOP3.LUT R78, R87, R88, R75.reuse, 0x1e, !PT ;  /* 0x00000058574e7212 */ /* 0x100fe400078e1e4b */
[----:B------:R-:W-:Y:S02]  /*12a0*/  LOP3.LUT R88, R88, R68, R75, 0x78, !PT ;  /* 0x0000004458587212 */ /* 0x000fe400078e784b */
[----:B------:R-:W-:Y:S02]  /*12b0*/  LOP3.LUT R79, R79, R83, R80, 0x78, !PT ;  /* 0x000000534f4f7212 */ /* 0x000fe400078e7850 */
[-C--:B------:R-:W-:Y:S02]  /*12c0*/  LOP3.LUT R81, R80, R77.reuse, R86, 0x78, !PT ;  /* 0x0000004d50517212 */ /* 0x080fe400078e7856 */
        /* <DEDUP_REMOVED lines=8> */
[----:B-1----:R-:W-:Y:S02]  /*1350*/  LOP3.LUT R89, R76, UR8, R85, 0xb4, !PT ;  /* 0x000000084c597c12 */ /* 0x002fe4000f8eb455 */
[----:B------:R-:W-:-:S02]  /*1360*/  LOP3.LUT R91, R91, R70, RZ, 0x3c, !PT ;  /* 0x000000465b5b7212 */ /* 0x000fc400078e3cff */
[----:B------:R-:W-:Y:S02]  /*1370*/  LOP3.LUT R89, R89, R70, RZ, 0x3c, !PT ;  /* 0x0000004659597212 */ /* 0x000fe400078e3cff */
[----:B------:R-:W-:Y:S01]  /*1380*/  SHF.R.U32.HI R86, RZ, 0x1, R73 ;  /* 0x00000001ff567819 */ /* 0x000fe20000011649 */
[----:B------:R-:W-:Y:S01]  /*1390*/  IMAD.SHL.U32 R70, R91, 0x2, RZ ;  /* 0x000000025b467824 */ /* 0x000fe200078e00ff */
[----:B------:R-:W-:Y:S02]  /*13a0*/  LOP3.LUT R75, R75, 0xaaaaaaaa, RZ, 0xc0, !PT ;  /* 0xaaaaaaaa4b4b7812 */ /* 0x000fe400078ec0ff */
[----:B------:R-:W-:Y:S02]  /*13b0*/  LOP3.LUT R72, R72, R71, R74, 0x96, !PT ;  /* 0x0000004748487212 */ /* 0x000fe400078e964a */
[----:B------:R-:W-:Y:S02]  /*13c0*/  LOP3.LUT R66, R75, 0x55555555, R86, 0xf8, !PT ;  /* 0x555555554b427812 */ /* 0x000fe400078ef856 */
[----:B------:R-:W-:-:S02]  /*13d0*/  LOP3.LUT R70, R70, 0xaaaaaaaa, RZ, 0xc0, !PT ;  /* 0xaaaaaaaa46467812 */ /* 0x000fc400078ec0ff */
[----:B------:R-:W-:Y:S02]  /*13e0*/  SHF.R.U32.HI R75, RZ, 0x1, R91 ;  /* 0x00000001ff4b7819 */ /* 0x000fe4000001165b */
[-C--:B------:R-:W-:Y:S02]  /*13f0*/  LOP3.LUT R71, R71, R74.reuse, RZ, 0x3c, !PT ;  /* 0x0000004a47477212 */ /* 0x080fe400078e3cff */
[----:B------:R-:W-:Y:S02]  /*1400*/  LOP3.LUT R75, R70, 0x55555555, R75, 0xf8, !PT ;  /* 0x55555555464b7812 */ /* 0x000fe400078ef84b */
[----:B------:R-:W-:Y:S01]  /*1410*/  LOP3.LUT R73, R85, R89, R72, 0x90, !PT ;  /* 0x0000005955497212 */ /* 0x000fe200078e9048 */
[----:B------:R-:W-:Y:S01]  /*1420*/  IMAD.SHL.U32 R70, R71, 0x2, RZ ;  /* 0x0000000247467824 */ /* 0x000fe200078e00ff */
[-CC-:B------:R-:W-:Y:S02]  /*1430*/  LOP3.LUT R87, R85, R74.reuse, R91.reuse, 0x90, !PT ;  /* 0x0000004a55577212 */ /* 0x180fe400078e905b */
[----:B------:R-:W-:-:S02]  /*1440*/  LOP3.LUT R73, R73, R74, R91, 0x96, !PT ;  /* 0x0000004a49497212 */ /* 0x000fc400078e965b */
[----:B------:R-:W-:Y:S02]  /*1450*/  LOP3.LUT R74, R89, R74, R91, 0x60, !PT ;  /* 0x0000004a594a7212 */ /* 0x000fe400078e605b */
[----:B------:R-:W-:Y:S02]  /*1460*/  SHF.R.U32.HI R91, RZ, 0x1, R71 ;  /* 0x00000001ff5b7819 */ /* 0x000fe40000011647 */
[----:B------:R-:W-:Y:S02]  /*1470*/  LOP3.LUT R70, R70, 0xaaaaaaaa, RZ, 0xc0, !PT ;  /* 0xaaaaaaaa46467812 */ /* 0x000fe400078ec0ff */
[----:B------:R-:W-:Y:S02]  /*1480*/  LOP3.LUT R71, R85, R89, R72, 0x9c, !PT ;  /* 0x0000005955477212 */ /* 0x000fe400078e9c48 */
[----:B------:R-:W-:Y:S02]  /*1490*/  LOP3.LUT R70, R70, 0x55555555, R91, 0xf8, !PT ;  /* 0x5555555546467812 */ /* 0x000fe400078ef85b */
[----:B------:R-:W-:-:S02]  /*14a0*/  LOP3.LUT R69, R69, 0xaaaaaaaa, RZ, 0xc0, !PT ;  /* 0xaaaaaaaa45457812 */ /* 0x000fc400078ec0ff */
[----:B------:R-:W-:Y:S02]  /*14b0*/  SHF.R.U32.HI R86, RZ, 0x1, R76 ;  /* 0x00000001ff567819 */ /* 0x000fe4000001164c */
[----:B------:R-:W-:Y:S02]  /*14c0*/  LOP3.LUT R76, R71, R87, R72, 0x60, !PT ;  /* 0x00000057474c7212 */ /* 0x000fe400078e6048 */
[----:B0-----:R-:W-:Y:S02]  /*14d0*/  LOP3.LUT R70, R70, UR10, R75, 0xb4, !PT ;  /* 0x0000000a46467c12 */ /* 0x001fe4000f8eb44b */
[----:B------:R-:W-:Y:S02]  /*14e0*/  LOP3.LUT R69, R69, 0x55555555, R86, 0xf8, !PT ;  /* 0x5555555545457812 */ /* 0x000fe400078ef856 */
[----:B------:R-:W-:Y:S02]  /*14f0*/  LOP3.LUT R76, R85, R76, RZ, 0x3c, !PT ;  /* 0x0000004c554c7212 */ /* 0x000fe400078e3cff */
[----:B------:R-:W-:-:S02]  /*1500*/  LOP3.LUT R85, R87, R72, RZ, 0xc3, !PT ;  /* 0x0000004857557212 */ /* 0x000fc400078ec3ff */
[----:B------:R-:W-:Y:S02]  /*1510*/  LOP3.LUT R88, R73, R87, R72, 0xf9, !PT ;  /* 0x0000005749587212 */ /* 0x000fe400078ef948 */
[CCC-:B------:R-:W-:Y:S02]  /*1520*/  LOP3.LUT R90, R75.reuse, R70.reuse, R66.reuse, 0x90, !PT ;  /* 0x000000464b5a7212 */ /* 0x1c0fe400078e9042 */
[CCC-:B------:R-:W-:Y:S02]  /*1530*/  LOP3.LUT R89, R66.reuse, R75.reuse, R69.reuse, 0xb4, !PT ;  /* 0x0000004b42597212 */ /* 0x1c0fe400078eb445 */
[----:B------:R-:W-:Y:S02]  /*1540*/  LOP3.LUT R72, R75, R70, R66, 0x9c, !PT ;  /* 0x000000464b487212 */ /* 0x000fe400078e9c42 */
        /* <DEDUP_REMOVED lines=11> */
[----:B------:R-:W-:Y:S01]  /*1600*/  LOP3.LUT R90, R53, R50, R49, 0x96, !PT ;  /* 0x00000032355a7212 */ /* 0x000fe200078e9631 */
[----:B------:R-:W-:Y:S01]  /*1610*/  IMAD.SHL.U32 R49, R56, 0x2, RZ ;  /* 0x0000000238317824 */ /* 0x000fe200078e00ff */
[-C--:B------:R-:W-:Y:S02]  /*1620*/  LOP3.LUT R75, R87, R71.reuse, R66, 0x78, !PT ;  /* 0x00000047574b7212 */ /* 0x080fe400078e7842 */
[----:B------:R-:W-:-:S02]  /*1630*/  LOP3.LUT R85, R73, R71, R74, 0x96, !PT ;  /* 0x0000004749557212 */ /* 0x000fc400078e964a */
[----:B------:R-:W-:Y:S02]  /*1640*/  LOP3.LUT R86, R53, R52, R55, 0x96, !PT ;  /* 0x0000003435567212 */ /* 0x000fe400078e9637 */
[----:B------:R-:W-:Y:S02]  /*1650*/  LOP3.LUT R49, R49, 0xaaaaaaaa, RZ, 0xc0, !PT ;  /* 0xaaaaaaaa31317812 */ /* 0x000fe400078ec0ff */
[----:B------:R-:W-:Y:S02]  /*1660*/  SHF.R.U32.HI R50, RZ, 0x1, R56 ;  /* 0x00000001ff327819 */ /* 0x000fe40000011638 */
[----:B------:R-:W-:Y:S02]  /*1670*/  LOP3.LUT R88, R56, UR9, R57, 0xb4, !PT ;  /* 0x0000000938587c12 */ /* 0x000fe4000f8eb439 */
[----:B------:R-:W-:Y:S02]  /*1680*/  LOP3.LUT R90, R90, R51, RZ, 0x3c, !PT ;  /* 0x000000335a5a7212 */ /* 0x000fe400078e3cff */
[----:B------:R-:W-:-:S02]  /*1690*/  LOP3.LUT R52, R52, R55, RZ, 0x3c, !PT ;  /* 0x0000003734347212 */ /* 0x000fc400078e3cff */
[-CC-:B------:R-:W-:Y:S02]  /*16a0*/  LOP3.LUT R75, R75, R76.reuse, R89.reuse, 0x96, !PT ;  /* 0x0000004c4b4b7212 */ /* 0x180fe400078e9659 */
[----:B------:R-:W-:Y:S01]  /*16b0*/  LOP3.LUT R76, R85, R76, R89, 0x96, !PT ;  /* 0x0000004c554c7212 */ /* 0x000fe200078e9659 */
[----:B------:R-:W-:Y:S01]  /*16c0*/  IMAD.SHL.U32 R85, R54, 0x2, RZ ;  /* 0x0000000236557824 */ /* 0x000fe200078e00ff */
[----:B------:R-:W-:Y:S01]  /*16d0*/  LOP3.LUT R50, R49, 0x55555555, R50, 0xf8, !PT ;  /* 0x5555555531327812 */ /* 0x000fe200078ef832 */
[----:B------:R-:W-:Y:S01]  /*16e0*/  IMAD.SHL.U32 R49, R90, 0x2, RZ ;  /* 0x000000025a317824 */ /* 0x000fe200078e00ff */
[----:B------:R-:W-:Y:S01]  /*16f0*/  LOP3.LUT R88, R88, R51, RZ, 0x3c, !PT ;  /* 0x0000003358587212 */ /* 0x000fe200078e3cff */
[----:B------:R-:W-:Y:S01]  /*1700*/  IMAD.SHL.U32 R51, R52, 0x2, RZ ;  /* 0x0000000234337824 */ /* 0x000fe200078e00ff */
[----:B------:R-:W-:Y:S02]  /*1710*/  SHF.R.U32.HI R54, RZ, 0x1, R54 ;  /* 0x00000001ff367819 */ /* 0x000fe40000011636 */
[----:B------:R-:W-:-:S02]  /*1720*/  LOP3.LUT R85, R85, 0xaaaaaaaa, RZ, 0xc0, !PT ;  /* 0xaaaaaaaa55557812 */ /* 0x000fc400078ec0ff */
[----:B------:R-:W-:Y:S02]  /*1730*/  SHF.R.U32.HI R53, RZ, 0x1, R52 ;  /* 0x00000001ff357819 */ /* 0x000fe40000011634 */
[----:B------:R-:W-:Y:S02]  /*1740*/  LOP3.LUT R49, R49, 0xaaaaaaaa, RZ, 0xc0, !PT ;  /* 0xaaaaaaaa31317812 */ /* 0x000fe400078ec0ff */
[----:B------:R-:W-:Y:S02]  /*1750*/  SHF.R.U32.HI R56, RZ, 0x1, R90 ;  /* 0x00000001ff387819 */ /* 0x000fe4000001165a */
[----:B------:R-:W-:Y:S02]  /*1760*/  LOP3.LUT R52, R51, 0xaaaaaaaa, RZ, 0xc0, !PT ;  /* 0xaaaaaaaa33347812 */ /* 0x000fe400078ec0ff */
[----:B------:R-:W-:Y:S02]  /*1770*/  LOP3.LUT R85, R85, 0x55555555, R54, 0xf8, !PT ;  /* 0x5555555555557812 */ /* 0x000fe400078ef836 */
[----:B------:R-:W-:-:S02]  /*1780*/  LOP3.LUT R54, R57, R88, R86, 0x90, !PT ;  /* 0x0000005839367212 */ /* 0x000fc400078e9056 */
[----:B------:R-:W-:Y:S02]  /*1790*/  LOP3.LUT R56, R49, 0x55555555, R56, 0xf8, !PT ;  /* 0x5555555531387812 */ /* 0x000fe400078ef838 */
[----:B------:R-:W-:Y:S02]  /*17a0*/  LOP3.LUT R53, R52, 0x55555555, R53, 0xf8, !PT ;  /* 0x5555555534357812 */ /* 0x000fe400078ef835 */
[CC--:B------:R-:W-:Y:S02]  /*17b0*/  LOP3.LUT R49, R57.reuse, R55.reuse, R90, 0x90, !PT ;  /* 0x0000003739317212 */ /* 0x0c0fe400078e905a */
[----:B------:R-:W-:Y:S02]  /*17c0*/  LOP3.LUT R51, R57, R88, R86, 0x9c, !PT ;  /* 0x0000005839337212 */ /* 0x000fe400078e9c56 */
[----:B------:R-:W-:Y:S02]  /*17d0*/  LOP3.LUT R54, R54, R55, R90, 0x96, !PT ;  /* 0x0000003736367212 */ /* 0x000fe400078e965a */
[----:B------:R-:W-:-:S02]  /*17e0*/  LOP3.LUT R89, R53, UR11, R56, 0xb4, !PT ;  /* 0x0000000b35597c12 */ /* 0x000fc4000f8eb438 */
[-CC-:B------:R-:W-:Y:S02]  /*17f0*/  LOP3.LUT R52, R51, R49.reuse, R86.reuse, 0x60, !PT ;  /* 0x0000003133347212 */ /* 0x180fe400078e6056 */
[----:B------:R-:W-:Y:S02]  /*1800*/  LOP3.LUT R53, R49, R86, RZ, 0xc3, !PT ;  /* 0x0000005631357212 */ /* 0x000fe400078ec3ff */
[----:B------:R-:W-:Y:S02]  /*1810*/  LOP3.LUT R86, R54, R49, R86, 0xf9, !PT ;  /* 0x0000003136567212 */ /* 0x000fe400078ef956 */
[----:B------:R-:W-:Y:S01]  /*1820*/  LOP3.LUT R49, R50, UR11, R89, 0x6c, !PT ;  /* 0x0000000b32317c12 */ /* 0x000fe2000f8e6c59 */
[----:B------:R-:W0:Y:S01]  /*1830*/  LDCU.64 UR10, c[0x3][UR14+-0x20] ;  /* 0x00fffc000e0a77ac */ /* 0x000e220008000a00 */
[----:B------:R-:W-:Y:S02]  /*1840*/  LOP3.LUT R87, R56, R89, R85, 0x9c, !PT ;  /* 0x0000005938577212 */ /* 0x000fe400078e9c55 */
[----:B------:R-:W-:-:S02]  /*1850*/  LOP3.LUT R55, R88, R55, R90, 0x60, !PT ;  /* 0x0000003758377212 */ /* 0x000fc400078e605a */
[----:B------:R-:W-:Y:S02]  /*1860*/  LOP3.LUT R57, R57, R52, RZ, 0x3c, !PT ;  /* 0x0000003439397212 */ /* 0x000fe400078e3cff */
[----:B------:R-:W-:Y:S02]  /*1870*/  LOP3.LUT R89, R56, R89, R85, 0x90, !PT ;  /* 0x0000005938597212 */ /* 0x000fe400078e9055 */
[CCC-:B------:R-:W-:Y:S02]  /*1880*/  LOP3.LUT R52, R85.reuse, R56.reuse, R50.reuse, 0xb4, !PT ;  /* 0x0000003855347212 */ /* 0x1c0fe400078eb432 */
[----:B------:R-:W-:Y:S02]  /*1890*/  LOP3.LUT R88, R85, R56, R50, 0x4b, !PT ;  /* 0x0000003855587212 */ /* 0x000fe400078e4b32 */
[----:B------:R-:W-:Y:S02]  /*18a0*/  LOP3.LUT R51, R51, R86, RZ, 0x3c, !PT ;  /* 0x0000005633337212 */ /* 0x000fe400078e3cff */
[----:B------:R-:W-:-:S02]  /*18b0*/  LOP3.LUT R85, R50, R89, RZ, 0x3c, !PT ;  /* 0x0000005932557212 */ /* 0x000fc400078e3cff */
[----:B------:R-:W-:Y:S01]  /*18c0*/  LOP3.LUT R86, R55, UR9, RZ, 0x3c, !PT ;  /* 0x0000000937567c12 */ /* 0x000fe2000f8e3cff */
[----:B------:R-:W1:Y:S01]  /*18d0*/  LDCU.64 UR8, c[0x3][UR14+-0x30] ;  /* 0x00fffa000e0877ac */ /* 0x000e620008000a00 */
[----:B------:R-:W-:Y:S02]  /*18e0*/  LOP3.LUT R50, R56, R87, R52, 0x78, !PT ;  /* 0x0000005738327212 */ /* 0x000fe400078e7834 */
[--C-:B------:R-:W-:Y:S02]  /*18f0*/  LOP3.LUT R52, R87, R88, R85.reuse, 0x1e, !PT ;  /* 0x0000005857347212 */ /* 0x100fe400078e1e55 */
[----:B------:R-:W-:Y:S02]  /*1900*/  LOP3.LUT R88, R88, R50, R85, 0x78, !PT ;  /* 0x0000003258587212 */ /* 0x000fe400078e7855 */
[----:B------:R-:W-:Y:S02]  /*1910*/  LOP3.LUT R53, R53, R57, R54, 0x78, !PT ;  /* 0x0000003935357212 */ /* 0x000fe400078e7836 */
[----:B------:R-:W-:-:S02]  /*1920*/  LOP3.LUT R55, R54, R51, R86, 0x78, !PT ;  /* 0x0000003336377212 */ /* 0x000fc400078e7856 */
[----:B------:R-:W-:Y:S02]  /*1930*/  LOP3.LUT R54, R88, R51, RZ, 0x3c, !PT ;  /* 0x0000003358367212 */ /* 0x000fe400078e3cff */
[-C--:B------:R-:W-:Y:S02]  /*1940*/  LOP3.LUT R56, R85, R52.reuse, R49, 0x78, !PT ;  /* 0x0000003455387212 */ /* 0x080fe400078e7831 */
[----:B------:R-:W-:Y:S02]  /*1950*/  LOP3.LUT R85, R54, R52, R55, 0x96, !PT ;  /* 0x0000003436557212 */ /* 0x000fe400078e9637 */
[----:B------:R-:W-:Y:S01]  /*1960*/  LOP3.LUT R89, R62, R59, R58, 0x96, !PT ;  /* 0x0000003b3e597212 */ /* 0x000fe200078e963a */
[----:B------:R-:W-:Y:S01]  /*1970*/  IMAD.SHL.U32 R59, R65, 0x4, RZ ;  /* 0x00000004413b7824 */ /* 0x000fe200078e00ff */
[-CC-:B------:R-:W-:Y:S02]  /*1980*/  LOP3.LUT R56, R56, R57.reuse, R86.reuse, 0x96, !PT ;  /* 0x0000003938387212 */ /* 0x180fe400078e9656 */
[----:B------:R-:W-:Y:S01]  /*1990*/  LOP3.LUT R57, R85, R57, R86, 0x96, !PT ;  /* 0x0000003955397212 */ /* 0x000fe200078e9656 */
[----:B------:R-:W-:Y:S01]  /*19a0*/  IMAD.SHL.U32 R85, R63, 0x4, RZ ;  /* 0x000000043f557824 */ /* 0x000fe200078e00ff */
[----:B-1----:R-:W-:-:S02]  /*19b0*/  LOP3.LUT R87, R65, UR8, R84, 0xb4, !PT ;  /* 0x0000000841577c12 */ /* 0x002fc4000f8eb454 */
[-C--:B------:R-:W-:Y:S02]  /*19c0*/  LOP3.LUT R89, R89, R60.reuse, RZ, 0x3c, !PT ;  /* 0x0000003c59597212 */ /* 0x080fe400078e3cff */
[----:B------:R-:W-:Y:S02]  /*19d0*/  SHF.R.U32.HI R86, RZ, 0x2, R63 ;  /* 0x00000002ff567819 */ /* 0x000fe4000001163f */
[----:B------:R-:W-:Y:S02]  /*19e0*/  LOP3.LUT R85, R85, 0xcccccccc, RZ, 0xc0, !PT ;  /* 0xcccccccc55557812 */ /* 0x000fe400078ec0ff */
[----:B------:R-:W-:Y:S01]  /*19f0*/  LOP3.LUT R87, R87, R60, RZ, 0x3c, !PT ;  /* 0x0000003c57577212 */ /* 0x000fe200078e3cff */
[----:B------:R-:W-:Y:S01]  /*1a00*/  IMAD.SHL.U32 R60, R89, 0x4, RZ ;  /* 0x00000004593c7824 */ /* 0x000fe200078e00ff */
[----:B------:R-:W-:Y:S02]  /*1a10*/  LOP3.LUT R58, R85, 0x33333333, R86, 0xf8, !PT ;  /* 0x33333333553a7812 */ /* 0x000fe400078ef856 */
[----:B------:R-:W-:-:S02]  /*1a20*/  SHF.R.U32.HI R86, RZ, 0x2, R65 ;  /* 0x00000002ff567819 */ /* 0x000fc40000011641 */
[----:B------:R-:W-:Y:S02]  /*1a30*/  LOP3.LUT R85, R62, R61, R64, 0x96, !PT ;  /* 0x0000003d3e557212 */ /* 0x000fe400078e9640 */
[----:B------:R-:W-:Y:S02]  /*1a40*/  LOP3.LUT R60, R60, 0xcccccccc, RZ, 0xc0, !PT ;  /* 0xcccccccc3c3c7812 */ /* 0x000fe400078ec0ff */
[----:B------:R-:W-:Y:S02]  /*1a50*/  SHF.R.U32.HI R65, RZ, 0x2, R89 ;  /* 0x00000002ff417819 */ /* 0x000fe40000011659 */
[----:B------:R-:W-:Y:S02]  /*1a60*/  LOP3.LUT R61, R61, R64, RZ, 0x3c, !PT ;  /* 0x000000403d3d7212 */ /* 0x000fe400078e3cff */
[----:B------:R-:W-:Y:S02]  /*1a70*/  LOP3.LUT R59, R59, 0xcccccccc, RZ, 0xc0, !PT ;  /* 0xcccccccc3b3b7812 */ /* 0x000fe400078ec0ff */
[----:B------:R-:W-:Y:S01]  /*1a80*/  LOP3.LUT R65, R60, 0x33333333, R65, 0xf8, !PT ;  /* 0x333333333c417812 */ /* 0x000fe200078ef841 */
[----:B------:R-:W-:Y:S01]  /*1a90*/  IMAD.SHL.U32 R60, R61, 0x4, RZ ;  /* 0x000000043d3c7824 */ /* 0x000fe200078e00ff */
[----:B------:R-:W-:-:S02]  /*1aa0*/  LOP3.LUT R59, R59, 0x33333333, R86, 0xf8, !PT ;  /* 0x333333333b3b7812 */ /* 0x000fc400078ef856 */
[----:B------:R-:W-:Y:S02]  /*1ab0*/  SHF.R.U32.HI R86, RZ, 0x2, R61 ;  /* 0x00000002ff567819 */ /* 0x000fe4000001163d */
[----:B------:R-:W-:Y:S02]  /*1ac0*/  LOP3.LUT R61, R60, 0xcccccccc, RZ, 0xc0, !PT ;  /* 0xcccccccc3c3d7812 */ /* 0x000fe400078ec0ff */
[C---:B------:R-:W-:Y:S02]  /*1ad0*/  LOP3.LUT R62, R84.reuse, R64, R89, 0x90, !PT ;  /* 0x00000040543e7212 */ /* 0x040fe400078e9059 */
[CCC-:B------:R-:W-:Y:S02]  /*1ae0*/  LOP3.LUT R60, R84.reuse, R87.reuse, R85.reuse, 0x9c, !PT ;  /* 0x00000057543c7212 */ /* 0x1c0fe400078e9c55 */
[----:B------:R-:W-:Y:S02]  /*1af0*/  LOP3.LUT R63, R84, R87, R85, 0x90, !PT ;  /* 0x00000057543f7212 */ /* 0x000fe400078e9055 */
[----:B------:R-:W-:-:S02]  /*1b00*/  LOP3.LUT R88, R61, 0x33333333, R86, 0xf8, !PT ;  /* 0x333333333d587812 */ /* 0x000fc400078ef856 */
[----:B------:R-:W-:Y:S02]  /*1b10*/  LOP3.LUT R61, R60, R62, R85, 0x60, !PT ;  /* 0x0000003e3c3d7212 */ /* 0x000fe400078e6055 */
[-C--:B------:R-:W-:Y:S02]  /*1b20*/  LOP3.LUT R63, R63, R64.reuse, R89, 0x96, !PT ;  /* 0x000000403f3f7212 */ /* 0x080fe400078e9659 */
        /* <DEDUP_REMOVED lines=17> */
[-CC-:B------:R-:W-:Y:S02]  /*1c40*/  LOP3.LUT R64, R63, R60.reuse, R87.reuse, 0x78, !PT ;  /* 0x0000003c3f407212 */ /* 0x180fe400078e7857 */
[----:B------:R-:W-:Y:S02]  /*1c50*/  LOP3.LUT R63, R85, R60, RZ, 0x3c, !PT ;  /* 0x0000003c553f7212 */ /* 0x000fe400078e3cff */
[-C--:B------:R-:W-:Y:S02]  /*1c60*/  LOP3.LUT R65, R88, R61.reuse, R58, 0x78, !PT ;  /* 0x0000003d58417212 */ /* 0x080fe400078e783a */
[----:B------:R-:W-:Y:S02]  /*1c70*/  LOP3.LUT R85, R63, R61, R64, 0x96, !PT ;  /* 0x0000003d3f557212 */ /* 0x000fe400078e9640 */
[----:B------:R-:W-:-:S02]  /*1c80*/  LOP3.LUT R65, R65, R84, R87, 0x96, !PT ;  /* 0x0000005441417212 */ /* 0x000fc400078e9657 */
[----:B------:R-:W-:Y:S01]  /*1c90*/  LOP3.LUT R84, R85, R84, R87, 0x96, !PT ;  /* 0x0000005455547212 */ /* 0x000fe200078e9657 */
[----:B------:R-:W-:Y:S01]  /*1ca0*/  IMAD.SHL.U32 R85, R80, 0x4, RZ ;  /* 0x0000000450557824 */ /* 0x000fe200078e00ff */
[----:B------:R-:W-:Y:S01]  /*1cb0*/  LOP3.LUT R88, R79, R68, R67, 0x96, !PT ;  /* 0x000000444f587212 */ /* 0x000fe200078e9643 */
[----:B------:R-:W-:Y:S01]  /*1cc0*/  IMAD.SHL.U32 R67, R82, 0x4, RZ ;  /* 0x0000000452437824 */ /* 0x000fe200078e00ff */
[----:B------:R-:W-:Y:S02]  /*1cd0*/  SHF.R.U32.HI R80, RZ, 0x2, R80 ;  /* 0x00000002ff507819 */ /* 0x000fe40000011650 */
[----:B------:R-:W-:Y:S02]  /*1ce0*/  LOP3.LUT R85, R85, 0xcccccccc, RZ, 0xc0, !PT ;  /* 0xcccccccc55557812 */ /* 0x000fe400078ec0ff */
[----:B------:R-:W-:Y:S02]  /*1cf0*/  LOP3.LUT R67, R67, 0xcccccccc, RZ, 0xc0, !PT ;  /* 0xcccccccc43437812 */ /* 0x000fe400078ec0ff */
[----:B------:R-:W-:-:S02]  /*1d00*/  LOP3.LUT R68, R85, 0x33333333, R80, 0xf8, !PT ;  /* 0x3333333355447812 */ /* 0x000fc400078ef850 */
[----:B------:R-:W-:Y:S02]  /*1d10*/  SHF.R.U32.HI R80, RZ, 0x2, R82 ;  /* 0x00000002ff507819 */ /* 0x000fe40000011652 */
[-C--:B------:R-:W-:Y:S02]  /*1d20*/  LOP3.LUT R88, R88, R77.reuse, RZ, 0x3c, !PT ;  /* 0x0000004d58587212 */ /* 0x080fe400078e3cff */
[----:B------:R-:W-:Y:S02]  /*1d30*/  LOP3.LUT R85, R67, 0x33333333, R80, 0xf8, !PT ;  /* 0x3333333343557812 */ /* 0x000fe400078ef850 */
[----:B------:R-:W-:Y:S01]  /*1d40*/  LOP3.LUT R86, R82, UR9, R83, 0xb4, !PT ;  /* 0x0000000952567c12 */ /* 0x000fe2000f8eb453 */
[----:B------:R-:W-:Y:S01]  /*1d50*/  IMAD.SHL.U32 R67, R88, 0x4, RZ ;  /* 0x0000000458437824 */ /* 0x000fe200078e00ff */
[----:B------:R-:W-:Y:S02]  /*1d60*/  SHF.R.U32.HI R80, RZ, 0x2, R88 ;  /* 0x00000002ff507819 */ /* 0x000fe40000011658 */
[----:B------:R-:W-:-:S02]  /*1d70*/  LOP3.LUT R86, R86, R77, RZ, 0x3c, !PT ;  /* 0x0000004d56567212 */ /* 0x000fc400078e3cff */
[----:B------:R-:W-:Y:S02]  /*1d80*/  LOP3.LUT R67, R67, 0xcccccccc, RZ, 0xc0, !PT ;  /* 0xcccccccc43437812 */ /* 0x000fe400078ec0ff */
[----:B------:R-:W-:Y:S02]  /*1d90*/  LOP3.LUT R82, R79, R78, R81, 0x96, !PT ;  /* 0x0000004e4f527212 */ /* 0x000fe400078e9651 */
[-C--:B------:R-:W-:Y:S02]  /*1da0*/  LOP3.LUT R78, R78, R81.reuse, RZ, 0x3c, !PT ;  /* 0x000000514e4e7212 */ /* 0x080fe400078e3cff */
[----:B------:R-:W-:Y:S02]  /*1db0*/  LOP3.LUT R77, R67, 0x33333333, R80, 0xf8, !PT ;  /* 0x33333333434d7812 */ /* 0x000fe400078ef850 */
[C---:B------:R-:W-:Y:S01]  /*1dc0*/  LOP3.LUT R80, R83.reuse, R86, R82, 0x90, !PT ;  /* 0x0000005653507212 */ /* 0x040fe200078e9052 */
[----:B------:R-:W-:Y:S01]  /*1dd0*/  IMAD.SHL.U32 R79, R78, 0x4, RZ ;  /* 0x000000044e4f7824 */ /* 0x000fe200078e00ff */
[----:B------:R-:W-:-:S02]  /*1de0*/  LOP3.LUT R67, R83, R81, R88, 0x90, !PT ;  /* 0x0000005153437212 */ /* 0x000fc400078e9058 */
[-CC-:B------:R-:W-:Y:S02]  /*1df0*/  LOP3.LUT R80, R80, R81.reuse, R88.reuse, 0x96, !PT ;  /* 0x0000005150507212 */ /* 0x180fe400078e9658 */
[----:B------:R-:W-:Y:S02]  /*1e00*/  LOP3.LUT R81, R86, R81, R88, 0x60, !PT ;  /* 0x0000005156517212 */ /* 0x000fe400078e6058 */
[----:B------:R-:W-:Y:S02]  /*1e10*/  LOP3.LUT R86, R83, R86, R82, 0x9c, !PT ;  /* 0x0000005653567212 */ /* 0x000fe400078e9c52 */
[----:B------:R-:W-:Y:S02]  /*1e20*/  SHF.R.U32.HI R78, RZ, 0x2, R78 ;  /* 0x00000002ff4e7819 */ /* 0x000fe4000001164e */
[----:B------:R-:W-:Y:S02]  /*1e30*/  LOP3.LUT R79, R79, 0xcccccccc, RZ, 0xc0, !PT ;  /* 0xcccccccc4f4f7812 */ /* 0x000fe400078ec0ff */
[----:B------:R-:W-:-:S02]  /*1e40*/  LOP3.LUT R88, R86, R67, R82, 0x60, !PT ;  /* 0x0000004356587212 */ /* 0x000fc400078e6052 */
[----:B------:R-:W-:Y:S02]  /*1e50*/  LOP3.LUT R78, R79, 0x33333333, R78, 0xf8, !PT ;  /* 0x333333334f4e7812 */ /* 0x000fe400078ef84e */
[----:B------:R-:W-:Y:S02]  /*1e60*/  LOP3.LUT R83, R83, R88, RZ, 0x3c, !PT ;  /* 0x0000005853537212 */ /* 0x000fe400078e3cff */
[----:B------:R-:W-:Y:S02]  /*1e70*/  LOP3.LUT R88, R78, UR11, R77, 0xb4, !PT ;  /* 0x0000000b4e587c12 */ /* 0x000fe4000f8eb44d */
[----:B------:R-:W-:Y:S02]  /*1e80*/  LOP3.LUT R79, R67, R82, RZ, 0xc3, !PT ;  /* 0x00000052434f7212 */ /* 0x000fe400078ec3ff */
[----:B------:R-:W-:Y:S02]  /*1e90*/  LOP3.LUT R87, R80, R67, R82, 0xf9, !PT ;  /* 0x0000004350577212 */ /* 0x000fe400078ef952 */
[----:B------:R-:W-:-:S02]  /*1ea0*/  LOP3.LUT R78, R77, R88, R68, 0x9c, !PT ;  /* 0x000000584d4e7212 */ /* 0x000fc400078e9c44 */
[CCC-:B------:R-:W-:Y:S02]  /*1eb0*/  LOP3.LUT R89, R68.reuse, R77.reuse, R85.reuse, 0xb4, !PT ;  /* 0x0000004d44597212 */ /* 0x1c0fe400078eb455 */
[----:B------:R-:W-:Y:S01]  /*1ec0*/  LOP3.LUT R67, R85, UR11, R88, 0x6c, !PT ;  /* 0x0000000b55437c12 */ /* 0x000fe2000f8e6c58 */
[----:B------:R-:W0:Y:S01]  /*1ed0*/  LDCU.64 UR10, c[0x3][UR14+-0x18] ;  /* 0x00fffd000e0a77ac */ /* 0x000e220008000a00 */
[C---:B------:R-:W-:Y:S02]  /*1ee0*/  LOP3.LUT R88, R77.reuse, R88, R68, 0x90, !PT ;  /* 0x000000584d587212 */ /* 0x040fe400078e9044 */
[----:B------:R-:W-:Y:S02]  /*1ef0*/  LOP3.LUT R82, R68, R77, R85, 0x4b, !PT ;  /* 0x0000004d44527212 */ /* 0x000fe400078e4b55 */
[----:B------:R-:W-:Y:S02]  /*1f00*/  LOP3.LUT R68, R77, R78, R89, 0x78, !PT ;  /* 0x0000004e4d447212 */ /* 0x000fe400078e7859 */
[----:B------:R-:W-:-:S02]  /*1f10*/  LOP3.LUT R77, R86, R87, RZ, 0x3c, !PT ;  /* 0x00000057564d7212 */ /* 0x000fc400078e3cff */
[----:B------:R-:W-:Y:S02]  /*1f20*/  LOP3.LUT R85, R85, R88, RZ, 0x3c, !PT ;  /* 0x0000005855557212 */ /* 0x000fe400078e3cff */
[----:B------:R-:W-:Y:S01]  /*1f30*/  LOP3.LUT R86, R81, UR9, RZ, 0x3c, !PT ;  /* 0x0000000951567c12 */ /* 0x000fe2000f8e3cff */
[----:B------:R-:W1:Y:S01]  /*1f40*/  LDCU.64 UR8, c[0x3][UR14+-0x28] ;  /* 0x00fffb000e0877ac */ /* 0x000e620008000a00 */
        /* <DEDUP_REMOVED lines=92> */
[----:B------:R-:W-:-:S02]  /*2510*/  LOP3.LUT R57, R57, R52, RZ, 0x3c, !PT ;  /* 0x0000003439397212 */ /* 0x000fc400078e3cff */
[----:B------:R-:W-:Y:S02]  /*2520*/  LOP3.LUT R89, R56, R89, R85, 0x90, !PT ;  /* 0x0000005938597212 */ /* 0x000fe400078e9055 */
[CC--:B------:R-:W-:Y:S02]  /*2530*/  LOP3.LUT R52, R85.reuse, R56.reuse, R50, 0xb4, !PT ;  /* 0x0000003855347212 */ /* 0x0c0fe400078eb432 */
[----:B------:R-:W-:Y:S02]  /*2540*/  LOP3.LUT R55, R88, R55, R90, 0x60, !PT ;  /* 0x0000003758377212 */ /* 0x000fe400078e605a */
[----:B------:R-:W-:Y:S02]  /*2550*/  LOP3.LUT R88, R85, R56, R50, 0x4b, !PT ;  /* 0x0000003855587212 */ /* 0x000fe400078e4b32 */
[----:B------:R-:W-:Y:S02]  /*2560*/  LOP3.LUT R85, R50, R89, RZ, 0x3c, !PT ;  /* 0x0000005932557212 */ /* 0x000fe400078e3cff */
[----:B------:R-:W-:-:S02]  /*2570*/  LOP3.LUT R50, R56, R87, R52, 0x78, !PT ;  /* 0x0000005738327212 */ /* 0x000fc400078e7834 */
        /* <DEDUP_REMOVED lines=10> */
[-CC-:B------:R-:W-:Y:S02]  /*2620*/  LOP3.LUT R56, R56, R57.reuse, R86.reuse, 0x96, !PT ;  /* 0x0000003938387212 */ /* 0x180fe400078e9656 */
[----:B------:R-:W-:Y:S01]  /*2630*/  LOP3.LUT R57, R85, R57, R86, 0x96, !PT ;  /* 0x0000003955397212 */ /* 0x000fe200078e9656 */
[----:B------:R-:W-:Y:S01]  /*2640*/  IMAD.SHL.U32 R85, R63, 0x10, RZ ;  /* 0x000000103f557824 */ /* 0x000fe200078e00ff */
[----:B------:R-:W-:-:S02]  /*2650*/  SHF.R.U32.HI R86, RZ, 0x4, R63 ;  /* 0x00000004ff567819 */ /* 0x000fc4000001163f */
[----:B------:R-:W-:Y:S01]  /*2660*/  LOP3.LUT R87, R62, R59, R58, 0x96, !PT ;  /* 0x0000003b3e577212 */ /* 0x000fe200078e963a */
[----:B------:R-:W-:Y:S01]  /*2670*/  IMAD.SHL.U32 R59, R65, 0x10, RZ ;  /* 0x00000010413b7824 */ /* 0x000fe200078e00ff */
[----:B------:R-:W-:Y:S02]  /*2680*/  LOP3.LUT R85, R85, 0xf0f0f0f0, RZ, 0xc0, !PT ;  /* 0xf0f0f0f055557812 */ /* 0x000fe400078ec0ff */
[----:B------:R-:W-:Y:S02]  /*2690*/  LOP3.LUT R87, R87, R60, RZ, 0x3c, !PT ;  /* 0x0000003c57577212 */ /* 0x000fe400078e3cff */
[----:B------:R-:W-:Y:S02]  /*26a0*/  LOP3.LUT R58, R85, 0xf0f0f0f, R86, 0xf8, !PT ;  /* 0x0f0f0f0f553a7812 */ /* 0x000fe400078ef856 */
[----:B-1----:R-:W-:Y:S02]  /*26b0*/  LOP3.LUT R85, R65, UR8, R84, 0xb4, !PT ;  /* 0x0000000841557c12 */ /* 0x002fe4000f8eb454 */
[----:B------:R-:W-:-:S02]  /*26c0*/  SHF.R.U32.HI R86, RZ, 0x4, R65 ;  /* 0x00000004ff567819 */ /* 0x000fc40000011641 */
[----:B------:R-:W-:Y:S02]  /*26d0*/  LOP3.LUT R65, R62, R61, R64, 0x96, !PT ;  /* 0x0000003d3e417212 */ /* 0x000fe400078e9640 */
[----:B------:R-:W-:Y:S01]  /*26e0*/  LOP3.LUT R85, R85, R60, RZ, 0x3c, !PT ;  /* 0x0000003c55557212 */ /* 0x000fe200078e3cff */
[----:B------:R-:W-:Y:S01]  /*26f0*/  IMAD.SHL.U32 R60, R87, 0x10, RZ ;  /* 0x00000010573c7824 */ /* 0x000fe200078e00ff */
[----:B------:R-:W-:Y:S02]  /*2700*/  LOP3.LUT R61, R61, R64, RZ, 0x3c, !PT ;  /* 0x000000403d3d7212 */ /* 0x000fe400078e3cff */
[----:B------:R-:W-:Y:S02]  /*2710*/  SHF.R.U32.HI R63, RZ, 0x4, R87 ;  /* 0x00000004ff3f7819 */ /* 0x000fe40000011657 */
[----:B------:R-:W-:Y:S01]  /*2720*/  LOP3.LUT R60, R60, 0xf0f0f0f0, RZ, 0xc0, !PT ;  /* 0xf0f0f0f03c3c7812 */ /* 0x000fe200078ec0ff */
[----:B------:R-:W-:Y:S01]  /*2730*/  IMAD.SHL.U32 R62, R61, 0x10, RZ ;  /* 0x000000103d3e7824 */ /* 0x000fe200078e00ff */
[----:B------:R-:W-:-:S02]  /*2740*/  LOP3.LUT R59, R59, 0xf0f0f0f0, RZ, 0xc0, !PT ;  /* 0xf0f0f0f03b3b7812 */ /* 0x000fc400078ec0ff */
[----:B------:R-:W-:Y:S02]  /*2750*/  SHF.R.U32.HI R88, RZ, 0x4, R61 ;  /* 0x00000004ff587819 */ /* 0x000fe4000001163d */
[----:B------:R-:W-:Y:S02]  /*2760*/  LOP3.LUT R63, R60, 0xf0f0f0f, R63, 0xf8, !PT ;  /* 0x0f0f0f0f3c3f7812 */ /* 0x000fe400078ef83f */
[----:B------:R-:W-:Y:S02]  /*2770*/  LOP3.LUT R61, R62, 0xf0f0f0f0, RZ, 0xc0, !PT ;  /* 0xf0f0f0f03e3d7812 */ /* 0x000fe400078ec0ff */
[C---:B------:R-:W-:Y:S02]  /*2780*/  LOP3.LUT R60, R84.reuse, R85, R65, 0x90, !PT ;  /* 0x00000055543c7212 */ /* 0x040fe400078e9041 */
[----:B------:R-:W-:Y:S02]  /*2790*/  LOP3.LUT R59, R59, 0xf0f0f0f, R86, 0xf8, !PT ;  /* 0x0f0f0f0f3b3b7812 */ /* 0x000fe400078ef856 */
[----:B------:R-:W-:-:S02]  /*27a0*/  LOP3.LUT R86, R84, R64, R87, 0x90, !PT ;  /* 0x0000004054567212 */ /* 0x000fc400078e9057 */
[----:B------:R-:W-:Y:S02]  /*27b0*/  LOP3.LUT R62, R84, R85, R65, 0x9c, !PT ;  /* 0x00000055543e7212 */ /* 0x000fe400078e9c41 */
[----:B------:R-:W-:Y:S02]  /*27c0*/  LOP3.LUT R88, R61, 0xf0f0f0f, R88, 0xf8, !PT ;  /* 0x0f0f0f0f3d587812 */ /* 0x000fe400078ef858 */
[-CC-:B------:R-:W-:Y:S02]  /*27d0*/  LOP3.LUT R60, R60, R64.reuse, R87.reuse, 0x96, !PT ;  /* 0x000000403c3c7212 */ /* 0x180fe400078e9657 */
[----:B------:R-:W-:Y:S02]  /*27e0*/  LOP3.LUT R64, R85, R64, R87, 0x60, !PT ;  /* 0x0000004055407212 */ /* 0x000fe400078e6057 */
[----:B------:R-:W-:Y:S02]  /*27f0*/  LOP3.LUT R87, R62, R86, R65, 0x60, !PT ;  /* 0x000000563e577212 */ /* 0x000fe400078e6041 */
[----:B0-----:R-:W-:-:S02]  /*2800*/  LOP3.LUT R88, R88, UR10, R63, 0xb4, !PT ;  /* 0x0000000a58587c12 */ /* 0x001fc4000f8eb43f */
[----:B------:R-:W-:Y:S02]  /*2810*/  LOP3.LUT R87, R84, R87, RZ, 0x3c, !PT ;  /* 0x0000005754577212 */ /* 0x000fe400078e3cff */
[----:B------:R-:W-:Y:S02]  /*2820*/  LOP3.LUT R84, R86, R65, RZ, 0xc3, !PT ;  /* 0x0000004156547212 */ /* 0x000fe400078ec3ff */
[----:B------:R-:W-:Y:S02]  /*2830*/  LOP3.LUT R61, R60, R86, R65, 0xf9, !PT ;  /* 0x000000563c3d7212 */ /* 0x000fe400078ef941 */
[CCC-:B------:R-:W-:Y:S02]  /*2840*/  LOP3.LUT R90, R63.reuse, R88.reuse, R58.reuse, 0x90, !PT ;  /* 0x000000583f5a7212 */ /* 0x1c0fe400078e903a */
[----:B------:R-:W-:Y:S02]  /*2850*/  LOP3.LUT R85, R58, R63, R59, 0xb4, !PT ;  /* 0x0000003f3a557212 */ /* 0x000fe400078eb43b */
[----:B------:R-:W-:-:S02]  /*2860*/  LOP3.LUT R86, R63, R88, R58, 0x9c, !PT ;  /* 0x000000583f567212 */ /* 0x000fc400078e9c3a */
[----:B------:R-:W-:Y:S02]  /*2870*/  LOP3.LUT R65, R58, R63, R59, 0x4b, !PT ;  /* 0x0000003f3a417212 */ /* 0x000fe400078e4b3b */
[C---:B------:R-:W-:Y:S02]  /*2880*/  LOP3.LUT R58, R59.reuse, UR10, R88, 0x6c, !PT ;  /* 0x0000000a3b3a7c12 */ /* 0x040fe4000f8e6c58 */
[----:B------:R-:W-:Y:S02]  /*2890*/  LOP3.LUT R88, R59, R90, RZ, 0x3c, !PT ;  /* 0x0000005a3b587212 */ /* 0x000fe400078e3cff */
[----:B------:R-:W-:Y:S02]  /*28a0*/  LOP3.LUT R59, R63, R86, R85, 0x78, !PT ;  /* 0x000000563f3b7212 */ /* 0x000fe400078e7855 */
[----:B------:R-:W-:Y:S02]  /*28b0*/  LOP3.LUT R63, R86, R65, R88, 0x1e, !PT ;  /* 0x00000041563f7212 */ /* 0x000fe400078e1e58 */
[----:B------:R-:W-:-:S02]  /*28c0*/  LOP3.LUT R61, R62, R61, RZ, 0x3c, !PT ;  /* 0x0000003d3e3d7212 */ /* 0x000fc400078e3cff */
[----:B------:R-:W-:Y:S02]  /*28d0*/  LOP3.LUT R90, R64, UR8, RZ, 0x3c, !PT ;  /* 0x00000008405a7c12 */ /* 0x000fe4000f8e3cff */
[----:B------:R-:W-:Y:S02]  /*28e0*/  LOP3.LUT R86, R65, R59, R88, 0x78, !PT ;  /* 0x0000003b41567212 */ /* 0x000fe400078e7858 */
[-C--:B------:R-:W-:Y:S02]  /*28f0*/  LOP3.LUT R64, R60, R61.reuse, R90, 0x78, !PT ;  /* 0x0000003d3c407212 */ /* 0x080fe400078e785a */
[----:B------:R-:W-:Y:S02]  /*2900*/  LOP3.LUT R65, R86, R61, RZ, 0x3c, !PT ;  /* 0x0000003d56417212 */ /* 0x000fe400078e3cff */
[----:B------:R-:W-:Y:S01]  /*2910*/  LOP3.LUT R62, R84, R87, R60, 0x78, !PT ;  /* 0x00000057543e7212 */ /* 0x000fe200078e783c */
[----:B------:R-:W-:Y:S01]  /*2920*/  IMAD.SHL.U32 R84, R80, 0x10, RZ ;  /* 0x0000001050547824 */ /* 0x000fe200078e00ff */
[----:B------:R-:W-:-:S02]  /*2930*/  LOP3.LUT R85, R88, R63, R58, 0x78, !PT ;  /* 0x0000003f58557212 */ /* 0x000fc400078e783a */
[----:B------:R-:W-:Y:S02]  /*2940*/  LOP3.LUT R60, R65, R63, R64, 0x96, !PT ;  /* 0x0000003f413c7212 */ /* 0x000fe400078e9640 */
[-CC-:B------:R-:W-:Y:S02]  /*2950*/  LOP3.LUT R85, R85, R87.reuse, R90.reuse, 0x96, !PT ;  /* 0x0000005755557212 */ /* 0x180fe400078e965a */
[----:B------:R-:W-:Y:S02]  /*2960*/  LOP3.LUT R60, R60, R87, R90, 0x96, !PT ;  /* 0x000000573c3c7212 */ /* 0x000fe400078e965a */
[----:B------:R-:W-:Y:S02]  /*2970*/  SHF.R.U32.HI R87, RZ, 0x4, R80 ;  /* 0x00000004ff577819 */ /* 0x000fe40000011650 */
[----:B------:R-:W-:Y:S02]  /*2980*/  LOP3.LUT R80, R84, 0xf0f0f0f0, RZ, 0xc0, !PT ;  /* 0xf0f0f0f054507812 */ /* 0x000fe400078ec0ff */
[----:B------:R-:W-:Y:S01]  /*2990*/  LOP3.LUT R84, R79, R68, R67, 0x96, !PT ;  /* 0x000000444f547212 */ /* 0x000fe200078e9643 */
[----:B------:R-:W-:Y:S01]  /*29a0*/  IMAD.SHL.U32 R67, R82, 0x10, RZ ;  /* 0x0000001052437824 */ /* 0x000fe200078e00ff */
[----:B------:R-:W-:-:S02]  /*29b0*/  LOP3.LUT R68, R80, 0xf0f0f0f, R87, 0xf8, !PT ;  /* 0x0f0f0f0f50447812 */ /* 0x000fc400078ef857 */
[----:B------:R-:W-:Y:S02]  /*29c0*/  SHF.R.U32.HI R80, RZ, 0x4, R82 ;  /* 0x00000004ff507819 */ /* 0x000fe40000011652 */
[----:B------:R-:W-:Y:S02]  /*29d0*/  LOP3.LUT R67, R67, 0xf0f0f0f0, RZ, 0xc0, !PT ;  /* 0xf0f0f0f043437812 */ /* 0x000fe400078ec0ff */
[----:B------:R-:W-:Y:S02]  /*29e0*/  LOP3.LUT R84, R84, R77, RZ, 0x3c, !PT ;  /* 0x0000004d54547212 */ /* 0x000fe400078e3cff */
[----:B------:R-:W-:Y:S02]  /*29f0*/  LOP3.LUT R87, R67, 0xf0f0f0f, R80, 0xf8, !PT ;  /* 0x0f0f0f0f43577812 */ /* 0x000fe400078ef850 */
[----:B------:R-:W-:Y:S01]  /*2a00*/  LOP3.LUT R82, R82, UR9, R83, 0xb4, !PT ;  /* 0x0000000952527c12 */ /* 0x000fe2000f8eb453 */
[----:B------:R-:W-:Y:S01]  /*2a10*/  IMAD.SHL.U32 R67, R84, 0x10, RZ ;  /* 0x0000001054437824 */ /* 0x000fe200078e00ff */
[----:B------:R-:W-:-:S02]  /*2a20*/  SHF.R.U32.HI R86, RZ, 0x4, R84 ;  /* 0x00000004ff567819 */ /* 0x000fc40000011654 */
[----:B------:R-:W-:Y:S02]  /*2a30*/  LOP3.LUT R82, R82, R77, RZ, 0x3c, !PT ;  /* 0x0000004d52527212 */ /* 0x000fe400078e3cff */
[----:B------:R-:W-:Y:S02]  /*2a40*/  LOP3.LUT R67, R67, 0xf0f0f0f0, RZ, 0xc0, !PT ;  /* 0xf0f0f0f043437812 */ /* 0x000fe400078ec0ff */
[----:B------:R-:W-:Y:S02]  /*2a50*/  LOP3.LUT R80, R79, R78, R81, 0x96, !PT ;  /* 0x0000004e4f507212 */ /* 0x000fe400078e9651 */
[----:B------:R-:W-:Y:S02]  /*2a60*/  LOP3.LUT R79, R67, 0xf0f0f0f, R86, 0xf8, !PT ;  /* 0x0f0f0f0f434f7812 */ /* 0x000fe400078ef856 */
[----:B------:R-:W-:Y:S02]  /*2a70*/  LOP3.LUT R67, R83, R82, R80, 0x90, !PT ;  /* 0x0000005253437212 */ /* 0x000fe400078e9050 */
[----:B------:R-:W-:-:S02]  /*2a80*/  LOP3.LUT R77, R78, R81, RZ, 0x3c, !PT ;  /* 0x000000514e4d7212 */ /* 0x000fc400078e3cff */
[-CC-:B------:R-:W-:Y:S02]  /*2a90*/  LOP3.LUT R78, R67, R81.reuse, R84.reuse, 0x96, !PT ;  /* 0x00000051434e7212 */ /* 0x180fe400078e9654 */
[-CC-:B------:R-:W-:Y:S02]  /*2aa0*/  LOP3.LUT R67, R83, R81.reuse, R84.reuse, 0x90, !PT ;  /* 0x0000005153437212 */ /* 0x180fe400078e9054 */
[----:B------:R-:W-:Y:S01]  /*2ab0*/  LOP3.LUT R81, R82, R81, R84, 0x60, !PT ;  /* 0x0000005152517212 */ /* 0x000fe200078e6054 */
[----:B------:R-:W-:Y:S01]  /*2ac0*/  IMAD.SHL.U32 R84, R77, 0x10, RZ ;  /* 0x000000104d547824 */ /* 0x000fe200078e00ff */
[----:B------:R-:W-:Y:S02]  /*2ad0*/  SHF.R.U32.HI R77, RZ, 0x4, R77 ;  /* 0x00000004ff4d7819 */ /* 0x000fe4000001164d */
[----:B------:R-:W-:Y:S02]  /*2ae0*/  LOP3.LUT R82, R83, R82, R80, 0x9c, !PT ;  /* 0x0000005253527212 */ /* 0x000fe400078e9c50 */
[----:B------:R-:W-:-:S02]  /*2af0*/  LOP3.LUT R84, R84, 0xf0f0f0f0, RZ, 0xc0, !PT ;  /* 0xf0f0f0f054547812 */ /* 0x000fc400078ec0ff */
[----:B------:R-:W-:Y:S02]  /*2b00*/  LOP3.LUT R86, R82, R67, R80, 0x60, !PT ;  /* 0x0000004352567212 */ /* 0x000fe400078e6050 */
[----:B------:R-:W-:Y:S02]  /*2b10*/  LOP3.LUT R84, R84, 0xf0f0f0f, R77, 0xf8, !PT ;  /* 0x0f0f0f0f54547812 */ /* 0x000fe400078ef84d */
[----:B------:R-:W-:Y:S02]  /*2b20*/  LOP3.LUT R77, R83, R86, RZ, 0x3c, !PT ;  /* 0x00000056534d7212 */ /* 0x000fe400078e3cff */
[----:B------:R-:W-:Y:S02]  /*2b30*/  LOP3.LUT R84, R84, UR11, R79, 0xb4, !PT ;  /* 0x0000000b54547c12 */ /* 0x000fe4000f8eb44f */
[----:B------:R-:W-:Y:S02]  /*2b40*/  LOP3.LUT R83, R67, R80, RZ, 0xc3, !PT ;  /* 0x0000005043537212 */ /* 0x000fe400078ec3ff */
[----:B------:R-:W-:-:S02]  /*2b50*/  LOP3.LUT R86, R79, R84, R68, 0x90, !PT ;  /* 0x000000544f567212 */ /* 0x000fc400078e9044 */
[----:B------:R-:W-:Y:S02]  /*2b60*/  LOP3.LUT R89, R78, R67, R80, 0xf9, !PT ;  /* 0x000000434e597212 */ /* 0x000fe400078ef950 */
[----:B------:R-:W-:Y:S01]  /*2b70*/  LOP3.LUT R67, R87, UR11, R84, 0x6c, !PT ;  /* 0x0000000b57437c12 */ /* 0x000fe2000f8e6c54 */
[----:B------:R-:W0:Y:S01]  /*2b80*/  LDCU.64 UR10, c[0x3][UR14+0x8] ;  /* 0x00c001000e0a77ac */ /* 0x000e220008000a00 */
[----:B------:R-:W-:Y:S02]  /*2b90*/  LOP3.LUT R80, R79, R84, R68, 0x9c, !PT ;  /* 0x000000544f507212 */ /* 0x000fe400078e9c44 */
[CCC-:B------:R-:W-:Y:S02]  /*2ba0*/  LOP3.LUT R88, R68.reuse, R79.reuse, R87.reuse, 0xb4, !PT ;  /* 0x0000004f44587212 */ /* 0x1c0fe400078eb457 */
[----:B------:R-:W-:Y:S02]  /*2bb0*/  LOP3.LUT R84, R68, R79, R87, 0x4b, !PT ;  /* 0x0000004f44547212 */ /* 0x000fe400078e4b57 */
[----:B------:R-:W-:-:S02]  /*2bc0*/  LOP3.LUT R87, R87, R86, RZ, 0x3c, !PT ;  /* 0x0000005657577212 */ /* 0x000fc400078e3cff */
[----:B------:R-:W-:Y:S01]  /*2bd0*/  LOP3.LUT R86, R81, UR9, RZ, 0x3c, !PT ;  /* 0x0000000951567c12 */ /* 0x000fe2000f8e3cff */
[----:B------:R-:W1:Y:S01]  /*2be0*/  LDCU.64 UR8, c[0x3][UR14+-0x8] ;  /* 0x00ffff000e0877ac */ /* 0x000e620008000a00 */
[----:B------:R-:W-:Y:S02]  /*2bf0*/  LOP3.LUT R68, R79, R80, R88, 0x78, !PT ;  /* 0x000000504f447212 */ /* 0x000fe400078e7858 */
[----:B------:R-:W-:Y:S02]  /*2c00*/  LOP3.LUT R79, R82, R89, RZ, 0x3c, !PT ;  /* 0x00000059524f7212 */ /* 0x000fe400078e3cff */
[--C-:B------:R-:W-:Y:S02]  /*2c10*/  LOP3.LUT R82, R84, R68, R87.reuse, 0x78, !PT ;  /* 0x0000004454527212 */ /* 0x100fe400078e7857 */
[----:B------:R-:W-:Y:S02]  /*2c20*/  LOP3.LUT R80, R80, R84, R87, 0x1e, !PT ;  /* 0x0000005450507212 */ /* 0x000fe400078e1e57 */
[----:B------:R-:W-:-:S02]  /*2c30*/  LOP3.LUT R81, R83, R77, R78, 0x78, !PT ;  /* 0x0000004d53517212 */ /* 0x000fc400078e784e */
[-C--:B------:R-:W-:Y:S02]  /*2c40*/  LOP3.LUT R83, R78, R79.reuse, R86, 0x78, !PT ;  /* 0x0000004f4e537212 */ /* 0x080fe400078e7856 */
[----:B------:R-:W-:Y:S02]  /*2c50*/  LOP3.LUT R82, R82, R79, RZ, 0x3c, !PT ;  /* 0x0000004f52527212 */ /* 0x000fe400078e3cff */
[----:B------:R-:W-:Y:S01]  /*2c60*/  LOP3.LUT R89, R72, R69, R66, 0x96, !PT ;  /* 0x0000004548597212 */ /* 0x000fe200078e9642 */
[----:B------:R-:W-:Y:S01]  /*2c70*/  IMAD.SHL.U32 R66, R75, 0x10, RZ ;  /* 0x000000104b427824 */ /* 0x000fe200078e00ff */
[-C--:B------:R-:W-:Y:S02]  /*2c80*/  LOP3.LUT R84, R87, R80.reuse, R67, 0x78, !PT ;  /* 0x0000005057547212 */ /* 0x080fe400078e7843 */
[----:B------:R-:W-:Y:S02]  /*2c90*/  LOP3.LUT R78, R82, R80, R83, 0x96, !PT ;  /* 0x00000050524e7212 */ /* 0x000fe400078e9653 */
[----:B------:R-:W-:-:S02]  /*2ca0*/  LOP3.LUT R66, R66, 0xf0f0f0f0, RZ, 0xc0, !PT ;  /* 0xf0f0f0f042427812 */ /* 0x000fc400078ec0ff */
[----:B------:R-:W-:Y:S02]  /*2cb0*/  SHF.R.U32.HI R69, RZ, 0x4, R75 ;  /* 0x00000004ff457819 */ /* 0x000fe4000001164b */
[----:B------:R-:W-:Y:S02]  /*2cc0*/  LOP3.LUT R89, R89, R70, RZ, 0x3c, !PT ;  /* 0x0000004659597212 */ /* 0x000fe400078e3cff */
[-CC-:B------:R-:W-:Y:S02]  /*2cd0*/  LOP3.LUT R84, R84, R77.reuse, R86.reuse, 0x96, !PT ;  /* 0x0000004d54547212 */ /* 0x180fe400078e9656 */
[----:B------:R-:W-:Y:S01]  /*2ce0*/  LOP3.LUT R77, R78, R77, R86, 0x96, !PT ;  /* 0x0000004d4e4d7212 */ /* 0x000fe200078e9656 */
[----:B------:R-:W-:Y:S01]  /*2cf0*/  IMAD.SHL.U32 R78, R73, 0x10, RZ ;  /* 0x00000010494e7824 */ /* 0x000fe200078e00ff */
[----:B-1----:R-:W-:Y:S02]  /*2d00*/  LOP3.LUT R87, R75, UR8, R76, 0xb4, !PT ;  /* 0x000000084b577c12 */ /* 0x002fe4000f8eb44c */
[----:B------:R-:W-:-:S02]  /*2d10*/  LOP3.LUT R75, R72, R71, R74, 0x96, !PT ;  /* 0x00000047484b7212 */ /* 0x000fc400078e964a */
[----:B------:R-:W-:Y:S01]  /*2d20*/  LOP3.LUT R66, R66, 0xf0f0f0f, R69, 0xf8, !PT ;  /* 0x0f0f0f0f42427812 */ /* 0x000fe200078ef845 */
[----:B------:R-:W-:Y:S01]  /*2d30*/  IMAD.SHL.U32 R69, R89, 0x10, RZ ;  /* 0x0000001059457824 */ /* 0x000fe200078e00ff */
[----:B------:R-:W-:Y:S02]  /*2d40*/  LOP3.LUT R71, R71, R74, RZ, 0x3c, !PT ;  /* 0x0000004a47477212 */ /* 0x000fe400078e3cff */
[----:B------:R-:W-:Y:S02]  /*2d50*/  SHF.R.U32.HI R86, RZ, 0x4, R73 ;  /* 0x00000004ff567819 */ /* 0x000fe40000011649 */
[----:B------:R-:W-:Y:S01]  /*2d60*/  LOP3.LUT R73, R78, 0xf0f0f0f0, RZ, 0xc0, !PT ;  /* 0xf0f0f0f04e497812 */ /* 0x000fe200078ec0ff */
[----:B------:R-:W-:Y:S01]  /*2d70*/  IMAD.SHL.U32 R78, R71, 0x10, RZ ;  /* 0x00000010474e7824 */ /* 0x000fe200078e00ff */
[----:B------:R-:W-:Y:S02]  /*2d80*/  LOP3.LUT R69, R69, 0xf0f0f0f0, RZ, 0xc0, !PT ;  /* 0xf0f0f0f045457812 */ /* 0x000fe400078ec0ff */
[----:B------:R-:W-:-:S02]  /*2d90*/  SHF.R.U32.HI R72, RZ, 0x4, R89 ;  /* 0x00000004ff487819 */ /* 0x000fc40000011659 */
[----:B------:R-:W-:Y:S02]  /*2da0*/  LOP3.LUT R87, R87, R70, RZ, 0x3c, !PT ;  /* 0x0000004657577212 */ /* 0x000fe400078e3cff */
[----:B------:R-:W-:Y:S02]  /*2db0*/  LOP3.LUT R73, R73, 0xf0f0f0f, R86, 0xf8, !PT ;  /* 0x0f0f0f0f49497812 */ /* 0x000fe400078ef856 */
[----:B------:R-:W-:Y:S02]  /*2dc0*/  SHF.R.U32.HI R86, RZ, 0x4, R71 ;  /* 0x00000004ff567819 */ /* 0x000fe40000011647 */
[----:B------:R-:W-:Y:S02]  /*2dd0*/  LOP3.LUT R72, R69, 0xf0f0f0f, R72, 0xf8, !PT ;  /* 0x0f0f0f0f45487812 */ /* 0x000fe400078ef848 */
[----:B------:R-:W-:Y:S02]  /*2de0*/  LOP3.LUT R71, R78, 0xf0f0f0f0, RZ, 0xc0, !PT ;  /* 0xf0f0f0f04e477812 */ /* 0x000fe400078ec0ff */
[----:B------:R-:W-:-:S02]  /*2df0*/  LOP3.LUT R69, R76, R87, R75, 0x90, !PT ;  /* 0x000000574c457212 */ /* 0x000fc400078e904b */
[CC--:B------:R-:W-:Y:S02]  /*2e00*/  LOP3.LUT R70, R76.reuse, R74.reuse, R89, 0x90, !PT ;  /* 0x0000004a4c467212 */ /* 0x0c0fe400078e9059 */
[----:B------:R-:W-:Y:S02]  /*2e10*/  LOP3.LUT R78, R76, R87, R75, 0x9c, !PT ;  /* 0x000000574c4e7212 */ /* 0x000fe400078e9c4b */
[----:B------:R-:W-:Y:S02]  /*2e20*/  LOP3.LUT R71, R71, 0xf0f0f0f, R86, 0xf8, !PT ;  /* 0x0f0f0f0f47477812 */ /* 0x000fe400078ef856 */
[-CC-:B------:R-:W-:Y:S02]  /*2e30*/  LOP3.LUT R69, R69, R74.reuse, R89.reuse, 0x96, !PT ;  /* 0x0000004a45457212 */ /* 0x180fe400078e9659 */
[----:B------:R-:W-:Y:S02]  /*2e40*/  LOP3.LUT R74, R87, R74, R89, 0x60, !PT ;  /* 0x0000004a574a7212 */ /* 0x000fe400078e6059 */
[----:B------:R-:W-:-:S02]  /*2e50*/  LOP3.LUT R87, R78, R70, R75, 0x60, !PT ;  /* 0x000000464e577212 */ /* 0x000fc400078e604b */
[----:B0-----:R-:W-:Y:S02]  /*2e60*/  LOP3.LUT R71, R71, UR10, R72, 0xb4, !PT ;  /* 0x0000000a47477c12 */ /* 0x001fe4000f8eb448 */
[----:B------:R-:W-:Y:S02]  /*2e70*/  LOP3.LUT R86, R76, R87, RZ, 0x3c, !PT ;  /* 0x000000574c567212 */ /* 0x000fe400078e3cff */
[----:B------:R-:W-:Y:S02]  /*2e80*/  LOP3.LUT R76, R70, R75, RZ, 0xc3, !PT ;  /* 0x0000004b464c7212 */ /* 0x000fe400078ec3ff */
[----:B------:R-:W-:Y:S02]  /*2e90*/  LOP3.LUT R87, R69, R70, R75, 0xf9, !PT ;  /* 0x0000004645577212 */ /* 0x000fe400078ef94b */
[----:B------:R-:W-:Y:S02]  /*2ea0*/  LOP3.LUT R89, R72, R71, R73, 0x90, !PT ;  /* 0x0000004748597212 */ /* 0x000fe400078e9049 */
[----:B------:R-:W-:-:S02]  /*2eb0*/  LOP3.LUT R90, R73, R72, R66, 0xb4, !PT ;  /* 0x00000048495a7212 */ /* 0x000fc400078eb442 */
[----:B------:R-:W-:Y:S02]  /*2ec0*/  LOP3.LUT R75, R72, R71, R73, 0x9c, !PT ;  /* 0x00000047484b7212 */ /* 0x000fe400078e9c49 */
[----:B------:R-:W-:Y:S02]  /*2ed0*/  LOP3.LUT R88, R73, R72, R66, 0x4b, !PT ;  /* 0x0000004849587212 */ /* 0x000fe400078e4b42 */
[C---:B------:R-:W-:Y:S02]  /*2ee0*/  LOP3.LUT R70, R66.reuse, UR10, R71, 0x6c, !PT ;  /* 0x0000000a42467c12 */ /* 0x040fe4000f8e6c47 */
[----:B------:R-:W-:Y:S02]  /*2ef0*/  LOP3.LUT R66, R66, R89, RZ, 0x3c, !PT ;  /* 0x0000005942427212 */ /* 0x000fe400078e3cff */
[----:B------:R-:W-:Y:S02]  /*2f00*/  LOP3.LUT R71, R72, R75, R90, 0x78, !PT ;  /* 0x0000004b48477212 */ /* 0x000fe400078e785a */
[----:B------:R-:W-:-:S02]  /*2f10*/  LOP3.LUT R72, R78, R87, RZ, 0x3c, !PT ;  /* 0x000000574e487212 */ /* 0x000fc400078e3cff */
[--C-:B------:R-:W-:Y:S02]  /*2f20*/  LOP3.LUT R73, R75, R88, R66.reuse, 0x1e, !PT ;  /* 0x000000584b497212 */ /* 0x100fe400078e1e42 */
[----:B------:R-:W-:Y:S02]  /*2f30*/  LOP3.LUT R87, R74, UR8, RZ, 0x3c, !PT ;  /* 0x000000084a577c12 */ /* 0x000fe4000f8e3cff */
[----:B------:R-:W-:Y:S02]  /*2f40*/  LOP3.LUT R75, R88, R71, R66, 0x78, !PT ;  /* 0x00000047584b7212 */ /* 0x000fe400078e7842 */
[----:B------:R-:W-:Y:S02]  /*2f50*/  LOP3.LUT R74, R76, R86, R69, 0x78, !PT ;  /* 0x000000564c4a7212 */ /* 0x000fe400078e7845 */
[-C--:B------:R-:W-:Y:S02]  /*2f60*/  LOP3.LUT R76, R69, R72.reuse, R87, 0x78, !PT ;  /* 0x00000048454c7212 */ /* 0x080fe400078e7857 */
[----:B------:R-:W-:-:S02]  /*2f70*/  LOP3.LUT R75, R75, R72, RZ, 0x3c, !PT ;  /* 0x000000484b4b7212 */ /* 0x000fc400078e3cff */
[-C--:B------:R-:W-:Y:S01]  /*2f80*/  LOP3.LUT R78, R66, R73.reuse, R70, 0x78, !PT ;  /* 0x00000049424e7212 */ /* 0x080fe200078e7846 */
[----:B------:R-:W-:Y:S01]  /*2f90*/  IMAD.SHL.U32 R66, R54, 0x10, RZ ;  /* 0x0000001036427824 */ /* 0x000fe200078e00ff */
[----:B------:R-:W-:Y:S02]  /*2fa0*/  LOP3.LUT R69, R75, R73, R76, 0x96, !PT ;  /* 0x000000494b457212 */ /* 0x000fe400078e964c */
[----:B------:R-:W-:Y:S01]  /*2fb0*/  LOP3.LUT R88, R53, R50, R49, 0x96, !PT ;  /* 0x0000003235587212 */ /* 0x000fe200078e9631 */
[----:B------:R-:W-:Y:S01]  /*2fc0*/  IMAD.SHL.U32 R49, R56, 0x10, RZ ;  /* 0x0000001038317824 */ /* 0x000fe200078e00ff */
[-CC-:B------:R-:W-:Y:S02]  /*2fd0*/  LOP3.LUT R78, R78, R86.reuse, R87.reuse, 0x96, !PT ;  /* 0x000000564e4e7212 */ /* 0x180fe400078e9657 */
[----:B------:R-:W-:Y:S02]  /*2fe0*/  LOP3.LUT R69, R69, R86, R87, 0x96, !PT ;  /* 0x0000005645457212 */ /* 0x000fe400078e9657 */
[----:B------:R-:W-:-:S02]  /*2ff0*/  SHF.R.U32.HI R87, RZ, 0x4, R54 ;  /* 0x00000004ff577819 */ /* 0x000fc40000011636 */
[----:B------:R-:W-:Y:S02]  /*3000*/  LOP3.LUT R66, R66, 0xf0f0f0f0, RZ, 0xc0, !PT ;  /* 0xf0f0f0f042427812 */ /* 0x000fe400078ec0ff */
[----:B------:R-:W-:Y:S02]  /*3010*/  LOP3.LUT R49, R49, 0xf0f0f0f0, RZ, 0xc0, !PT ;  /* 0xf0f0f0f031317812 */ /* 0x000fe400078ec0ff */
[----:B------:R-:W-:Y:S02]  /*3020*/  SHF.R.U32.HI R50, RZ, 0x4, R56 ;  /* 0x00000004ff327819 */ /* 0x000fe40000011638 */
[----:B------:R-:W-:Y:S02]  /*3030*/  LOP3.LUT R88, R88, R51, RZ, 0x3c, !PT ;  /* 0x0000003358587212 */ /* 0x000fe400078e3cff */
[----:B------:R-:W-:Y:S02]  /*3040*/  LOP3.LUT R87, R66, 0xf0f0f0f, R87, 0xf8, !PT ;  /* 0x0f0f0f0f42577812 */ /* 0x000fe400078ef857 */
[----:B------:R-:W-:-:S02]  /*3050*/  LOP3.LUT R66, R53, R52, R55, 0x96, !PT ;  /* 0x0000003435427212 */ /* 0x000fc400078e9637 */
[----:B------:R-:W-:Y:S02]  /*3060*/  LOP3.LUT R86, R56, UR9, R57, 0xb4, !PT ;  /* 0x0000000938567c12 */ /* 0x000fe4000f8eb439 */
[----:B------:R-:W-:Y:S02]  /*3070*/  LOP3.LUT R52, R52, R55, RZ, 0x3c, !PT ;  /* 0x0000003734347212 */ /* 0x000fe400078e3cff */
        /* <DEDUP_REMOVED lines=8> */
[----:B------:R-:W-:Y:S02]  /*3100*/  LOP3.LUT R56, R49, 0xf0f0f0f, R56, 0xf8, !PT ;  /* 0x0f0f0f0f31387812 */ /* 0x000fe400078ef838 */
[C---:B------:R-:W-:Y:S02]  /*3110*/  LOP3.LUT R49, R57.reuse, R55, R88, 0x90, !PT ;  /* 0x0000003739317212 */ /* 0x040fe400078e9058 */
[CCC-:B------:R-:W-:Y:S02]  /*3120*/  LOP3.LUT R51, R57.reuse, R86.reuse, R66.reuse, 0x9c, !PT ;  /* 0x0000005639337212 */ /* 0x1c0fe400078e9c42 */
        /* <DEDUP_REMOVED lines=8> */
[----:B------:R-:W-:Y:S01]  /*31b0*/  LOP3.LUT R49, R50, UR11, R91, 0x6c, !PT ;  /* 0x0000000b32317c12 */ /* 0x000fe2000f8e6c5b */
[----:B------:R-:W0:Y:S01]  /*31c0*/  LDCU.64 UR10, c[0x3][UR14+0x10] ;  /* 0x00c002000e0a77ac */ /* 0x000e220008000a00 */
[--C-:B------:R-:W-:Y:S02]  /*31d0*/  LOP3.LUT R89, R56, R91, R87.reuse, 0x9c, !PT ;  /* 0x0000005b38597212 */ /* 0x100fe400078e9c57 */
[----:B------:R-:W-:Y:S02]  /*31e0*/  LOP3.LUT R55, R86, R55, R88, 0x60, !PT ;  /* 0x0000003756377212 */ /* 0x000fe400078e6058 */
[----:B------:R-:W-:Y:S02]  /*31f0*/  LOP3.LUT R91, R56, R91, R87, 0x90, !PT ;  /* 0x0000005b385b7212 */ /* 0x000fe400078e9057 */
[----:B------:R-:W-:-:S02]  /*3200*/  LOP3.LUT R86, R87, R56, R50, 0xb4, !PT ;  /* 0x0000003857567212 */ /* 0x000fc400078eb432 */
[----:B------:R-:W-:Y:S02]  /*3210*/  LOP3.LUT R87, R87, R56, R50, 0x4b, !PT ;  /* 0x0000003857577212 */ /* 0x000fe400078e4b32 */
[----:B------:R-:W-:Y:S02]  /*3220*/  LOP3.LUT R66, R50, R91, RZ, 0x3c, !PT ;  /* 0x0000005b32427212 */ /* 0x000fe400078e3cff */
[----:B------:R-:W-:Y:S02]  /*3230*/  LOP3.LUT R50, R56, R89, R86, 0x78, !PT ;  /* 0x0000005938327212 */ /* 0x000fe400078e7856 */
[----:B------:R-:W-:Y:S02]  /*3240*/  LOP3.LUT R51, R51, R52, RZ, 0x3c, !PT ;  /* 0x0000003433337212 */ /* 0x000fe400078e3cff */
[----:B------:R-:W-:Y:S01]  /*3250*/  LOP3.LUT R86, R55, UR9, RZ, 0x3c, !PT ;  /* 0x0000000937567c12 */ /* 0x000fe2000f8e3cff */
[----:B------:R-:W1:Y:S01]  /*3260*/  LDCU.64 UR8, c[0x3][UR14+0x20] ;  /* 0x00c004000e0877ac */ /* 0x000e620008000a00 */
[----:B------:R-:W-:-:S02]  /*3270*/  LOP3.LUT R56, R87, R50, R66, 0x78, !PT ;  /* 0x0000003257387212 */ /* 0x000fc400078e7842 */
[----:B------:R-:W-:Y:S02]  /*3280*/  LOP3.LUT R52, R89, R87, R66, 0x1e, !PT ;  /* 0x0000005759347212 */ /* 0x000fe400078e1e42 */
[----:B------:R-:W-:Y:S02]  /*3290*/  LOP3.LUT R53, R53, R57, R54, 0x78, !PT ;  /* 0x0000003935357212 */ /* 0x000fe400078e7836 */
[-C--:B------:R-:W-:Y:S02]  /*32a0*/  LOP3.LUT R55, R54, R51.reuse, R86, 0x78, !PT ;  /* 0x0000003336377212 */ /* 0x080fe400078e7856 */
[----:B------:R-:W-:Y:S02]  /*32b0*/  LOP3.LUT R54, R56, R51, RZ, 0x3c, !PT ;  /* 0x0000003338367212 */ /* 0x000fe400078e3cff */
[-C--:B------:R-:W-:Y:S02]  /*32c0*/  LOP3.LUT R56, R66, R52.reuse, R49, 0x78, !PT ;  /* 0x0000003442387212 */ /* 0x080fe400078e7831 */
[----:B------:R-:W-:-:S02]  /*32d0*/  LOP3.LUT R66, R54, R52, R55, 0x96, !PT ;  /* 0x0000003436427212 */ /* 0x000fc400078e9637 */
[-CC-:B------:R-:W-:Y:S02]  /*32e0*/  LOP3.LUT R56, R56, R57.reuse, R86.reuse, 0x96, !PT ;  /* 0x0000003938387212 */ /* 0x180fe400078e9656 */
[----:B------:R-:W-:Y:S02]  /*32f0*/  LOP3.LUT R57, R66, R57, R86, 0x96, !PT ;  /* 0x0000003942397212 */ /* 0x000fe400078e9656 */
[----:B0-----:R-:W-:Y:S02]  /*3300*/  LOP3.LUT R66, R85, UR10, R60, 0xb4, !PT ;  /* 0x0000000a55427c12 */ /* 0x001fe4000f8eb43c */
[C---:B------:R-:W-:Y:S02]  /*3310*/  LOP3.LUT R58, R62.reuse, R59, R58, 0x96, !PT ;  /* 0x0000003b3e3a7212 */ /* 0x040fe400078e963a */
[----:B------:R-:W-:Y:S02]  /*3320*/  LOP3.LUT R86, R62, R63, R64, 0x96, !PT ;  /* 0x0000003f3e567212 */ /* 0x000fe400078e9640 */
[----:B------:R-:W-:-:S02]  /*3330*/  LOP3.LUT R87, R66, R61, RZ, 0x3c, !PT ;  /* 0x0000003d42577212 */ /* 0x000fc400078e3cff */
[----:B------:R-:W-:Y:S02]  /*3340*/  LOP3.LUT R59, R58, R61, RZ, 0x3c, !PT ;  /* 0x0000003d3a3b7212 */ /* 0x000fe400078e3cff */
[CCC-:B------:R-:W-:Y:S02]  /*3350*/  LOP3.LUT R61, R60.reuse, R87.reuse, R86.reuse, 0x90, !PT ;  /* 0x000000573c3d7212 */ /* 0x1c0fe400078e9056 */
[-C--:B------:R-:W-:Y:S02]  /*3360*/  LOP3.LUT R58, R63, R64.reuse, RZ, 0x3c, !PT ;  /* 0x000000403f3a7212 */ /* 0x080fe400078e3cff */
[-CC-:B------:R-:W-:Y:S02]  /*3370*/  LOP3.LUT R63, R61, R64.reuse, R59.reuse, 0x96, !PT ;  /* 0x000000403d3f7212 */ /* 0x180fe400078e963b */
[C---:B------:R-:W-:Y:S02]  /*3380*/  LOP3.LUT R89, R60.reuse, R64, R59, 0x90, !PT ;  /* 0x000000403c597212 */ /* 0x040fe400078e903b */
[----:B------:R-:W-:-:S02]  /*3390*/  LOP3.LUT R61, R60, R87, R86, 0x9c, !PT ;  /* 0x000000573c3d7212 */ /* 0x000fc400078e9c56 */
[--C-:B------:R-:W-:Y:S02]  /*33a0*/  LOP3.LUT R64, R87, R64, R59.reuse, 0x60, !PT ;  /* 0x0000004057407212 */ /* 0x100fe400078e603b */
[----:B------:R-:W-:Y:S02]  /*33b0*/  LOP3.LUT R62, R89, R86, RZ, 0xc3, !PT ;  /* 0x00000056593e7212 */ /* 0x000fe400078ec3ff */
[-CC-:B------:R-:W-:Y:S02]  /*33c0*/  LOP3.LUT R87, R61, R89.reuse, R86.reuse, 0x60, !PT ;  /* 0x000000593d577212 */ /* 0x180fe400078e6056 */
[----:B------:R-:W-:Y:S02]  /*33d0*/  LOP3.LUT R86, R63, R89, R86, 0xf9, !PT ;  /* 0x000000593f567212 */ /* 0x000fe400078ef956 */
[----:B------:R-:W-:Y:S02]  /*33e0*/  PRMT R89, R58, 0x2301, R58 ;  /* 0x000023013a597816 */ /* 0x000fe4000000003a */
[----:B------:R-:W-:-:S02]  /*33f0*/  PRMT R88, R59, 0x2301, R59 ;  /* 0x000023013b587816 */ /* 0x000fc4000000003b */
[----:B------:R-:W-:Y:S02]  /*3400*/  PRMT R91, R65, 0x2301, R65 ;  /* 0x00002301415b7816 */ /* 0x000fe40000000041 */
[----:B-1----:R-:W-:Y:S02]  /*3410*/  LOP3.LUT R58, R89, UR8, R88, 0xb4, !PT ;  /* 0x00000008593a7c12 */ /* 0x002fe4000f8eb458 */
[----:B------:R-:W-:Y:S02]  /*3420*/  PRMT R59, R85, 0x2301, R85 ;  /* 0x00002301553b7816 */ /* 0x000fe40000000055 */
[C---:B------:R-:W-:Y:S02]  /*3430*/  LOP3.LUT R66, R88.reuse, R58, R91, 0x90, !PT ;  /* 0x0000003a58427212 */ /* 0x040fe400078e905b */
[----:B------:R-:W-:Y:S02]  /*3440*/  LOP3.LUT R89, R91, R88, R59, 0xb4, !PT ;  /* 0x000000585b597212 */ /* 0x000fe400078eb43b */
[----:B------:R-:W-:-:S02]  /*3450*/  LOP3.LUT R65, R88, R58, R91, 0x9c, !PT ;  /* 0x0000003a58417212 */ /* 0x000fc400078e9c5b */
[----:B------:R-:W-:Y:S02]  /*3460*/  LOP3.LUT R85, R91, R88, R59, 0x4b, !PT ;  /* 0x000000585b557212 */ /* 0x000fe400078e4b3b */
[C---:B------:R-:W-:Y:S02]  /*3470*/  LOP3.LUT R58, R59.reuse, UR8, R58, 0x6c, !PT ;  /* 0x000000083b3a7c12 */ /* 0x040fe4000f8e6c3a */
[----:B------:R-:W-:Y:S02]  /*3480*/  LOP3.LUT R66, R59, R66, RZ, 0x3c, !PT ;  /* 0x000000423b427212 */ /* 0x000fe400078e3cff */
[----:B------:R-:W-:Y:S02]  /*3490*/  LOP3.LUT R59, R88, R65, R89, 0x78, !PT ;  /* 0x00000041583b7212 */ /* 0x000fe400078e7859 */
[----:B------:R-:W-:Y:S02]  /*34a0*/  LOP3.LUT R87, R60, R87, RZ, 0x3c, !PT ;  /* 0x000000573c577212 */ /* 0x000fe400078e3cff */
[----:B------:R-:W-:-:S02]  /*34b0*/  LOP3.LUT R60, R61, R86, RZ, 0x3c, !PT ;  /* 0x000000563d3c7212 */ /* 0x000fc400078e3cff */
[----:B------:R-:W-:Y:S02]  /*34c0*/  LOP3.LUT R86, R64, UR10, RZ, 0x3c, !PT ;  /* 0x0000000a40567c12 */ /* 0x000fe4000f8e3cff */
[--C-:B------:R-:W-:Y:S02]  /*34d0*/  LOP3.LUT R61, R65, R85, R66.reuse, 0x1e, !PT ;  /* 0x00000055413d7212 */ /* 0x100fe400078e1e42 */
[----:B------:R-:W-:Y:S02]  /*34e0*/  LOP3.LUT R85, R85, R59, R66, 0x78, !PT ;  /* 0x0000003b55557212 */ /* 0x000fe400078e7842 */
[----:B------:R-:W-:Y:S02]  /*34f0*/  LOP3.LUT R62, R62, R87, R63, 0x78, !PT ;  /* 0x000000573e3e7212 */ /* 0x000fe400078e783f */
[-C--:B------:R-:W-:Y:S02]  /*3500*/  LOP3.LUT R64, R63, R60.reuse, R86, 0x78, !PT ;  /* 0x0000003c3f407212 */ /* 0x080fe400078e7856 */
[----:B------:R-:W-:-:S02]  /*3510*/  LOP3.LUT R63, R85, R60, RZ, 0x3c, !PT ;  /* 0x0000003c553f7212 */ /* 0x000fc400078e3cff */
[-C--:B------:R-:W-:Y:S02]  /*3520*/  LOP3.LUT R65, R66, R61.reuse, R58, 0x78, !PT ;  /* 0x0000003d42417212 */ /* 0x080fe400078e783a */
[----:B------:R-:W-:Y:S02]  /*3530*/  LOP3.LUT R66, R63, R61, R64, 0x96, !PT ;  /* 0x0000003d3f427212 */ /* 0x000fe400078e9640 */
[-CC-:B------:R-:W-:Y:S02]  /*3540*/  LOP3.LUT R65, R65, R87.reuse, R86.reuse, 0x96, !PT ;  /* 0x0000005741417212 */ /* 0x180fe400078e9656 */
[----:B------:R-:W-:Y:S02]  /*3550*/  LOP3.LUT R66, R66, R87, R86, 0x96, !PT ;  /* 0x0000005742427212 */ /* 0x000fe400078e9656 */
[----:B------:R-:W-:Y:S02]  /*3560*/  LOP3.LUT R86, R84, UR11, R77, 0xb4, !PT ;  /* 0x0000000b54567c12 */ /* 0x000fe4000f8eb44d */
[----:B------:R-:W-:-:S02]  /*3570*/  LOP3.LUT R68, R81, R68, R67, 0x96, !PT ;  /* 0x0000004451447212 */ /* 0x000fc400078e9643 */
[----:B------:R-:W-:Y:S02]  /*3580*/  LOP3.LUT R90, R81, R80, R83, 0x96, !PT ;  /* 0x00000050515a7212 */ /* 0x000fe400078e9653 */
[-C--:B------:R-:W-:Y:S02]  /*3590*/  LOP3.LUT R81, R86, R79.reuse, RZ, 0x3c, !PT ;  /* 0x0000004f56517212 */ /* 0x080fe400078e3cff */
[----:B------:R-:W-:Y:S02]  /*35a0*/  LOP3.LUT R68, R68, R79, RZ, 0x3c, !PT ;  /* 0x0000004f44447212 */ /* 0x000fe400078e3cff */
[----:B------:R-:W-:Y:S02]  /*35b0*/  LOP3.LUT R86, R77, R81, R90, 0x90, !PT ;  /* 0x000000514d567212 */ /* 0x000fe400078e905a */
[-C--:B------:R-:W-:Y:S02]  /*35c0*/  LOP3.LUT R67, R80, R83.reuse, RZ, 0x3c, !PT ;  /* 0x0000005350437212 */ /* 0x080fe400078e3cff */
[----:B------:R-:W-:-:S02]  /*35d0*/  LOP3.LUT R86, R86, R83, R68, 0x96, !PT ;  /* 0x0000005356567212 */ /* 0x000fc400078e9644 */
[-CC-:B------:R-:W-:Y:S02]  /*35e0*/  LOP3.LUT R79, R77, R83.reuse, R68.reuse, 0x90, !PT ;  /* 0x000000534d4f7212 */ /* 0x180fe400078e9044 */
[----:B------:R-:W-:Y:S02]  /*35f0*/  LOP3.LUT R80, R81, R83, R68, 0x60, !PT ;  /* 0x0000005351507212 */ /* 0x000fe400078e6044 */
[----:B------:R-:W-:Y:S02]  /*3600*/  LOP3.LUT R83, R77, R81, R90, 0x9c, !PT ;  /* 0x000000514d537212 */ /* 0x000fe400078e9c5a */
[----:B------:R-:W-:Y:S02]  /*3610*/  PRMT R92, R67, 0x2301, R67 ;  /* 0x00002301435c7816 */ /* 0x000fe40000000043 */
[----:B------:R-:W-:Y:S02]  /*3620*/  PRMT R85, R68, 0x2301, R68 ;  /* 0x0000230144557816 */ /* 0x000fe40000000044 */
[----:B------:R-:W-:-:S02]  /*3630*/  LOP3.LUT R81, R79, R90, RZ, 0xc3, !PT ;  /* 0x0000005a4f517212 */ /* 0x000fc400078ec3ff */
[-CC-:B------:R-:W-:Y:S02]  /*3640*/  LOP3.LUT R88, R83, R79.reuse, R90.reuse, 0x60, !PT ;  /* 0x0000004f53587212 */ /* 0x180fe400078e605a */
[----:B------:R-:W-:Y:S02]  /*3650*/  LOP3.LUT R90, R86, R79, R90, 0xf9, !PT ;  /* 0x0000004f565a7212 */ /* 0x000fe400078ef95a */
[----:B------:R-:W-:Y:S02]  /*3660*/  PRMT R68, R84, 0x2301, R84 ;  /* 0x0000230154447816 */ /* 0x000fe40000000054 */
[----:B------:R-:W-:Y:S02]  /*3670*/  LOP3.LUT R79, R92, UR9, R85, 0xb4, !PT ;  /* 0x000000095c4f7c12 */ /* 0x000fe4000f8eb455 */
[----:B------:R-:W-:Y:S02]  /*3680*/  PRMT R82, R82, 0x2301, R82 ;  /* 0x0000230152527816 */ /* 0x000fe40000000052 */
[----:B------:R-:W-:Y:S01]  /*3690*/  LOP3.LUT R67, R68, UR9, R79, 0x6c, !PT ;  /* 0x0000000944437c12 */ /* 0x000fe2000f8e6c4f */
[----:B------:R-:W0:Y:S01]  /*36a0*/  LDCU.64 UR8, c[0x3][UR14+0x18] ;  /* 0x00c003000e0877ac */ /* 0x000e220008000a00 */
[----:B------:R-:W-:-:S02]  /*36b0*/  LOP3.LUT R84, R85, R79, R82, 0x9c, !PT ;  /* 0x0000004f55547212 */ /* 0x000fc400078e9c52 */
[C---:B------:R-:W-:Y:S02]  /*36c0*/  LOP3.LUT R79, R85.reuse, R79, R82, 0x90, !PT ;  /* 0x0000004f554f7212 */ /* 0x040fe400078e9052 */
[CCC-:B------:R-:W-:Y:S02]  /*36d0*/  LOP3.LUT R87, R82.reuse, R85.reuse, R68.reuse, 0xb4, !PT ;  /* 0x0000005552577212 */ /* 0x1c0fe400078eb444 */
[----:B------:R-:W-:Y:S02]  /*36e0*/  LOP3.LUT R82, R82, R85, R68, 0x4b, !PT ;  /* 0x0000005552527212 */ /* 0x000fe400078e4b44 */
[----:B------:R-:W-:Y:S02]  /*36f0*/  LOP3.LUT R79, R68, R79, RZ, 0x3c, !PT ;  /* 0x0000004f444f7212 */ /* 0x000fe400078e3cff */
[----:B------:R-:W-:Y:S02]  /*3700*/  LOP3.LUT R68, R85, R84, R87, 0x78, !PT ;  /* 0x0000005455447212 */ /* 0x000fe400078e7857 */
[----:B------:R-:W-:-:S02]  /*3710*/  LOP3.LUT R88, R77, R88, RZ, 0x3c, !PT ;  /* 0x000000584d587212 */ /* 0x000fc400078e3cff */
[--C-:B------:R-:W-:Y:S02]  /*3720*/  LOP3.LUT R84, R84, R82, R79.reuse, 0x1e, !PT ;  /* 0x0000005254547212 */ /* 0x100fe400078e1e4f */
[----:B------:R-:W-:Y:S02]  /*3730*/  LOP3.LUT R83, R83, R90, RZ, 0x3c, !PT ;  /* 0x0000005a53537212 */ /* 0x000fe400078e3cff */
[----:B------:R-:W-:Y:S01]  /*3740*/  LOP3.LUT R85, R80, UR11, RZ, 0x3c, !PT ;  /* 0x0000000b50557c12 */ /* 0x000fe2000f8e3cff */
[----:B------:R-:W1:Y:S01]  /*3750*/  LDCU.64 UR10, c[0x3][UR14+0x28] ;  /* 0x00c005000e0a77ac */ /* 0x000e620008000a00 */
[----:B------:R-:W-:Y:S02]  /*3760*/  LOP3.LUT R82, R82, R68, R79, 0x78, !PT ;  /* 0x0000004452527212 */ /* 0x000fe400078e784f */
[----:B------:R-:W-:Y:S02]  /*3770*/  LOP3.LUT R80, R81, R88, R86, 0x78, !PT ;  /* 0x0000005851507212 */ /* 0x000fe400078e7856 */
[----:B------:R-:W-:-:S02]  /*3780*/  LOP3.LUT R81, R86, R83, R85, 0x78, !PT ;  /* 0x0000005356517212 */ /* 0x000fc400078e7855 */
[----:B------:R-:W-:Y:S02]  /*3790*/  LOP3.LUT R77, R82, R83, RZ, 0x3c, !PT ;  /* 0x00000053524d7212 */ /* 0x000fe400078e3cff */
[-C--:B------:R-:W-:Y:S02]  /*37a0*/  LOP3.LUT R79, R79, R84.reuse, R67, 0x78, !PT ;  /* 0x000000544f4f7212 */ /* 0x080fe400078e7843 */
[----:B------:R-:W-:Y:S02]  /*37b0*/  LOP3.LUT R82, R77, R84, R81, 0x96, !PT ;  /* 0x000000544d527212 */ /* 0x000fe400078e9651 */
[-CC-:B------:R-:W-:Y:S02]  /*37c0*/  LOP3.LUT R79, R79, R88.reuse, R85.reuse, 0x96, !PT ;  /* 0x000000584f4f7212 */ /* 0x180fe400078e9655 */
[----:B------:R-:W-:Y:S02]  /*37d0*/  LOP3.LUT R82, R82, R88, R85, 0x96, !PT ;  /* 0x0000005852527212 */ /* 0x000fe400078e9655 */
[----:B0-----:R-:W-:-:S02]  /*37e0*/  LOP3.LUT R85, R78, UR8, R69, 0xb4, !PT ;  /* 0x000000084e557c12 */ /* 0x001fc4000f8eb445 */
[C---:B------:R-:W-:Y:S02]  /*37f0*/  LOP3.LUT R71, R74.reuse, R71, R70, 0x96, !PT ;  /* 0x000000474a477212 */ /* 0x040fe400078e9646 */
[----:B------:R-:W-:Y:S02]  /*3800*/  LOP3.LUT R86, R74, R73, R76, 0x96, !PT ;  /* 0x000000494a567212 */ /* 0x000fe400078e964c */
[-C--:B------:R-:W-:Y:S02]  /*3810*/  LOP3.LUT R85, R85, R72.reuse, RZ, 0x3c, !PT ;  /* 0x0000004855557212 */ /* 0x080fe400078e3cff */
[----:B------:R-:W-:Y:S02]  /*3820*/  LOP3.LUT R71, R71, R72, RZ, 0x3c, !PT ;  /* 0x0000004847477212 */ /* 0x000fe400078e3cff */
[----:B------:R-:W-:Y:S02]  /*3830*/  LOP3.LUT R70, R73, R76, RZ, 0x3c, !PT ;  /* 0x0000004c49467212 */ /* 0x000fe400078e3cff */
[----:B------:R-:W-:-:S02]  /*3840*/  LOP3.LUT R74, R69, R85, R86, 0x90, !PT ;  /* 0x00000055454a7212 */ /* 0x000fc400078e9056 */
[----:B------:R-:W-:Y:S02]  /*3850*/  PRMT R70, R70, 0x2301, R70 ;  /* 0x0000230146467816 */ /* 0x000fe40000000046 */
[--C-:B------:R-:W-:Y:S02]  /*3860*/  PRMT R89, R71, 0x2301, R71.reuse ;  /* 0x0000230147597816 */ /* 0x100fe40000000047 */
[-CC-:B------:R-:W-:Y:S02]  /*3870*/  LOP3.LUT R74, R74, R76.reuse, R71.reuse, 0x96, !PT ;  /* 0x0000004c4a4a7212 */ /* 0x180fe400078e9647 */
[CCC-:B------:R-:W-:Y:S02]  /*3880*/  LOP3.LUT R87, R69.reuse, R76.reuse, R71.reuse, 0x90, !PT ;  /* 0x0000004c45577212 */ /* 0x1c0fe400078e9047 */
[----:B------:R-:W-:Y:S02]  /*3890*/  LOP3.LUT R73, R69, R85, R86, 0x9c, !PT ;  /* 0x0000005545497212 */ /* 0x000fe400078e9c56 */
[----:B------:R-:W-:-:S02]  /*38a0*/  LOP3.LUT R76, R85, R76, R71, 0x60, !PT ;  /* 0x0000004c554c7212 */ /* 0x000fc400078e6047 */
[----:B------:R-:W-:Y:S02]  /*38b0*/  PRMT R90, R75, 0x2301, R75 ;  /* 0x000023014b5a7816 */ /* 0x000fe4000000004b */
[----:B------:R-:W-:Y:S02]  /*38c0*/  PRMT R88, R78, 0x2301, R78 ;  /* 0x000023014e587816 */ /* 0x000fe4000000004e */
[----:B-1----:R-:W-:Y:S02]  /*38d0*/  LOP3.LUT R71, R70, UR10, R89, 0xb4, !PT ;  /* 0x0000000a46477c12 */ /* 0x002fe4000f8eb459 */
[----:B------:R-:W-:Y:S02]  /*38e0*/  LOP3.LUT R85, R87, R86, RZ, 0xc3, !PT ;  /* 0x0000005657557212 */ /* 0x000fe400078ec3ff */
[-CC-:B------:R-:W-:Y:S02]  /*38f0*/  LOP3.LUT R72, R73, R87.reuse, R86.reuse, 0x60, !PT ;  /* 0x0000005749487212 */ /* 0x180fe400078e6056 */
[----:B------:R-:W-:-:S02]  /*3900*/  LOP3.LUT R86, R74, R87, R86, 0xf9, !PT ;  /* 0x000000574a567212 */ /* 0x000fc400078ef956 */
[C---:B------:R-:W-:Y:S02]  /*3910*/  LOP3.LUT R70, R90.reuse, R89, R88, 0xb4, !PT ;  /* 0x000000595a467212 */ /* 0x040fe400078eb458 */
[CCC-:B------:R-:W-:Y:S02]  /*3920*/  LOP3.LUT R87, R89.reuse, R71.reuse, R90.reuse, 0x90, !PT ;  /* 0x0000004759577212 */ /* 0x1c0fe400078e905a */
[C---:B------:R-:W-:Y:S02]  /*3930*/  LOP3.LUT R78, R89.reuse, R71, R90, 0x9c, !PT ;  /* 0x00000047594e7212 */ /* 0x040fe400078e9c5a */
[----:B------:R-:W-:Y:S02]  /*3940*/  LOP3.LUT R75, R90, R89, R88, 0x4b, !PT ;  /* 0x000000595a4b7212 */ /* 0x000fe400078e4b58 */
[----:B------:R-:W-:Y:S02]  /*3950*/  LOP3.LUT R87, R88, R87, RZ, 0x3c, !PT ;  /* 0x0000005758577212 */ /* 0x000fe400078e3cff */
[----:B------:R-:W-:-:S02]  /*3960*/  LOP3.LUT R70, R89, R78, R70, 0x78, !PT ;  /* 0x0000004e59467212 */ /* 0x000fc400078e7846 */
[----:B------:R-:W-:Y:S02]  /*3970*/  LOP3.LUT R73, R73, R86, RZ, 0x3c, !PT ;  /* 0x0000005649497212 */ /* 0x000fe400078e3cff */
[----:B------:R-:W-:Y:S02]  /*3980*/  LOP3.LUT R86, R56, UR9, R57, 0xb4, !PT ;  /* 0x0000000938567c12 */ /* 0x000fe4000f8eb439 */
[----:B------:R-:W-:Y:S02]  /*3990*/  LOP3.LUT R89, R76, UR8, RZ, 0x3c, !PT ;  /* 0x000000084c597c12 */ /* 0x000fe4000f8e3cff */
[----:B------:R-:W-:Y:S02]  /*39a0*/  LOP3.LUT R76, R75, R70, R87, 0x78, !PT ;  /* 0x000000464b4c7212 */ /* 0x000fe400078e7857 */
[----:B------:R-:W-:Y:S02]  /*39b0*/  LOP3.LUT R50, R53, R50, R49, 0x96, !PT ;  /* 0x0000003235327212 */ /* 0x000fe400078e9631 */
[----:B------:R-:W-:-:S02]  /*39c0*/  LOP3.LUT R71, R88, UR10, R71, 0x6c, !PT ;  /* 0x0000000a58477c12 */ /* 0x000fc4000f8e6c47 */
[----:B------:R-:W-:Y:S02]  /*39d0*/  LOP3.LUT R90, R53, R52, R55, 0x96, !PT ;  /* 0x00000034355a7212 */ /* 0x000fe400078e9637 */
[----:B------:R-:W-:Y:S02]  /*39e0*/  LOP3.LUT R88, R69, R72, RZ, 0x3c, !PT ;  /* 0x0000004845587212 */ /* 0x000fe400078e3cff */
[----:B------:R-:W-:Y:S02]  /*39f0*/  LOP3.LUT R53, R86, R51, RZ, 0x3c, !PT ;  /* 0x0000003356357212 */ /* 0x000fe400078e3cff */
[----:B------:R-:W-:Y:S02]  /*3a00*/  LOP3.LUT R72, R78, R75, R87, 0x1e, !PT ;  /* 0x0000004b4e487212 */ /* 0x000fe400078e1e57 */
[-C--:B------:R-:W-:Y:S02]  /*3a10*/  LOP3.LUT R75, R74, R73.reuse, R89, 0x78, !PT ;  /* 0x000000494a4b7212 */ /* 0x080fe400078e7859 */
[----:B------:R-:W-:-:S02]  /*3a20*/  LOP3.LUT R76, R76, R73, RZ, 0x3c, !PT ;  /* 0x000000494c4c7212 */ /* 0x000fc400078e3cff */
[----:B------:R-:W-:Y:S02]  /*3a30*/  LOP3.LUT R50, R50, R51, RZ, 0x3c, !PT ;  /* 0x0000003332327212 */ /* 0x000fe400078e3cff */
[----:B------:R-:W-:Y:S02]  /*3a40*/  LOP3.LUT R86, R57, R53, R90, 0x90, !PT ;  /* 0x0000003539567212 */ /* 0x000fe400078e905a */
[----:B------:R-:W-:Y:S02]  /*3a50*/  LOP3.LUT R78, R85, R88, R74, 0x78, !PT ;  /* 0x00000058554e7212 */ /* 0x000fe400078e784a */
[----:B------:R-:W-:Y:S02]  /*3a60*/  LOP3.LUT R49, R52, R55, RZ, 0x3c, !PT ;  /* 0x0000003734317212 */ /* 0x000fe400078e3cff */
[-C--:B------:R-:W-:Y:S02]  /*3a70*/  LOP3.LUT R69, R87, R72.reuse, R71, 0x78, !PT ;  /* 0x0000004857457212 */ /* 0x080fe400078e7847 */
[----:B------:R-:W-:-:S02]  /*3a80*/  LOP3.LUT R74, R76, R72, R75, 0x96, !PT ;  /* 0x000000484c4a7212 */ /* 0x000fc400078e964b */
[-CC-:B------:R-:W-:Y:S02]  /*3a90*/  LOP3.LUT R52, R53, R55.reuse, R50.reuse, 0x60, !PT ;  /* 0x0000003735347212 */ /* 0x180fe400078e6032 */
[C---:B------:R-:W-:Y:S02]  /*3aa0*/  LOP3.LUT R51, R57.reuse, R55, R50, 0x90, !PT ;  /* 0x0000003739337212 */ /* 0x040fe400078e9032 */
[----:B------:R-:W-:Y:S02]  /*3ab0*/  LOP3.LUT R53, R57, R53, R90, 0x9c, !PT ;  /* 0x0000003539357212 */ /* 0x000fe400078e9c5a */
[--C-:B------:R-:W-:Y:S02]  /*3ac0*/  LOP3.LUT R86, R86, R55, R50.reuse, 0x96, !PT ;  /* 0x0000003756567212 */ /* 0x100fe400078e9632 */
[----:B------:R-:W-:Y:S02]  /*3ad0*/  PRMT R92, R49, 0x2301, R49 ;  /* 0x00002301315c7816 */ /* 0x000fe40000000031 */
[----:B------:R-:W-:-:S02]  /*3ae0*/  PRMT R85, R50, 0x2301, R50 ;  /* 0x0000230132557816 */ /* 0x000fc40000000032 */
[-CC-:B------:R-:W-:Y:S02]  /*3af0*/  LOP3.LUT R69, R69, R88.reuse, R89.reuse, 0x96, !PT ;  /* 0x0000005845457212 */ /* 0x180fe400078e9659 */
[----:B------:R-:W-:Y:S02]  /*3b00*/  LOP3.LUT R74, R74, R88, R89, 0x96, !PT ;  /* 0x000000584a4a7212 */ /* 0x000fe400078e9659 */
[----:B------:R-:W-:Y:S02]  /*3b10*/  LOP3.LUT R55, R51, R90, RZ, 0xc3, !PT ;  /* 0x0000005a33377212 */ /* 0x000fe400078ec3ff */
[-CC-:B------:R-:W-:Y:S02]  /*3b20*/  LOP3.LUT R88, R53, R51.reuse, R90.reuse, 0x60, !PT ;  /* 0x0000003335587212 */ /* 0x180fe400078e605a */
[----:B------:R-:W-:Y:S02]  /*3b30*/  LOP3.LUT R90, R86, R51, R90, 0xf9, !PT ;  /* 0x00000033565a7212 */ /* 0x000fe400078ef95a */
[----:B------:R-:W-:-:S02]  /*3b40*/  PRMT R50, R56, 0x2301, R56 ;  /* 0x0000230138327816 */ /* 0x000fc40000000038 */
[----:B------:R-:W-:Y:S02]  /*3b50*/  LOP3.LUT R51, R92, UR11, R85, 0xb4, !PT ;  /* 0x0000000b5c337c12 */ /* 0x000fe4000f8eb455 */
[----:B------:R-:W-:Y:S02]  /*3b60*/  PRMT R56, R54, 0x2301, R54 ;  /* 0x0000230136387816 */ /* 0x000fe40000000036 */
[----:B------:R-:W-:Y:S01]  /*3b70*/  LOP3.LUT R49, R50, UR11, R51, 0x6c, !PT ;  /* 0x0000000b32317c12 */ /* 0x000fe2000f8e6c33 */
[----:B------:R-:W0:Y:S01]  /*3b80*/  LDCU.64 UR10, c[0x3][UR14+0x30] ;  /* 0x00c006000e0a77ac */ /* 0x000e220008000a00 */
[CCC-:B------:R-:W-:Y:S02]  /*3b90*/  LOP3.LUT R54, R85.reuse, R51.reuse, R56.reuse, 0x9c, !PT ;  /* 0x0000003355367212 */ /* 0x1c0fe400078e9c38 */
[----:B------:R-:W-:Y:S02]  /*3ba0*/  LOP3.LUT R51, R85, R51, R56, 0x90, !PT ;  /* 0x0000003355337212 */ /* 0x000fe400078e9038 */
[----:B------:R-:W-:-:S02]  /*3bb0*/  LOP3.LUT R87, R56, R85, R50, 0xb4, !PT ;  /* 0x0000005538577212 */ /* 0x000fc400078eb432 */
[----:B------:R-:W-:Y:S02]  /*3bc0*/  LOP3.LUT R56, R56, R85, R50, 0x4b, !PT ;  /* 0x0000005538387212 */ /* 0x000fe400078e4b32 */
[----:B------:R-:W-:Y:S02]  /*3bd0*/  LOP3.LUT R51, R50, R51, RZ, 0x3c, !PT ;  /* 0x0000003332337212 */ /* 0x000fe400078e3cff */
[----:B------:R-:W-:Y:S02]  /*3be0*/  LOP3.LUT R50, R85, R54, R87, 0x78, !PT ;  /* 0x0000003655327212 */ /* 0x000fe400078e7857 */
[----:B------:R-:W-:Y:S01]  /*3bf0*/  LOP3.LUT R85, R52, UR9, RZ, 0x3c, !PT ;  /* 0x0000000934557c12 */ /* 0x000fe2000f8e3cff */
[----:B------:R-:W1:Y:S01]  /*3c00*/  LDCU.64 UR8, c[0x3][UR14+0x40] ;  /* 0x00c008000e0877ac */ /* 0x000e620008000a00 */
[----:B------:R-:W-:Y:S02]  /*3c10*/  LOP3.LUT R88, R57, R88, RZ, 0x3c, !PT ;  /* 0x0000005839587212 */ /* 0x000fe400078e3cff */
[----:B------:R-:W-:-:S02]  /*3c20*/  LOP3.LUT R52, R54, R56, R51, 0x1e, !PT ;  /* 0x0000003836347212 */ /* 0x000fc400078e1e33 */
[----:B------:R-:W-:Y:S02]  /*3c30*/  LOP3.LUT R53, R53, R90, RZ, 0x3c, !PT ;  /* 0x0000005a35357212 */ /* 0x000fe400078e3cff */
[----:B------:R-:W-:Y:S02]  /*3c40*/  LOP3.LUT R56, R56, R50, R51, 0x78, !PT ;  /* 0x0000003238387212 */ /* 0x000fe400078e7833 */
[----:B------:R-:W-:Y:S02]  /*3c50*/  LOP3.LUT R54, R55, R88, R86, 0x78, !PT ;  /* 0x0000005837367212 */ /* 0x000fe400078e7856 */
[-C--:B------:R-:W-:Y:S02]  /*3c60*/  LOP3.LUT R57, R86, R53.reuse, R85, 0x78, !PT ;  /* 0x0000003556397212 */ /* 0x080fe400078e7855 */
[----:B------:R-:W-:Y:S02]  /*3c70*/  LOP3.LUT R55, R56, R53, RZ, 0x3c, !PT ;  /* 0x0000003538377212 */ /* 0x000fe400078e3cff */
[----:B------:R-:W-:-:S02]  /*3c80*/  LOP3.LUT R56, R51, R52, R49, 0x78, !PT ;  /* 0x0000003433387212 */ /* 0x000fc400078e7831 */
[----:B------:R-:W-:Y:S02]  /*3c90*/  LOP3.LUT R51, R55, R52, R57, 0x96, !PT ;  /* 0x0000003437337212 */ /* 0x000fe400078e9639 */
[-CC-:B------:R-:W-:Y:S02]  /*3ca0*/  LOP3.LUT R56, R56, R88.reuse, R85.reuse, 0x96, !PT ;  /* 0x0000005838387212 */ /* 0x180fe400078e9655 */
[----:B------:R-:W-:Y:S02]  /*3cb0*/  LOP3.LUT R51, R51, R88, R85, 0x96, !PT ;  /* 0x0000005833337212 */ /* 0x000fe400078e9655 */
[----:B0-----:R-:W-:Y:S02]  /*3cc0*/  LOP3.LUT R85, R65, UR10, R66, 0xb4, !PT ;  /* 0x0000000a41557c12 */ /* 0x001fe4000f8eb442 */
[C---:B------:R-:W-:Y:S02]  /*3cd0*/  LOP3.LUT R59, R62.reuse, R59, R58, 0x96, !PT ;  /* 0x0000003b3e3b7212 */ /* 0x040fe400078e963a */
[----:B------:R-:W-:-:S02]  /*3ce0*/  LOP3.LUT R89, R62, R61, R64, 0x96, !PT ;  /* 0x0000003d3e597212 */ /* 0x000fc400078e9640 */
[-C--:B------:R-:W-:Y:S02]  /*3cf0*/  LOP3.LUT R62, R85, R60.reuse, RZ, 0x3c, !PT ;  /* 0x0000003c553e7212 */ /* 0x080fe400078e3cff */
[----:B------:R-:W-:Y:S02]  /*3d00*/  LOP3.LUT R59, R59, R60, RZ, 0x3c, !PT ;  /* 0x0000003c3b3b7212 */ /* 0x000fe400078e3cff */
[----:B------:R-:W-:Y:S02]  /*3d10*/  LOP3.LUT R58, R61, R64, RZ, 0x3c, !PT ;  /* 0x000000403d3a7212 */ /* 0x000fe400078e3cff */
[----:B------:R-:W-:Y:S02]  /*3d20*/  LOP3.LUT R85, R66, R62, R89, 0x90, !PT ;  /* 0x0000003e42557212 */ /* 0x000fe400078e9059 */
[----:B------:R-:W-:Y:S02]  /*3d30*/  PRMT R91, R58, 0x1032, R58 ;  /* 0x000010323a5b7816 */ /* 0x000fe4000000003a */
[----:B------:R-:W-:-:S02]  /*3d40*/  PRMT R88, R59, 0x1032, R59 ;  /* 0x000010323b587816 */ /* 0x000fc4000000003b */
[-CC-:B------:R-:W-:Y:S02]  /*3d50*/  LOP3.LUT R85, R85, R64.reuse, R59.reuse, 0x96, !PT ;  /* 0x0000004055557212 */ /* 0x180fe400078e963b */
[-CC-:B------:R-:W-:Y:S02]  /*3d60*/  LOP3.LUT R86, R66, R64.reuse, R59.reuse, 0x90, !PT ;  /* 0x0000004042567212 */ /* 0x180fe400078e903b */
[----:B------:R-:W-:Y:S02]  /*3d70*/  LOP3.LUT R61, R62, R64, R59, 0x60, !PT ;  /* 0x000000403e3d7212 */ /* 0x000fe400078e603b */
[----:B------:R-:W-:Y:S02]  /*3d80*/  LOP3.LUT R64, R66, R62, R89, 0x9c, !PT ;  /* 0x0000003e42407212 */ /* 0x000fe400078e9c59 */
[----:B------:R-:W-:Y:S02]  /*3d90*/  PRMT R63, R63, 0x1032, R63 ;  /* 0x000010323f3f7816 */ /* 0x000fe4000000003f */
[----:B-1----:R-:W-:-:S02]  /*3da0*/  LOP3.LUT R58, R91, UR8, R88, 0xb4, !PT ;  /* 0x000000085b3a7c12 */ /* 0x002fc4000f8eb458 */
[----:B------:R-:W-:Y:S02]  /*3db0*/  PRMT R59, R65, 0x1032, R65 ;  /* 0x00001032413b7816 */ /* 0x000fe40000000041 */
[----:B------:R-:W-:Y:S02]  /*3dc0*/  LOP3.LUT R60, R86, R89, RZ, 0xc3, !PT ;  /* 0x00000059563c7212 */ /* 0x000fe400078ec3ff */
[-CC-:B------:R-:W-:Y:S02]  /*3dd0*/  LOP3.LUT R87, R64, R86.reuse, R89.reuse, 0x60, !PT ;  /* 0x0000005640577212 */ /* 0x180fe400078e6059 */
        /* <DEDUP_REMOVED lines=8> */
[----:B------:R-:W-:-:S02]  /*3e60*/  LOP3.LUT R64, R64, R89, RZ, 0x3c, !PT ;  /* 0x0000005940407212 */ /* 0x000fc400078e3cff */
[----:B------:R-:W-:Y:S02]  /*3e70*/  LOP3.LUT R88, R61, UR10, RZ, 0x3c, !PT ;  /* 0x0000000a3d587c12 */ /* 0x000fe4000f8e3cff */
[--C-:B------:R-:W-:Y:S02]  /*3e80*/  LOP3.LUT R63, R62, R59, R86.reuse, 0x78, !PT ;  /* 0x0000003b3e3f7212 */ /* 0x100fe400078e7856 */
[----:B------:R-:W-:Y:S02]  /*3e90*/  LOP3.LUT R87, R66, R87, RZ, 0x3c, !PT ;  /* 0x0000005742577212 */ /* 0x000fe400078e3cff */
[----:B------:R-:W-:Y:S02]  /*3ea0*/  LOP3.LUT R65, R65, R62, R86, 0x1e, !PT ;  /* 0x0000003e41417212 */ /* 0x000fe400078e1e56 */
[-C--:B------:R-:W-:Y:S02]  /*3eb0*/  LOP3.LUT R62, R85, R64.reuse, R88, 0x78, !PT ;  /* 0x00000040553e7212 */ /* 0x080fe400078e7858 */
[----:B------:R-:W-:-:S02]  /*3ec0*/  LOP3.LUT R66, R63, R64, RZ, 0x3c, !PT ;  /* 0x000000403f427212 */ /* 0x000fc400078e3cff */
[----:B------:R-:W-:Y:S02]  /*3ed0*/  LOP3.LUT R61, R60, R87, R85, 0x78, !PT ;  /* 0x000000573c3d7212 */ /* 0x000fe400078e7855 */
[-C--:B------:R-:W-:Y:S02]  /*3ee0*/  LOP3.LUT R63, R86, R65.reuse, R58, 0x78, !PT ;  /* 0x00000041563f7212 */ /* 0x080fe400078e783a */
[----:B------:R-:W-:Y:S02]  /*3ef0*/  LOP3.LUT R60, R66, R65, R62, 0x96, !PT ;  /* 0x00000041423c7212 */ /* 0x000fe400078e963e */
[----:B------:R-:W-:Y:S02]  /*3f00*/  LOP3.LUT R86, R79, UR11, R82, 0xb4, !PT ;  /* 0x0000000b4f567c12 */ /* 0x000fe4000f8eb452 */
[-CC-:B------:R-:W-:Y:S02]  /*3f10*/  LOP3.LUT R63, R63, R87.reuse, R88.reuse, 0x96, !PT ;  /* 0x000000573f3f7212 */ /* 0x180fe400078e9658 */
[----:B------:R-:W-:-:S02]  /*3f20*/  LOP3.LUT R60, R60, R87, R88, 0x96, !PT ;  /* 0x000000573c3c7212 */ /* 0x000fc400078e9658 */
[C---:B------:R-:W-:Y:S02]  /*3f30*/  LOP3.LUT R68, R80.reuse, R68, R67, 0x96, !PT ;  /* 0x0000004450447212 */ /* 0x040fe400078e9643 */
[----:B------:R-:W-:Y:S02]  /*3f40*/  LOP3.LUT R87, R80, R84, R81, 0x96, !PT ;  /* 0x0000005450577212 */ /* 0x000fe400078e9651 */
[-C--:B------:R-:W-:Y:S02]  /*3f50*/  LOP3.LUT R86, R86, R83.reuse, RZ, 0x3c, !PT ;  /* 0x0000005356567212 */ /* 0x080fe400078e3cff */
[----:B------:R-:W-:Y:S02]  /*3f60*/  LOP3.LUT R68, R68, R83, RZ, 0x3c, !PT ;  /* 0x0000005344447212 */ /* 0x000fe400078e3cff */
[----:B------:R-:W-:Y:S02]  /*3f70*/  LOP3.LUT R85, R82, R86, R87, 0x90, !PT ;  /* 0x0000005652557212 */ /* 0x000fe400078e9057 */
[----:B------:R-:W-:-:S02]  /*3f80*/  LOP3.LUT R67, R84, R81, RZ, 0x3c, !PT ;  /* 0x0000005154437212 */ /* 0x000fc400078e3cff */
[-CC-:B------:R-:W-:Y:S02]  /*3f90*/  LOP3.LUT R85, R85, R81.reuse, R68.reuse, 0x96, !PT ;  /* 0x0000005155557212 */ /* 0x180fe400078e9644 */
[-CC-:B------:R-:W-:Y:S02]  /*3fa0*/  LOP3.LUT R88, R82, R81.reuse, R68.reuse, 0x90, !PT ;  /* 0x0000005152587212 */ /* 0x180fe400078e9044 */
[--C-:B------:R-:W-:Y:S02]  /*3fb0*/  LOP3.LUT R81, R86, R81, R68.reuse, 0x60, !PT ;  /* 0x0000005156517212 */ /* 0x100fe400078e6044 */
[----:B------:R-:W-:Y:S02]  /*3fc0*/  PRMT R67, R67, 0x1032, R67 ;  /* 0x0000103243437816 */ /* 0x000fe40000000043 */
[----:B------:R-:W-:Y:S02]  /*3fd0*/  PRMT R68, R68, 0x1032, R68 ;  /* 0x0000103244447816 */ /* 0x000fe40000000044 */
[----:B------:R-:W-:-:S02]  /*3fe0*/  LOP3.LUT R84, R82, R86, R87, 0x9c, !PT ;  /* 0x0000005652547212 */ /* 0x000fc400078e9c57 */
[----:B------:R-:W-:Y:S02]  /*3ff0*/  PRMT R89, R79, 0x1032, R79 ;  /* 0x000010324f597816 */ /* 0x000fe4000000004f */
[----:B------:R-:W-:Y:S02]  /*4000*/  LOP3.LUT R86, R67, UR9, R68, 0xb4, !PT ;  /* 0x0000000943567c12 */ /* 0x000fe4000f8eb444 */
[----:B------:R-:W-:Y:S02]  /*4010*/  PRMT R77, R77, 0x1032, R77 ;  /* 0x000010324d4d7816 */ /* 0x000fe4000000004d */
[----:B------:R-:W-:Y:S01]  /*4020*/  LOP3.LUT R67, R89, UR9, R86, 0x6c, !PT ;  /* 0x0000000959437c12 */ /* 0x000fe2000f8e6c56 */
[----:B------:R-:W0:Y:S01]  /*4030*/  LDCU.64 UR8, c[0x3][UR14+0x38] ;  /* 0x00c007000e0877ac */ /* 0x000e220008000a00 */
[----:B------:R-:W-:Y:S02]  /*4040*/  LOP3.LUT R80, R88, R87, RZ, 0xc3, !PT ;  /* 0x0000005758507212 */ /* 0x000fe400078ec3ff */
[----:B------:R-:W-:-:S02]  /*4050*/  LOP3.LUT R83, R84, R88, R87, 0x60, !PT ;  /* 0x0000005854537212 */ /* 0x000fc400078e6057 */
[C---:B------:R-:W-:Y:S02]  /*4060*/  LOP3.LUT R79, R68.reuse, R86, R77, 0x9c, !PT ;  /* 0x00000056444f7212 */ /* 0x040fe400078e9c4d */
[----:B------:R-:W-:Y:S02]  /*4070*/  LOP3.LUT R87, R85, R88, R87, 0xf9, !PT ;  /* 0x0000005855577212 */ /* 0x000fe400078ef957 */
[----:B------:R-:W-:Y:S02]  /*4080*/  LOP3.LUT R86, R68, R86, R77, 0x90, !PT ;  /* 0x0000005644567212 */ /* 0x000fe400078e904d */
[CCC-:B------:R-:W-:Y:S02]  /*4090*/  LOP3.LUT R88, R77.reuse, R68.reuse, R89.reuse, 0xb4, !PT ;  /* 0x000000444d587212 */ /* 0x1c0fe400078eb459 */
[----:B------:R-:W-:Y:S02]  /*40a0*/  LOP3.LUT R77, R77, R68, R89, 0x4b, !PT ;  /* 0x000000444d4d7212 */ /* 0x000fe400078e4b59 */
[----:B------:R-:W-:-:S02]  /*40b0*/  LOP3.LUT R86, R89, R86, RZ, 0x3c, !PT ;  /* 0x0000005659567212 */ /* 0x000fc400078e3cff */
[----:B------:R-:W-:Y:S02]  /*40c0*/  LOP3.LUT R68, R68, R79, R88, 0x78, !PT ;  /* 0x0000004f44447212 */ /* 0x000fe400078e7858 */
[----:B------:R-:W-:Y:S02]  /*40d0*/  LOP3.LUT R88, R82, R83, RZ, 0x3c, !PT ;  /* 0x0000005352587212 */ /* 0x000fe400078e3cff */
[--C-:B------:R-:W-:Y:S02]  /*40e0*/  LOP3.LUT R79, R79, R77, R86.reuse, 0x1e, !PT ;  /* 0x0000004d4f4f7212 */ /* 0x100fe400078e1e56 */
[----:B------:R-:W-:Y:S02]  /*40f0*/  LOP3.LUT R84, R84, R87, RZ, 0x3c, !PT ;  /* 0x0000005754547212 */ /* 0x000fe400078e3cff */
[----:B------:R-:W-:Y:S02]  /*4100*/  LOP3.LUT R77, R77, R68, R86, 0x78, !PT ;  /* 0x000000444d4d7212 */ /* 0x000fe400078e7856 */
[----:B------:R-:W-:-:S02]  /*4110*/  LOP3.LUT R83, R80, R88, R85, 0x78, !PT ;  /* 0x0000005850537212 */ /* 0x000fc400078e7855 */
[----:B------:R-:W-:Y:S02]  /*4120*/  LOP3.LUT R80, R77, R84, RZ, 0x3c, !PT ;  /* 0x000000544d507212 */ /* 0x000fe400078e3cff */
[----:B------:R-:W-:Y:S02]  /*4130*/  LOP3.LUT R77, R86, R79, R67, 0x78, !PT ;  /* 0x0000004f564d7212 */ /* 0x000fe400078e7843 */
[----:B0-----:R-:W-:Y:S02]  /*4140*/  LOP3.LUT R86, R69, UR8, R74, 0xb4, !PT ;  /* 0x0000000845567c12 */ /* 0x001fe4000f8eb44a */
[----:B------:R-:W-:Y:S01]  /*4150*/  LOP3.LUT R81, R81, UR11, RZ, 0x3c, !PT ;  /* 0x0000000b51517c12 */ /* 0x000fe2000f8e3cff */
[----:B------:R-:W0:Y:S01]  /*4160*/  LDCU.64 UR10, c[0x3][UR14+0x48] ;  /* 0x00c009000e0a77ac */ /* 0x000e220008000a00 */
[C---:B------:R-:W-:Y:S02]  /*4170*/  LOP3.LUT R70, R78.reuse, R70, R71, 0x96, !PT ;  /* 0x000000464e467212 */ /* 0x040fe400078e9647 */
[----:B------:R-:W-:-:S02]  /*4180*/  LOP3.LUT R87, R78, R72, R75, 0x96, !PT ;  /* 0x000000484e577212 */ /* 0x000fc400078e964b */
[-C--:B------:R-:W-:Y:S02]  /*4190*/  LOP3.LUT R71, R86, R73.reuse, RZ, 0x3c, !PT ;  /* 0x0000004956477212 */ /* 0x080fe400078e3cff */
[----:B------:R-:W-:Y:S02]  /*41a0*/  LOP3.LUT R82, R85, R84, R81, 0x78, !PT ;  /* 0x0000005455527212 */ /* 0x000fe400078e7851 */
[----:B------:R-:W-:Y:S02]  /*41b0*/  LOP3.LUT R78, R70, R73, RZ, 0x3c, !PT ;  /* 0x00000049464e7212 */ /* 0x000fe400078e3cff */
[----:B------:R-:W-:Y:S02]  /*41c0*/  LOP3.LUT R70, R74, R71, R87, 0x90, !PT ;  /* 0x000000474a467212 */ /* 0x000fe400078e9057 */
[----:B------:R-:W-:Y:S02]  /*41d0*/  LOP3.LUT R85, R80, R79, R82, 0x96, !PT ;  /* 0x0000004f50557212 */ /* 0x000fe400078e9652 */
[----:B------:R-:W-:-:S02]  /*41e0*/  LOP3.LUT R86, R72, R75, RZ, 0x3c, !PT ;  /* 0x0000004b48567212 */ /* 0x000fc400078e3cff */
[-CC-:B------:R-:W-:Y:S02]  /*41f0*/  LOP3.LUT R77, R77, R88.reuse, R81.reuse, 0x96, !PT ;  /* 0x000000584d4d7212 */ /* 0x180fe400078e9651 */
[-CC-:B------:R-:W-:Y:S02]  /*4200*/  LOP3.LUT R72, R70, R75.reuse, R78.reuse, 0x96, !PT ;  /* 0x0000004b46487212 */ /* 0x180fe400078e964e */
[----:B------:R-:W-:Y:S02]  /*4210*/  LOP3.LUT R81, R85, R88, R81, 0x96, !PT ;  /* 0x0000005855517212 */ /* 0x000fe400078e9651 */
[-CC-:B------:R-:W-:Y:S02]  /*4220*/  LOP3.LUT R70, R71, R75.reuse, R78.reuse, 0x60, !PT ;  /* 0x0000004b47467212 */ /* 0x180fe400078e604e */
[C---:B------:R-:W-:Y:S02]  /*4230*/  LOP3.LUT R88, R74.reuse, R75, R78, 0x90, !PT ;  /* 0x0000004b4a587212 */ /* 0x040fe400078e904e */
[----:B------:R-:W-:-:S02]  /*4240*/  LOP3.LUT R71, R74, R71, R87, 0x9c, !PT ;  /* 0x000000474a477212 */ /* 0x000fc400078e9c57 */
[----:B------:R-:W-:Y:S02]  /*4250*/  PRMT R75, R86, 0x1032, R86 ;  /* 0x00001032564b7816 */ /* 0x000fe40000000056 */
[----:B------:R-:W-:Y:S02]  /*4260*/  PRMT R78, R78, 0x1032, R78 ;  /* 0x000010324e4e7816 */ /* 0x000fe4000000004e */
[----:B------:R-:W-:Y:S02]  /*4270*/  LOP3.LUT R85, R88, R87, RZ, 0xc3, !PT ;  /* 0x0000005758557212 */ /* 0x000fe400078ec3ff */
[-CC-:B------:R-:W-:Y:S02]  /*4280*/  LOP3.LUT R73, R71, R88.reuse, R87.reuse, 0x60, !PT ;  /* 0x0000005847497212 */ /* 0x180fe400078e6057 */
[----:B------:R-:W-:Y:S02]  /*4290*/  LOP3.LUT R88, R72, R88, R87, 0xf9, !PT ;  /* 0x0000005848587212 */ /* 0x000fe400078ef957 */
[----:B------:R-:W-:-:S02]  /*42a0*/  PRMT R87, R76, 0x1032, R76 ;  /* 0x000010324c577816 */ /* 0x000fc4000000004c */
[----:B------:R-:W-:Y:S02]  /*42b0*/  PRMT R89, R69, 0x1032, R69 ;  /* 0x0000103245597816 */ /* 0x000fe40000000045 */
[----:B0-----:R-:W-:Y:S02]  /*42c0*/  LOP3.LUT R76, R75, UR10, R78, 0xb4, !PT ;  /* 0x0000000a4b4c7c12 */ /* 0x001fe4000f8eb44e */
[C---:B------:R-:W-:Y:S02]  /*42d0*/  LOP3.LUT R90, R87.reuse, R78, R89, 0xb4, !PT ;  /* 0x0000004e575a7212 */ /* 0x040fe400078eb459 */
[CCC-:B------:R-:W-:Y:S02]  /*42e0*/  LOP3.LUT R86, R78.reuse, R76.reuse, R87.reuse, 0x90, !PT ;  /* 0x0000004c4e567212 */ /* 0x1c0fe400078e9057 */
[----:B------:R-:W-:Y:S02]  /*42f0*/  LOP3.LUT R69, R78, R76, R87, 0x9c, !PT ;  /* 0x0000004c4e457212 */ /* 0x000fe400078e9c57 */
[----:B------:R-:W-:-:S02]  /*4300*/  LOP3.LUT R87, R87, R78, R89, 0x4b, !PT ;  /* 0x0000004e57577212 */ /* 0x000fc400078e4b59 */
[C---:B------:R-:W-:Y:S02]  /*4310*/  LOP3.LUT R86, R89.reuse, R86, RZ, 0x3c, !PT ;  /* 0x0000005659567212 */ /* 0x040fe400078e3cff */
[----:B------:R-:W-:Y:S02]  /*4320*/  LOP3.LUT R78, R78, R69, R90, 0x78, !PT ;  /* 0x000000454e4e7212 */ /* 0x000fe400078e785a */
[----:B------:R-:W-:Y:S02]  /*4330*/  LOP3.LUT R75, R89, UR10, R76, 0x6c, !PT ;  /* 0x0000000a594b7c12 */ /* 0x000fe4000f8e6c4c */
[----:B------:R-:W-:Y:S02]  /*4340*/  LOP3.LUT R89, R74, R73, RZ, 0x3c, !PT ;  /* 0x000000494a597212 */ /* 0x000fe400078e3cff */
[----:B------:R-:W-:Y:S02]  /*4350*/  LOP3.LUT R71, R71, R88, RZ, 0x3c, !PT ;  /* 0x0000005847477212 */ /* 0x000fe400078e3cff */
[----:B------:R-:W-:-:S02]  /*4360*/  LOP3.LUT R74, R87, R78, R86, 0x78, !PT ;  /* 0x0000004e574a7212 */ /* 0x000fc400078e7856 */
[----:B------:R-:W-:Y:S02]  /*4370*/  LOP3.LUT R73, R69, R87, R86, 0x1e, !PT ;  /* 0x0000005745497212 */ /* 0x000fe400078e1e56 */
[----:B------:R-:W-:Y:S02]  /*4380*/  LOP3.LUT R69, R74, R71, RZ, 0x3c, !PT ;  /* 0x000000474a457212 */ /* 0x000fe400078e3cff */
[----:B------:R-:W-:Y:S02]  /*4390*/  LOP3.LUT R74, R86, R73, R75, 0x78, !PT ;  /* 0x00000049564a7212 */ /* 0x000fe400078e784b */
[----:B------:R-:W-:Y:S02]  /*43a0*/  LOP3.LUT R86, R56, UR9, R51, 0xb4, !PT ;  /* 0x0000000938567c12 */ /* 0x000fe4000f8eb433 */
[C---:B------:R-:W-:Y:S02]  /*43b0*/  LOP3.LUT R50, R54.reuse, R50, R49, 0x96, !PT ;  /* 0x0000003236327212 */ /* 0x040fe400078e9631 */
[----:B------:R-:W-:-:S02]  /*43c0*/  LOP3.LUT R87, R54, R52, R57, 0x96, !PT ;  /* 0x0000003436577212 */ /* 0x000fc400078e9639 */
[-C--:B------:R-:W-:Y:S02]  /*43d0*/  LOP3.LUT R86, R86, R53.reuse, RZ, 0x3c, !PT ;  /* 0x0000003556567212 */ /* 0x080fe400078e3cff */
[----:B------:R-:W-:Y:S02]  /*43e0*/  LOP3.LUT R88, R70, UR8, RZ, 0x3c, !PT ;  /* 0x0000000846587c12 */ /* 0x000fe4000f8e3cff */
[----:B------:R-:W-:Y:S02]  /*43f0*/  LOP3.LUT R50, R50, R53, RZ, 0x3c, !PT ;  /* 0x0000003532327212 */ /* 0x000fe400078e3cff */
        /* <DEDUP_REMOVED lines=8> */
[----:B------:R-:W-:-:S02]  /*4480*/  PRMT R86, R49, 0x1032, R49 ;  /* 0x0000103231567816 */ /* 0x000fc40000000031 */
[----:B------:R-:W-:Y:S02]  /*4490*/  PRMT R85, R50, 0x1032, R50 ;  /* 0x0000103232557816 */ /* 0x000fe40000000032 */
[-CC-:B------:R-:W-:Y:S02]  /*44a0*/  LOP3.LUT R74, R74, R89.reuse, R88.reuse, 0x96, !PT ;  /* 0x000000594a4a7212 */ /* 0x180fe400078e9658 */
[----:B------:R-:W-:Y:S02]  /*44b0*/  LOP3.LUT R72, R72, R89, R88, 0x96, !PT ;  /* 0x0000005948487212 */ /* 0x000fe400078e9658 */
[----:B------:R-:W-:Y:S02]  /*44c0*/  LOP3.LUT R90, R51, R57, R50, 0x90, !PT ;  /* 0x00000039335a7212 */ /* 0x000fe400078e9032 */
[----:B------:R-:W-:Y:S02]  /*44d0*/  LOP3.LUT R89, R86, UR11, R85, 0xb4, !PT ;  /* 0x0000000b56597c12 */ /* 0x000fe4000f8eb455 */
[----:B------:R-:W-:-:S02]  /*44e0*/  PRMT R50, R56, 0x1032, R56 ;  /* 0x0000103238327816 */ /* 0x000fc40000000038 */
[----:B------:R-:W-:Y:S02]  /*44f0*/  PRMT R86, R55, 0x1032, R55 ;  /* 0x0000103237567816 */ /* 0x000fe40000000037 */
[----:B------:R-:W-:Y:S02]  /*4500*/  LOP3.LUT R57, R90, R87, RZ, 0xc3, !PT ;  /* 0x000000575a397212 */ /* 0x000fe400078ec3ff */
[-C--:B------:R-:W-:Y:S02]  /*4510*/  LOP3.LUT R88, R54, R90.reuse, R87, 0x60, !PT ;  /* 0x0000005a36587212 */ /* 0x080fe400078e6057 */
[----:B------:R-:W-:Y:S01]  /*4520*/  LOP3.LUT R49, R50, UR11, R89, 0x6c, !PT ;  /* 0x0000000b32317c12 */ /* 0x000fe2000f8e6c59 */
[----:B------:R-:W0:Y:S01]  /*4530*/  LDCU.64 UR10, c[0x3][UR14+0x58] ;  /* 0x00c00b000e0a77ac */ /* 0x000e220008000a00 */
[----:B------:R-:W-:Y:S02]  /*4540*/  LOP3.LUT R56, R85, R89, R86, 0x9c, !PT ;  /* 0x0000005955387212 */ /* 0x000fe400078e9c56 */
[----:B------:R-:W-:-:S02]  /*4550*/  LOP3.LUT R87, R52, R90, R87, 0xf9, !PT ;  /* 0x0000005a34577212 */ /* 0x000fc400078ef957 */
[C---:B------:R-:W-:Y:S02]  /*4560*/  LOP3.LUT R89, R85.reuse, R89, R86, 0x90, !PT ;  /* 0x0000005955597212 */ /* 0x040fe400078e9056 */
[CCC-:B------:R-:W-:Y:S02]  /*4570*/  LOP3.LUT R90, R86.reuse, R85.reuse, R50.reuse, 0xb4, !PT ;  /* 0x00000055565a7212 */ /* 0x1c0fe400078eb432 */
[----:B------:R-:W-:Y:S02]  /*4580*/  LOP3.LUT R55, R86, R85, R50, 0x4b, !PT ;  /* 0x0000005556377212 */ /* 0x000fe400078e4b32 */
[----:B------:R-:W-:Y:S02]  /*4590*/  LOP3.LUT R86, R50, R89, RZ, 0x3c, !PT ;  /* 0x0000005932567212 */ /* 0x000fe400078e3cff */
[----:B------:R-:W-:Y:S02]  /*45a0*/  LOP3.LUT R50, R85, R56, R90, 0x78, !PT ;  /* 0x0000003855327212 */ /* 0x000fe400078e785a */
[----:B------:R-:W-:-:S02]  /*45b0*/  LOP3.LUT R85, R51, R88, RZ, 0x3c, !PT ;  /* 0x0000005833557212 */ /* 0x000fc400078e3cff */
[----:B------:R-:W-:Y:S02]  /*45c0*/  LOP3.LUT R51, R54, R87, RZ, 0x3c, !PT ;  /* 0x0000005736337212 */ /* 0x000fe400078e3cff */
[----:B------:R-:W-:Y:S02]  /*45d0*/  LOP3.LUT R87, R61, R59, R58, 0x96, !PT ;  /* 0x0000003b3d577212 */ /* 0x000fe400078e963a */
[----:B------:R-:W-:Y:S02]  /*45e0*/  LOP3.LUT R67, R83, R68, R67, 0x96, !PT ;  /* 0x0000004453437212 */ /* 0x000fe400078e9643 */
[----:B------:R-:W-:Y:S01]  /*45f0*/  LOP3.LUT R58, R53, UR9, RZ, 0x3c, !PT ;  /* 0x00000009353a7c12 */ /* 0x000fe2000f8e3cff */
[----:B------:R-:W1:Y:S01]  /*4600*/  LDCU.64 UR8, c[0x3][UR14+0x60] ;  /* 0x00c00c000e0877ac */ /* 0x000e620008000a00 */
[--C-:B------:R-:W-:Y:S02]  /*4610*/  LOP3.LUT R68, R55, R50, R86.reuse, 0x78, !PT ;  /* 0x0000003237447212 */ /* 0x100fe400078e7856 */
[----:B------:R-:W-:-:S02]  /*4620*/  LOP3.LUT R53, R56, R55, R86, 0x1e, !PT ;  /* 0x0000003738357212 */ /* 0x000fc400078e1e56 */
[----:B------:R-:W-:Y:S02]  /*4630*/  LOP3.LUT R55, R57, R85, R52, 0x78, !PT ;  /* 0x0000005539377212 */ /* 0x000fe400078e7834 */
[-C--:B------:R-:W-:Y:S02]  /*4640*/  LOP3.LUT R56, R52, R51.reuse, R58, 0x78, !PT ;  /* 0x0000003334387212 */ /* 0x080fe400078e783a */
[----:B------:R-:W-:Y:S02]  /*4650*/  LOP3.LUT R54, R70, R78, R75, 0x96, !PT ;  /* 0x0000004e46367212 */ /* 0x000fe400078e964b */
[----:B------:R-:W-:Y:S02]  /*4660*/  LOP3.LUT R52, R68, R51, RZ, 0x3c, !PT ;  /* 0x0000003344347212 */ /* 0x000fe400078e3cff */
[----:B--2---:R-:W-:Y:S02]  /*4670*/  LOP3.LUT R75, R77, UR13, R81, 0xb4, !PT ;  /* 0x0000000d4d4b7c12 */ /* 0x004fe4000f8eb451 */
[----:B------:R-:W-:-:S02]  /*4680*/  LOP3.LUT R59, R86, R53, R49, 0x78, !PT ;  /* 0x00000035563b7212 */ /* 0x000fc400078e7831 */
[-C--:B------:R-:W-:Y:S02]  /*4690*/  LOP3.LUT R57, R67, R84.reuse, RZ, 0x3c, !PT ;  /* 0x0000005443397212 */ /* 0x080fe400078e3cff */
[----:B------:R-:W-:Y:S02]  /*46a0*/  LOP3.LUT R67, R52, R53, R56, 0x96, !PT ;  /* 0x0000003534437212 */ /* 0x000fe400078e9638 */
[----:B------:R-:W-:Y:S02]  /*46b0*/  LOP3.LUT R84, R75, R84, RZ, 0x3c, !PT ;  /* 0x000000544b547212 */ /* 0x000fe400078e3cff */
[----:B------:R-:W-:Y:S02]  /*46c0*/  LOP3.LUT R68, R83, R79, R82, 0x96, !PT ;  /* 0x0000004f53447212 */ /* 0x000fe400078e9652 */
[-CC-:B------:R-:W-:Y:S02]  /*46d0*/  LOP3.LUT R59, R59, R85.reuse, R58.reuse, 0x96, !PT ;  /* 0x000000553b3b7212 */ /* 0x180fe400078e963a */
[----:B------:R-:W-:-:S02]  /*46e0*/  LOP3.LUT R58, R67, R85, R58, 0x96, !PT ;  /* 0x00000055433a7212 */ /* 0x000fc400078e963a */
[C-C-:B------:R-:W-:Y:S02]  /*46f0*/  LOP3.LUT R67, R81.reuse, R82, R57.reuse, 0x90, !PT ;  /* 0x0000005251437212 */ /* 0x140fe400078e9039 */
[CCC-:B------:R-:W-:Y:S02]  /*4700*/  LOP3.LUT R83, R81.reuse, R84.reuse, R68.reuse, 0x9c, !PT ;  /* 0x0000005451537212 */ /* 0x1c0fe400078e9c44 */
[--C-:B------:R-:W-:Y:S02]  /*4710*/  LOP3.LUT R75, R81, R84, R68.reuse, 0x90, !PT ;  /* 0x00000054514b7212 */ /* 0x100fe400078e9044 */
[----:B------:R-:W-:Y:S02]  /*4720*/  LOP3.LUT R78, R83, R67, R68, 0x60, !PT ;  /* 0x00000043534e7212 */ /* 0x000fe400078e6044 */
[----:B------:R-:W-:Y:S02]  /*4730*/  LOP3.LUT R75, R75, R82, R57, 0x96, !PT ;  /* 0x000000524b4b7212 */ /* 0x000fe400078e9639 */
[----:B------:R-:W-:-:S02]  /*4740*/  LOP3.LUT R81, R81, R78, RZ, 0x3c, !PT ;  /* 0x0000004e51517212 */ /* 0x000fc400078e3cff */
[----:B------:R-:W-:Y:S02]  /*4750*/  LOP3.LUT R78, R67, R68, RZ, 0xc3, !PT ;  /* 0x00000044434e7212 */ /* 0x000fe400078ec3ff */
[----:B------:R-:W-:Y:S02]  /*4760*/  LOP3.LUT R68, R75, R67, R68, 0xf9, !PT ;  /* 0x000000434b447212 */ /* 0x000fe400078ef944 */
[----:B------:R-:W-:Y:S02]  /*4770*/  LOP3.LUT R67, R87, R64, RZ, 0x3c, !PT ;  /* 0x0000004057437212 */ /* 0x000fe400078e3cff */
[----:B------:R-:W-:Y:S02]  /*4780*/  LOP3.LUT R88, R65, R62, RZ, 0x3c, !PT ;  /* 0x0000003e41587212 */ /* 0x000fe400078e3cff */
[----:B------:R-:W-:Y:S02]  /*4790*/  LOP3.LUT R68, R83, R68, RZ, 0x3c, !PT ;  /* 0x0000004453447212 */ /* 0x000fe400078e3cff */
[----:B-1----:R-:W-:-:S02]  /*47a0*/  LOP3.LUT R88, R88, UR9, R67, 0xb4, !PT ;  /* 0x0000000958587c12 */ /* 0x002fc4000f8eb443 */
[-C--:B------:R-:W-:Y:S02]  /*47b0*/  LOP3.LUT R83, R66, R67.reuse, R63, 0xb4, !PT ;  /* 0x0000004342537212 */ /* 0x080fe400078eb43f */
[CCC-:B------:R-:W-:Y:S02]  /*47c0*/  LOP3.LUT R86, R67.reuse, R88.reuse, R66.reuse, 0x90, !PT ;  /* 0x0000005843567212 */ /* 0x1c0fe400078e9042 */
[----:B------:R-:W-:Y:S02]  /*47d0*/  LOP3.LUT R92, R67, R88, R66, 0x9c, !PT ;  /* 0x00000058435c7212 */ /* 0x000fe400078e9c42 */
[----:B------:R-:W-:Y:S02]  /*47e0*/  LOP3.LUT R87, R63, R86, RZ, 0x3c, !PT ;  /* 0x000000563f577212 */ /* 0x000fe400078e3cff */
[----:B------:R-:W-:Y:S02]  /*47f0*/  LOP3.LUT R90, R84, R82, R57, 0x60, !PT ;  /* 0x00000052545a7212 */ /* 0x000fe400078e6039 */
[----:B------:R-:W-:-:S02]  /*4800*/  LOP3.LUT R66, R66, R67, R63, 0x4b, !PT ;  /* 0x0000004342427212 */ /* 0x000fc400078e4b3f */
[----:B------:R-:W-:Y:S02]  /*4810*/  LOP3.LUT R86, R67, R92, R83, 0x78, !PT ;  /* 0x0000005c43567212 */ /* 0x000fe400078e7853 */
[----:B------:R-:W-:Y:S02]  /*4820*/  LOP3.LUT R90, R90, UR13, RZ, 0x3c, !PT ;  /* 0x0000000d5a5a7c12 */ /* 0x000fe4000f8e3cff */
[--C-:B------:R-:W-:Y:S02]  /*4830*/  LOP3.LUT R89, R66, R86, R87.reuse, 0x78, !PT ;  /* 0x0000005642597212 */ /* 0x100fe400078e7857 */
[----:B------:R-:W-:Y:S02]  /*4840*/  LOP3.LUT R85, R92, R66, R87, 0x1e, !PT ;  /* 0x000000425c557212 */ /* 0x000fe400078e1e57 */
[----:B------:R-:W-:Y:S02]  /*4850*/  LOP3.LUT R84, R63, UR9, R88, 0x6c, !PT ;  /* 0x000000093f547c12 */ /* 0x000fe4000f8e6c58 */
[----:B------:R-:W-:-:S02]  /*4860*/  LOP3.LUT R83, R78, R81, R75, 0x78, !PT ;  /* 0x000000514e537212 */ /* 0x000fc400078e784b */
[-C--:B------:R-:W-:Y:S02]  /*4870*/  LOP3.LUT R66, R75, R68.reuse, R90, 0x78, !PT ;  /* 0x000000444b427212 */ /* 0x080fe400078e785a */
[----:B------:R-:W-:Y:S02]  /*4880*/  LOP3.LUT R75, R89, R68, RZ, 0x3c, !PT ;  /* 0x00000044594b7212 */ /* 0x000fe400078e3cff */
[----:B------:R-:W-:Y:S02]  /*4890*/  LOP3.LUT R82, R79, R82, RZ, 0x3c, !PT ;  /* 0x000000524f527212 */ /* 0x000fe400078e3cff */
[-C--:B------:R-:W-:Y:S02]  /*48a0*/  LOP3.LUT R78, R87, R85.reuse, R84, 0x78, !PT ;  /* 0x00000055574e7212 */ /* 0x080fe400078e7854 */
[----:B------:R-:W-:Y:S02]  /*48b0*/  LOP3.LUT R87, R75, R85, R66, 0x96, !PT ;  /* 0x000000554b577212 */ /* 0x000fe400078e9642 */
[----:B------:R-:W-:-:S02]  /*48c0*/  LOP3.LUT R63, R63, UR12, R60, 0xb4, !PT ;  /* 0x0000000c3f3f7c12 */ /* 0x000fc4000f8eb43c */
[----:B------:R-:W-:Y:S02]  /*48d0*/  LOP3.LUT R82, R82, UR8, R57, 0xb4, !PT ;  /* 0x0000000852527c12 */ /* 0x000fe4000f8eb439 */
[-CC-:B------:R-:W-:Y:S02]  /*48e0*/  LOP3.LUT R78, R78, R81.reuse, R90.reuse, 0x96, !PT ;  /* 0x000000514e4e7212 */ /* 0x180fe400078e965a */
[----:B------:R-:W-:Y:S02]  /*48f0*/  LOP3.LUT R81, R87, R81, R90, 0x96, !PT ;  /* 0x0000005157517212 */ /* 0x000fe400078e965a */
[----:B------:R-:W-:Y:S02]  /*4900*/  LOP3.LUT R50, R55, R50, R49, 0x96, !PT ;  /* 0x0000003237327212 */ /* 0x000fe400078e9631 */
[----:B------:R-:W-:Y:S02]  /*4910*/  LOP3.LUT R90, R63, R64, RZ, 0x3c, !PT ;  /* 0x000000403f5a7212 */ /* 0x000fe400078e3cff */
[----:B------:R-:W-:Y:S01]  /*4920*/  LOP3.LUT R49, R77, UR8, R82, 0x6c, !PT ;  /* 0x000000084d317c12 */ /* 0x000fe2000f8e6c52 */
[----:B------:R-:W1:Y:S01]  /*4930*/  LDCU.64 UR8, c[0x3][UR14+0x68] ;  /* 0x00c00d000e0877ac */ /* 0x000e620008000a00 */
[----:B------:R-:W-:-:S02]  /*4940*/  LOP3.LUT R64, R57, R82, R80, 0x9c, !PT ;  /* 0x0000005239407212 */ /* 0x000fc400078e9c50 */
[----:B------:R-:W-:Y:S01]  /*4950*/  LOP3.LUT R82, R57, R82, R80, 0x90, !PT ;  /* 0x0000005239527212 */ /* 0x000fe200078e9050 */
[----:B------:R-:W-:Y:S01]  /*4960*/  UIADD3 UR14, UPT, UPT, UR14, 0xe0, URZ ;  /* 0x000000e00e0e7890 */ /* 0x000fe2000fffe0ff */
[----:B------:R-:W-:Y:S02]  /*4970*/  LOP3.LUT R61, R61, R65, R62, 0x96, !PT ;  /* 0x000000413d3d7212 */ /* 0x000fe400078e963e */
[CCC-:B------:R-:W-:Y:S02]  /*4980*/  LOP3.LUT R88, R80.reuse, R57.reuse, R77.reuse, 0xb4, !PT ;  /* 0x0000003950587212 */ /* 0x1c0fe400078eb44d */
[----:B------:R-:W-:Y:S02]  /*4990*/  LOP3.LUT R63, R80, R57, R77, 0x4b, !PT ;  /* 0x00000039503f7212 */ /* 0x000fe400078e4b4d */
[----:B------:R-:W-:Y:S02]  /*49a0*/  LOP3.LUT R80, R77, R82, RZ, 0x3c, !PT ;  /* 0x000000524d507212 */ /* 0x000fe400078e3cff */
[----:B------:R-:W-:-:S02]  /*49b0*/  LOP3.LUT R82, R60, R90, R61, 0x90, !PT ;  /* 0x0000005a3c527212 */ /* 0x000fc400078e903d */
[----:B0-----:R-:W-:Y:S02]  /*49c0*/  LOP3.LUT R65, R74, UR10, R72, 0xb4, !PT ;  /* 0x0000000a4a417c12 */ /* 0x001fe4000f8eb448 */
[-CC-:B------:R-:W-:Y:S02]  /*49d0*/  LOP3.LUT R82, R82, R62.reuse, R67.reuse, 0x96, !PT ;  /* 0x0000003e52527212 */ /* 0x180fe400078e9643 */
[-CC-:B------:R-:W-:Y:S02]  /*49e0*/  LOP3.LUT R92, R60, R62.reuse, R67.reuse, 0x90, !PT ;  /* 0x0000003e3c5c7212 */ /* 0x180fe400078e9043 */
[----:B------:R-:W-:Y:S02]  /*49f0*/  LOP3.LUT R62, R90, R62, R67, 0x60, !PT ;  /* 0x0000003e5a3e7212 */ /* 0x000fe400078e6043 */
[----:B------:R-:W-:Y:S02]  /*4a00*/  LOP3.LUT R88, R57, R64, R88, 0x78, !PT ;  /* 0x0000004039587212 */ /* 0x000fe400078e7858 */
[----:B------:R-:W-:-:S02]  /*4a10*/  LOP3.LUT R90, R60, R90, R61, 0x9c, !PT ;  /* 0x0000005a3c5a7212 */ /* 0x000fc400078e9c3d */
[-C--:B------:R-:W-:Y:S02]  /*4a20*/  LOP3.LUT R57, R54, R71.reuse, RZ, 0x3c, !PT ;  /* 0x0000004736397212 */ /* 0x080fe400078e3cff */
[----:B------:R-:W-:Y:S02]  /*4a30*/  LOP3.LUT R67, R65, R71, RZ, 0x3c, !PT ;  /* 0x0000004741437212 */ /* 0x000fe400078e3cff */
[----:B------:R-:W-:Y:S02]  /*4a40*/  LOP3.LUT R71, R70, R73, R76, 0x96, !PT ;  /* 0x0000004946477212 */ /* 0x000fe400078e964c */
[----:B------:R-:W-:Y:S02]  /*4a50*/  LOP3.LUT R65, R90, R92, R61, 0x60, !PT ;  /* 0x0000005c5a417212 */ /* 0x000fe400078e603d */
[----:B------:R-:W-:Y:S02]  /*4a60*/  LOP3.LUT R54, R72, R67, R71, 0x90, !PT ;  /* 0x0000004348367212 */ /* 0x000fe400078e9047 */
[----:B------:R-:W-:-:S02]  /*4a70*/  LOP3.LUT R65, R60, R65, RZ, 0x3c, !PT ;  /* 0x000000413c417212 */ /* 0x000fc400078e3cff */
[-C--:B------:R-:W-:Y:S02]  /*4a80*/  LOP3.LUT R70, R73, R76.reuse, RZ, 0x3c, !PT ;  /* 0x0000004c49467212 */ /* 0x080fe400078e3cff */
[CC--:B------:R-:W-:Y:S02]  /*4a90*/  LOP3.LUT R73, R72.reuse, R76.reuse, R57, 0x90, !PT ;  /* 0x0000004c48497212 */ /* 0x0c0fe400078e9039 */
[----:B------:R-:W-:Y:S02]  /*4aa0*/  LOP3.LUT R60, R72, R67, R71, 0x9c, !PT ;  /* 0x00000043483c7212 */ /* 0x000fe400078e9c47 */
[-CC-:B------:R-:W-:Y:S02]  /*4ab0*/  LOP3.LUT R54, R54, R76.reuse, R57.reuse, 0x96, !PT ;  /* 0x0000004c36367212 */ /* 0x180fe400078e9639 */
[----:B------:R-:W-:Y:S02]  /*4ac0*/  LOP3.LUT R76, R67, R76, R57, 0x60, !PT ;  /* 0x0000004c434c7212 */ /* 0x000fe400078e6039 */
[----:B------:R-:W-:-:S02]  /*4ad0*/  LOP3.LUT R67, R92, R61, RZ, 0xc3, !PT ;  /* 0x0000003d5c437212 */ /* 0x000fc400078ec3ff */
[----:B------:R-:W-:Y:S02]  /*4ae0*/  LOP3.LUT R79, R82, R92, R61, 0xf9, !PT ;  /* 0x0000005c524f7212 */ /* 0x000fe400078ef93d */
[----:B------:R-:W-:Y:S02]  /*4af0*/  LOP3.LUT R61, R60, R73, R71, 0x60, !PT ;  /* 0x000000493c3d7212 */ /* 0x000fe400078e6047 */
[----:B-1----:R-:W-:Y:S02]  /*4b00*/  LOP3.LUT R77, R70, UR9, R57, 0xb4, !PT ;  /* 0x00000009464d7c12 */ /* 0x002fe4000f8eb439 */
[----:B------:R-:W-:Y:S02]  /*4b10*/  LOP3.LUT R72, R72, R61, RZ, 0x3c, !PT ;  /* 0x0000003d48487212 */ /* 0x000fe400078e3cff */
[----:B------:R-:W-:Y:S02]  /*4b20*/  LOP3.LUT R61, R73, R71, RZ, 0xc3, !PT ;  /* 0x00000047493d7212 */ /* 0x000fe400078ec3ff */
[----:B------:R-:W-:-:S02]  /*4b30*/  LOP3.LUT R71, R54, R73, R71, 0xf9, !PT ;  /* 0x0000004936477212 */ /* 0x000fc400078ef947 */
[--C-:B------:R-:W-:Y:S02]  /*4b40*/  LOP3.LUT R70, R69, R57, R74.reuse, 0x4b, !PT ;  /* 0x0000003945467212 */ /* 0x100fe400078e4b4a */
[--C-:B------:R-:W-:Y:S02]  /*4b50*/  LOP3.LUT R87, R57, R77, R69.reuse, 0x90, !PT ;  /* 0x0000004d39577212 */ /* 0x100fe400078e9045 */
[----:B------:R-:W-:Y:S02]  /*4b60*/  LOP3.LUT R92, R69, R57, R74, 0xb4, !PT ;  /* 0x00000039455c7212 */ /* 0x000fe400078eb44a */
[----:B------:R-:W-:Y:S02]  /*4b70*/  LOP3.LUT R73, R57, R77, R69, 0x9c, !PT ;  /* 0x0000004d39497212 */ /* 0x000fe400078e9c45 */
[----:B------:R-:W-:Y:S02]  /*4b80*/  LOP3.LUT R69, R74, UR9, R77, 0x6c, !PT ;  /* 0x000000094a457c12 */ /* 0x000fe4000f8e6c4d */
[----:B------:R-:W-:-:S02]  /*4b90*/  LOP3.LUT R77, R50, R51, RZ, 0x3c, !PT ;  /* 0x00000033324d7212 */ /* 0x000fc400078e3cff */
[----:B------:R-:W-:Y:S02]  /*4ba0*/  LOP3.LUT R50, R53, R56, RZ, 0x3c, !PT ;  /* 0x0000003835327212 */ /* 0x000fe400078e3cff */
[----:B------:R-:W-:Y:S02]  /*4bb0*/  LOP3.LUT R57, R57, R73, R92, 0x78, !PT ;  /* 0x0000004939397212 */ /* 0x000fe400078e785c */
[----:B------:R-:W-:Y:S02]  /*4bc0*/  LOP3.LUT R92, R50, UR8, R77, 0xb4, !PT ;  /* 0x00000008325c7c12 */ /* 0x000fe4000f8eb44d */
[----:B------:R-:W-:Y:S02]  /*4bd0*/  LOP3.LUT R55, R55, R53, R56, 0x96, !PT ;  /* 0x0000003537377212 */ /* 0x000fe400078e9638 */
[----:B------:R-:W-:Y:S02]  /*4be0*/  LOP3.LUT R74, R74, R87, RZ, 0x3c, !PT ;  /* 0x000000574a4a7212 */ /* 0x000fe400078e3cff */
[----:B------:R-:W-:-:S02]  /*4bf0*/  LOP3.LUT R53, R90, R79, RZ, 0x3c, !PT ;  /* 0x0000004f5a357212 */ /* 0x000fc400078e3cff */
[----:B------:R-:W-:Y:S02]  /*4c00*/  LOP3.LUT R50, R59, UR8, R92, 0x6c, !PT ;  /* 0x000000083b327c12 */ /* 0x000fe4000f8e6c5c */
[CCC-:B------:R-:W-:Y:S02]  /*4c10*/  LOP3.LUT R87, R77.reuse, R92.reuse, R52.reuse, 0x90, !PT ;  /* 0x0000005c4d577212 */ /* 0x1c0fe400078e9034 */
[----:B------:R-:W-:Y:S02]  /*4c20*/  LOP3.LUT R90, R77, R92, R52, 0x9c, !PT ;  /* 0x0000005c4d5a7212 */ /* 0x000fe400078e9c34 */
[----:B------:R-:W-:Y:S02]  /*4c30*/  LOP3.LUT R92, R59, UR11, R58, 0xb4, !PT ;  /* 0x0000000b3b5c7c12 */ /* 0x000fe4000f8eb43a */
[----:B------:R-:W-:Y:S02]  /*4c40*/  LOP3.LUT R71, R60, R71, RZ, 0x3c, !PT ;  /* 0x000000473c477212 */ /* 0x000fe400078e3cff */
[----:B------:R-:W-:-:S02]  /*4c50*/  LOP3.LUT R51, R92, R51, RZ, 0x3c, !PT ;  /* 0x000000335c337212 */ /* 0x000fc400078e3cff */
[----:B------:R-:W-:Y:S02]  /*4c60*/  LOP3.LUT R64, R64, R63, R80, 0x1e, !PT ;  /* 0x0000003f40407212 */ /* 0x000fe400078e1e50 */
[----:B------:R-:W-:Y:S02]  /*4c70*/  LOP3.LUT R67, R67, R65, R82, 0x78, !PT ;  /* 0x0000004143437212 */ /* 0x000fe400078e7852 */
[----:B------:R-:W-:Y:S02]  /*4c80*/  LOP3.LUT R60, R63, R88, R80, 0x78, !PT ;  /* 0x000000583f3c7212 */ /* 0x000fe400078e7850 */
[----:B------:R-:W-:Y:S02]  /*4c90*/  LOP3.LUT R63, R58, R51, R55, 0x90, !PT ;  /* 0x000000333a3f7212 */ /* 0x000fe400078e9037 */
[CCC-:B------:R-:W-:Y:S02]  /*4ca0*/  LOP3.LUT R79, R52.reuse, R77.reuse, R59.reuse, 0x4b, !PT ;  /* 0x0000004d344f7212 */ /* 0x1c0fe400078e4b3b */
[----:B------:R-:W-:-:S02]  /*4cb0*/  LOP3.LUT R52, R52, R77, R59, 0xb4, !PT ;  /* 0x0000004d34347212 */ /* 0x000fc400078eb43b */
[----:B------:R-:W-:Y:S02]  /*4cc0*/  LOP3.LUT R87, R59, R87, RZ, 0x3c, !PT ;  /* 0x000000573b577212 */ /* 0x000fe400078e3cff */
[--C-:B------:R-:W-:Y:S02]  /*4cd0*/  LOP3.LUT R80, R80, R64, R49.reuse, 0x78, !PT ;  /* 0x0000004050507212 */ /* 0x100fe400078e7831 */
[----:B------:R-:W-:Y:S02]  /*4ce0*/  LOP3.LUT R88, R67, R88, R49, 0x96, !PT ;  /* 0x0000005843587212 */ /* 0x000fe400078e9631 */
[CC--:B------:R-:W-:Y:S02]  /*4cf0*/  LOP3.LUT R59, R58.reuse, R56.reuse, R77, 0x90, !PT ;  /* 0x000000383a3b7212 */ /* 0x0c0fe400078e904d */
[----:B------:R-:W-:Y:S02]  /*4d00*/  LOP3.LUT R92, R58, R51, R55, 0x9c, !PT ;  /* 0x000000333a5c7212 */ /* 0x000fe400078e9c37 */
[----:B------:R-:W-:-:S02]  /*4d10*/  LOP3.LUT R49, R51, R56, R77, 0x60, !PT ;  /* 0x0000003833317212 */ /* 0x000fc400078e604d */
[----:B------:R-:W-:Y:S02]  /*4d20*/  LOP3.LUT R56, R63, R56, R77, 0x96, !PT ;  /* 0x000000383f387212 */ /* 0x000fe400078e964d */
[-CC-:B------:R-:W-:Y:S02]  /*4d30*/  LOP3.LUT R51, R92, R59.reuse, R55.reuse, 0x60, !PT ;  /* 0x0000003b5c337212 */ /* 0x180fe400078e6037 */
[----:B------:R-:W-:Y:S02]  /*4d40*/  LOP3.LUT R63, R56, R59, R55, 0xf9, !PT ;  /* 0x0000003b383f7212 */ /* 0x000fe400078ef937 */
[----:B------:R-:W-:Y:S02]  /*4d50*/  LOP3.LUT R51, R58, R51, RZ, 0x3c, !PT ;  /* 0x000000333a337212 */ /* 0x000fe400078e3cff */
        /* <DEDUP_REMOVED lines=10> */
[----:B------:R-:W-:Y:S02]  /*4e00*/  LOP3.LUT R62, R62, UR12, RZ, 0x3c, !PT ;  /* 0x0000000c3e3e7c12 */ /* 0x000fe4000f8e3cff */
        /* <DEDUP_REMOVED lines=8> */
[----:B------:R-:W-:-:S02]  /*4e90*/  LOP3.LUT R91, R76, UR10, RZ, 0x3c, !PT ;  /* 0x0000000a4c5b7c12 */ /* 0x000fc4000f8e3cff */
[--C-:B------:R-:W-:Y:S02]  /*4ea0*/  LOP3.LUT R60, R79, R52, R87.reuse, 0x78, !PT ;  /* 0x000000344f3c7212 */ /* 0x100fe400078e7857 */
[----:B------:R-:W-:Y:S02]  /*4eb0*/  LOP3.LUT R90, R90, R79, R87, 0x1e, !PT ;  /* 0x0000004f5a5a7212 */ /* 0x000fe400078e1e57 */
[----:B------:R-:W-:Y:S02]  /*4ec0*/  LOP3.LUT R79, R61, R72, R54, 0x78, !PT ;  /* 0x000000483d4f7212 */ /* 0x000fe400078e7836 */
[-C--:B------:R-:W-:Y:S02]  /*4ed0*/  LOP3.LUT R61, R54, R71.reuse, R91, 0x78, !PT ;  /* 0x00000047363d7212 */ /* 0x080fe400078e785b */
[----:B------:R-:W-:Y:S02]  /*4ee0*/  LOP3.LUT R60, R60, R71, RZ, 0x3c, !PT ;  /* 0x000000473c3c7212 */ /* 0x000fe400078e3cff */
[----:B------:R-:W-:-:S02]  /*4ef0*/  LOP3.LUT R77, R87, R90, R50, 0x78, !PT ;  /* 0x0000005a574d7212 */ /* 0x000fc400078e7832 */
[----:B------:R-:W-:Y:S02]  /*4f00*/  LOP3.LUT R52, R79, R52, R50, 0x96, !PT ;  /* 0x000000344f347212 */ /* 0x000fe400078e9632 */
[----:B------:R-:W-:Y:S02]  /*4f10*/  LOP3.LUT R50, R60, R90, R61, 0x96, !PT ;  /* 0x0000005a3c327212 */ /* 0x000fe400078e963d */
[----:B------:R-:W-:Y:S02]  /*4f20*/  LOP3.LUT R89, R83, R86, R84, 0x96, !PT ;  /* 0x0000005653597212 */ /* 0x000fe400078e9654 */
[----:B------:R-:W-:Y:S02]  /*4f30*/  LOP3.LUT R54, R70, R57, R69, 0x96, !PT ;  /* 0x0000003946367212 */ /* 0x000fe400078e9645 */
[-CC-:B------:R-:W-:Y:S02]  /*4f40*/  LOP3.LUT R77, R77, R72.reuse, R91.reuse, 0x96, !PT ;  /* 0x000000484d4d7212 */ /* 0x180fe400078e965b */
[----:B------:R-:W-:-:S02]  /*4f50*/  LOP3.LUT R72, R50, R72, R91, 0x96, !PT ;  /* 0x0000004832487212 */ /* 0x000fc400078e965b */
[----:B------:R-:W-:Y:S02]  /*4f60*/  LOP3.LUT R50, R89, R68, RZ, 0x3c, !PT ;  /* 0x0000004459327212 */ /* 0x000fe400078e3cff */
[----:B------:R-:W-:Y:S02]  /*4f70*/  LOP3.LUT R74, R68, R78, RZ, 0x3c, !PT ;  /* 0x0000004e444a7212 */ /* 0x000fe400078e3cff */
[----:B------:R-:W-:Y:S02]  /*4f80*/  LOP3.LUT R88, R88, R53, RZ, 0x3c, !PT ;  /* 0x0000003558587212 */ /* 0x000fe400078e3cff */
[----:B------:R-:W-:Y:S02]  /*4f90*/  LOP3.LUT R80, R52, R71, RZ, 0x3c, !PT ;  /* 0x0000004734507212 */ /* 0x000fe400078e3cff */
[----:B------:R-:W-:Y:S02]  /*4fa0*/  LOP3.LUT R68, R54, R63, RZ, 0x3c, !PT ;  /* 0x0000003f36447212 */ /* 0x000fe400078e3cff */
[----:B------:R-:W-:-:S02]  /*4fb0*/  LOP3.LUT R62, R53, R56, RZ, 0x3c, !PT ;  /* 0x00000038353e7212 */ /* 0x000fc400078e3cff */
[----:B------:R-:W-:Y:S02]  /*4fc0*/  LOP3.LUT R76, R83, R85, R66, 0x96, !PT ;  /* 0x00000055534c7212 */ /* 0x000fe400078e9642 */
[----:B------:R-:W-:Y:S02]  /*4fd0*/  LOP3.LUT R53, R85, R66, RZ, 0x3c, !PT ;  /* 0x0000004255357212 */ /* 0x000fe400078e3cff */
[----:B------:R-:W-:Y:S02]  /*4fe0*/  LOP3.LUT R54, R70, R92, R59, 0x96, !PT ;  /* 0x0000005c46367212 */ /* 0x000fe400078e963b */
[----:B------:R-:W-:Y:S02]  /*4ff0*/  LOP3.LUT R52, R63, R58, RZ, 0x3c, !PT ;  /* 0x0000003a3f347212 */ /* 0x000fe400078e3cff */
[----:B------:R-:W-:Y:S02]  /*5000*/  LOP3.LUT R82, R67, R64, R73, 0x96, !PT ;  /* 0x0000004043527212 */ /* 0x000fe400078e9649 */
[----:B------:R-:W-:-:S02]  /*5010*/  LOP3.LUT R85, R64, R73, RZ, 0x3c, !PT ;  /* 0x0000004940557212 */ /* 0x000fc400078e3cff */
[----:B------:R-:W-:Y:S02]  /*5020*/  LOP3.LUT R70, R66, R50, RZ, 0x3c, !PT ;  /* 0x0000003242467212 */ /* 0x000fe400078e3cff */
[----:B------:R-:W-:Y:S02]  /*5030*/  LOP3.LUT R71, R71, R77, RZ, 0x3c, !PT ;  /* 0x0000004d47477212 */ /* 0x000fe400078e3cff */
[----:B------:R-:W-:Y:S02]  /*5040*/  LOP3.LUT R69, R79, R90, R61, 0x96, !PT ;  /* 0x0000005a4f457212 */ /* 0x000fe400078e963d */
[----:B------:R-:W-:Y:S02]  /*5050*/  LOP3.LUT R67, R92, R59, RZ, 0x3c, !PT ;  /* 0x0000003b5c437212 */ /* 0x000fe400078e3cff */
[----:B------:R-:W-:Y:S02]  /*5060*/  LOP3.LUT R63, R90, R61, RZ, 0x3c, !PT ;  /* 0x0000003d5a3f7212 */ /* 0x000fe400078e3cff */
[----:B------:R-:W-:-:S02]  /*5070*/  LOP3.LUT R57, R59, R68, RZ, 0x3c, !PT ;  /* 0x000000443b397212 */ /* 0x000fc400078e3cff */
        /* <DEDUP_REMOVED lines=23> */
.L_x_4:
[----:B------:R-:W0:Y:S01]  /*51f0*/  LDCU.64 UR8, c[0x3][UR16+-0x70] ;  /* 0x00fff200100877ac */ /* 0x000e220008000a00 */
[CCC-:B------:R-:W-:Y:S02]  /*5200*/  LOP3.LUT R43, R59.reuse, R0.reuse, R73.reuse, 0xb4, !PT ;  /* 0x000000003b2b7212 */ /* 0x1c0fe400078eb449 */
[----:B------:R-:W-:Y:S01]  /*5210*/  LOP3.LUT R48, R59, R0, R73, 0x4b, !PT ;  /* 0x000000003b307212 */ /* 0x000fe200078e4b49 */
[----:B------:R-:W1:Y:S01]  /*5220*/  LDCU.64 UR10, c[0x3][UR16+-0x60] ;  /* 0x00fff400100a77ac */ /* 0x000e620008000a00 */
[CCC-:B------:R-:W-:Y:S02]  /*5230*/  LOP3.LUT R47, R51.reuse, R80.reuse, R77.reuse, 0xb4, !PT ;  /* 0x00000050332f7212 */ /* 0x1c0fe400078eb44d */
[----:B------:R-:W-:Y:S01]  /*5240*/  LOP3.LUT R45, R51, R80, R77, 0x4b, !PT ;  /* 0x00000050332d7212 */ /* 0x000fe200078e4b4d */
[----:B------:R-:W2:Y:S01]  /*5250*/  LDCU.64 UR12, c[0x3][UR16+-0x68] ;  /* 0x00fff300100c77ac */ /* 0x000ea20008000a00 */
[----:B------:R-:W-:Y:S02]  /*5260*/  LOP3.LUT R54, R76, R81, R70, 0xb4, !PT ;  /* 0x000000514c367212 */ /* 0x000fe400078eb446 */
[----:B------:R-:W-:Y:S01]  /*5270*/  LOP3.LUT R60, R46, R37, R58, 0xb4, !PT ;  /* 0x000000252e3c7212 */ /* 0x000fe200078eb43a */
[----:B------:R-:W3:Y:S01]  /*5280*/  LDCU.64 UR14, c[0x3][UR16+-0x38] ;  /* 0x00fff900100e77ac */ /* 0x000ee20008000a00 */
[----:B------:R-:W-:-:S02]  /*5290*/  LOP3.LUT R72, R34, R39, R56, 0xb4, !PT ;  /* 0x0000002722487212 */ /* 0x000fc400078eb438 */
[----:B------:R-:W-:Y:S01]  /*52a0*/  LOP3.LUT R68, R41, R36, R57, 0x4b, !PT ;  /* 0x0000002429447212 */ /* 0x000fe200078e4b39 */
[----:B------:R-:W-:Y:S01]  /*52b0*/  UISETP.GE.U32.AND UP0, UPT, UR4, 0x23, UPT ;  /* 0x000000230400788c */ /* 0x000fe2000bf06070 */
[----:B0-----:R-:W-:Y:S01]  /*52c0*/  LOP3.LUT R42, R61, UR8, R0, 0xb4, !PT ;  /* 0x000000083d2a7c12 */ /* 0x001fe2000f8eb400 */
[----:B------:R-:W-:-:S03]  /*52d0*/  UIADD3 UR5, UPT, UPT, UR4, 0x7, URZ ;  /* 0x0000000704057890 */ /* 0x000fc6000fffe0ff */
[CCC-:B------:R-:W-:Y:S02]  /*52e0*/  LOP3.LUT R44, R0.reuse, R42.reuse, R59.reuse, 0x9c, !PT ;  /* 0x0000002a002c7212 */ /* 0x1c0fe400078e9c3b */
[C---:B------:R-:W-:Y:S02]  /*52f0*/  LOP3.LUT R50, R0.reuse, R42, R59, 0x90, !PT ;  /* 0x0000002a00327212 */ /* 0x040fe400078e903b */
[----:B------:R-:W-:Y:S01]  /*5300*/  LOP3.LUT R43, R0, R44, R43, 0x78, !PT ;  /* 0x0000002c002b7212 */ /* 0x000fe200078e782b */
[----:B------:R-:W-:Y:S01]  /*5310*/  UMOV UR4, UR5 ;  /* 0x0000000500047c82 */ /* 0x000fe20008000000 */
[----:B-1----:R-:W-:Y:S02]  /*5320*/  LOP3.LUT R0, R63, UR10, R80, 0xb4, !PT ;  /* 0x0000000a3f007c12 */ /* 0x002fe4000f8eb450 */
[C---:B------:R-:W-:Y:S02]  /*5330*/  LOP3.LUT R42, R73.reuse, UR8, R42, 0x6c, !PT ;  /* 0x00000008492a7c12 */ /* 0x040fe4000f8e6c2a */
[----:B------:R-:W-:-:S02]  /*5340*/  LOP3.LUT R73, R73, R50, RZ, 0x3c, !PT ;  /* 0x0000003249497212 */ /* 0x000fc400078e3cff */
[CCC-:B------:R-:W-:Y:S02]  /*5350*/  LOP3.LUT R50, R80.reuse, R0.reuse, R51.reuse, 0x90, !PT ;  /* 0x0000000050327212 */ /* 0x1c0fe400078e9033 */
[----:B------:R-:W-:Y:S02]  /*5360*/  LOP3.LUT R55, R80, R0, R51, 0x9c, !PT ;  /* 0x0000000050377212 */ /* 0x000fe400078e9c33 */
[----:B------:R-:W-:Y:S02]  /*5370*/  LOP3.LUT R51, R74, UR9, R81, 0xb4, !PT ;  /* 0x000000094a337c12 */ /* 0x000fe4000f8eb451 */
[----:B------:R-:W-:Y:S02]  /*5380*/  LOP3.LUT R49, R77, UR10, R0, 0x6c, !PT ;  /* 0x0000000a4d317c12 */ /* 0x000fe4000f8e6c00 */
[----:B------:R-:W-:Y:S01]  /*5390*/  LOP3.LUT R0, R70, UR9, R51, 0x6c, !PT ;  /* 0x0000000946007c12 */ /* 0x000fe2000f8e6c33 */
[----:B------:R-:W0:Y:S01]  /*53a0*/  LDCU.64 UR8, c[0x3][UR16+-0x58] ;  /* 0x00fff500100877ac */ /* 0x000e220008000a00 */
[----:B------:R-:W-:-:S02]  /*53b0*/  LOP3.LUT R80, R80, R55, R47, 0x78, !PT ;  /* 0x0000003750507212 */ /* 0x000fc400078e782f */
[CCC-:B------:R-:W-:Y:S02]  /*53c0*/  LOP3.LUT R47, R81.reuse, R51.reuse, R76.reuse, 0x90, !PT ;  /* 0x00000033512f7212 */ /* 0x1c0fe400078e904c */
[----:B------:R-:W-:Y:S02]  /*53d0*/  LOP3.LUT R51, R81, R51, R76, 0x9c, !PT ;  /* 0x0000003351337212 */ /* 0x000fe400078e9c4c */
[----:B------:R-:W-:Y:S02]  /*53e0*/  LOP3.LUT R67, R67, UR11, R37, 0xb4, !PT ;  /* 0x0000000b43437c12 */ /* 0x000fe4000f8eb425 */
[----:B------:R-:W-:Y:S02]  /*53f0*/  LOP3.LUT R76, R76, R81, R70, 0x4b, !PT ;  /* 0x000000514c4c7212 */ /* 0x000fe400078e4b46 */
[----:B--2---:R-:W-:Y:S02]  /*5400*/  LOP3.LUT R71, R71, UR12, R35, 0xb4, !PT ;  /* 0x0000000c47477c12 */ /* 0x004fe4000f8eb423 */
[----:B------:R-:W-:-:S02]  /*5410*/  LOP3.LUT R81, R81, R51, R54, 0x78, !PT ;  /* 0x0000003351517212 */ /* 0x000fc400078e7836 */
[CCC-:B------:R-:W-:Y:S02]  /*5420*/  LOP3.LUT R61, R37.reuse, R67.reuse, R46.reuse, 0x90, !PT ;  /* 0x00000043253d7212 */ /* 0x1c0fe400078e902e */
[----:B------:R-:W-:Y:S02]  /*5430*/  LOP3.LUT R54, R37, R67, R46, 0x9c, !PT ;  /* 0x0000004325367212 */ /* 0x000fe400078e9c2e */
[----:B------:R-:W-:Y:S02]  /*5440*/  LOP3.LUT R70, R70, R47, RZ, 0x3c, !PT ;  /* 0x0000002f46467212 */ /* 0x000fe400078e3cff */
[----:B------:R-:W-:Y:S02]  /*5450*/  LOP3.LUT R63, R35, R71, R38, 0x90, !PT ;  /* 0x00000047233f7212 */ /* 0x000fe400078e9026 */
[----:B------:R-:W-:Y:S01]  /*5460*/  LOP3.LUT R47, R58, UR11, R67, 0x6c, !PT ;  /* 0x0000000b3a2f7c12 */ /* 0x000fe2000f8e6c43 */
[----:B------:R-:W1:Y:S01]  /*5470*/  LDCU.64 UR10, c[0x3][UR16+-0x40] ;  /* 0x00fff800100a77ac */ /* 0x000e620008000a00 */
[----:B------:R-:W-:-:S02]  /*5480*/  LOP3.LUT R59, R46, R37, R58, 0x4b, !PT ;  /* 0x000000252e3b7212 */ /* 0x000fc400078e4b3a */
[----:B------:R-:W-:Y:S02]  /*5490*/  LOP3.LUT R58, R58, R61, RZ, 0x3c, !PT ;  /* 0x0000003d3a3a7212 */ /* 0x000fe400078e3cff */
[----:B------:R-:W-:Y:S02]  /*54a0*/  LOP3.LUT R46, R37, R54, R60, 0x78, !PT ;  /* 0x00000036252e7212 */ /* 0x000fe400078e783c */
[CCC-:B------:R-:W-:Y:S02]  /*54b0*/  LOP3.LUT R60, R38.reuse, R35.reuse, R66.reuse, 0xb4, !PT ;  /* 0x00000023263c7212 */ /* 0x1c0fe400078eb442 */
[----:B------:R-:W-:Y:S02]  /*54c0*/  LOP3.LUT R61, R38, R35, R66, 0x4b, !PT ;  /* 0x00000023263d7212 */ /* 0x000fe400078e4b42 */
[C---:B------:R-:W-:Y:S02]  /*54d0*/  LOP3.LUT R37, R66.reuse, UR12, R71, 0x6c, !PT ;  /* 0x0000000c42257c12 */ /* 0x040fe4000f8e6c47 */
[----:B------:R-:W-:-:S02]  /*54e0*/  LOP3.LUT R66, R66, R63, RZ, 0x3c, !PT ;  /* 0x0000003f42427212 */ /* 0x000fc400078e3cff */
[----:B0-----:R-:W-:Y:S02]  /*54f0*/  LOP3.LUT R63, R85, UR8, R39, 0xb4, !PT ;  /* 0x00000008553f7c12 */ /* 0x001fe4000f8eb427 */
[----:B------:R-:W-:Y:S02]  /*5500*/  LOP3.LUT R62, R35, R71, R38, 0x9c, !PT ;  /* 0x00000047233e7212 */ /* 0x000fe400078e9c26 */
[-C--:B------:R-:W-:Y:S02]  /*5510*/  LOP3.LUT R67, R39, R63.reuse, R34, 0x90, !PT ;  /* 0x0000003f27437212 */ /* 0x080fe400078e9022 */
[----:B------:R-:W-:Y:S02]  /*5520*/  LOP3.LUT R52, R52, UR13, R36, 0xb4, !PT ;  /* 0x0000000d34347c12 */ /* 0x000fe4000f8eb424 */
[----:B------:R-:W-:Y:S02]  /*5530*/  LOP3.LUT R38, R35, R62, R60, 0x78, !PT ;  /* 0x0000003e23267212 */ /* 0x000fe400078e783c */
[----:B------:R-:W-:-:S02]  /*5540*/  LOP3.LUT R64, R39, R63, R34, 0x9c, !PT ;  /* 0x0000003f27407212 */ /* 0x000fc400078e9c22 */
[----:B------:R-:W-:Y:S02]  /*5550*/  LOP3.LUT R60, R34, R39, R56, 0x4b, !PT ;  /* 0x00000027223c7212 */ /* 0x000fe400078e4b38 */
[C---:B------:R-:W-:Y:S02]  /*5560*/  LOP3.LUT R63, R56.reuse, UR8, R63, 0x6c, !PT ;  /* 0x00000008383f7c12 */ /* 0x040fe4000f8e6c3f */
[----:B------:R-:W-:Y:S02]  /*5570*/  LOP3.LUT R67, R56, R67, RZ, 0x3c, !PT ;  /* 0x0000004338437212 */ /* 0x000fe400078e3cff */
[----:B------:R-:W-:Y:S02]  /*5580*/  LOP3.LUT R35, R41, R36, R57, 0xb4, !PT ;  /* 0x0000002429237212 */ /* 0x000fe400078eb439 */
[----:B------:R-:W-:Y:S02]  /*5590*/  LOP3.LUT R56, R36, R52, R41, 0x9c, !PT ;  /* 0x0000003424387212 */ /* 0x000fe400078e9c29 */
[----:B------:R-:W-:-:S02]  /*55a0*/  LOP3.LUT R53, R53, UR9, R40, 0xb4, !PT ;  /* 0x0000000935357c12 */ /* 0x000fc4000f8eb428 */
[C---:B------:R-:W-:Y:S02]  /*55b0*/  LOP3.LUT R74, R36.reuse, R52, R41, 0x90, !PT ;  /* 0x00000034244a7212 */ /* 0x040fe400078e9029 */
[----:B------:R-:W-:Y:S02]  /*55c0*/  LOP3.LUT R35, R36, R56, R35, 0x78, !PT ;  /* 0x0000003824237212 */ /* 0x000fe400078e7823 */
[----:B------:R-:W-:Y:S02]  /*55d0*/  LOP3.LUT R36, R75, R40, R78, 0xb4, !PT ;  /* 0x000000284b247212 */ /* 0x000fe400078eb44e */
[----:B------:R-:W-:Y:S02]  /*55e0*/  LOP3.LUT R69, R40, R53, R75, 0x9c, !PT ;  /* 0x0000003528457212 */ /* 0x000fe400078e9c4b */
[----:B------:R-:W-:Y:S02]  /*55f0*/  LOP3.LUT R50, R77, R50, RZ, 0x3c, !PT ;  /* 0x000000324d327212 */ /* 0x000fe400078e3cff */
[C---:B------:R-:W-:Y:S01]  /*5600*/  LOP3.LUT R34, R57.reuse, UR13, R52, 0x6c, !PT ;  /* 0x0000000d39227c12 */ /* 0x040fe2000f8e6c34 */
[----:B------:R-:W0:Y:S01]  /*5610*/  LDCU.64 UR12, c[0x3][UR16+-0x48] ;  /* 0x00fff700100c77ac */ /* 0x000e220008000a00 */
[----:B------:R-:W-:-:S02]  /*5620*/  LOP3.LUT R57, R57, R74, RZ, 0x3c, !PT ;  /* 0x0000004a39397212 */ /* 0x000fc400078e3cff */
[----:B------:R-:W-:Y:S02]  /*5630*/  LOP3.LUT R72, R39, R64, R72, 0x78, !PT ;  /* 0x0000004027487212 */ /* 0x000fe400078e7848 */
[C---:B------:R-:W-:Y:S02]  /*5640*/  LOP3.LUT R65, R40.reuse, R53, R75, 0x90, !PT ;  /* 0x0000003528417212 */ /* 0x040fe400078e904b */
        /* <DEDUP_REMOVED lines=8> */
[C---:B------:R-:W-:Y:S01]  /*56d0*/  LOP3.LUT R71, R78.reuse, UR9, R53, 0x6c, !PT ;  /* 0x000000094e477c12 */ /* 0x040fe2000f8e6c35 */
[----:B------:R-:W2:Y:S01]  /*56e0*/  LDCU.64 UR8, c[0x3][UR16+-0x50] ;  /* 0x00fff600100877ac */ /* 0x000ea20008000a00 */
        /* <DEDUP_REMOVED lines=14> */
[--C-:B------:R-:W-:Y:S02]  /*57d0*/  LOP3.LUT R76, R67, R52, R63.reuse, 0x78, !PT ;  /* 0x00000034434c7212 */ /* 0x100fe400078e783f */
[----:B------:R-:W-:Y:S02]  /*57e0*/  LOP3.LUT R46, R61, R72, R63, 0x96, !PT ;  /* 0x000000483d2e7212 */ /* 0x000fe400078e963f */
        /* <DEDUP_REMOVED lines=8> */
[----:B------:R-:W-:-:S02]  /*5870*/  LOP3.LUT R36, R63, R53, R44, 0x96, !PT ;  /* 0x000000353f247212 */ /* 0x000fc400078e962c */
[-CC-:B------:R-:W-:Y:S01]  /*5880*/  LOP3.LUT R56, R45, R43.reuse, R42.reuse, 0x96, !PT ;  /* 0x0000002b2d387212 */ /* 0x180fe200078e962a */
[----:B------:R-:W-:Y:S01]  /*5890*/  IMAD.SHL.U32 R45, R75, 0x2, RZ ;  /* 0x000000024b2d7824 */ /* 0x000fe200078e00ff */
[----:B------:R-:W-:Y:S02]  /*58a0*/  LOP3.LUT R47, R47, R43, R42, 0x96, !PT ;  /* 0x0000002b2f2f7212 */ /* 0x000fe400078e962a */
[-C--:B------:R-:W-:Y:S02]  /*58b0*/  LOP3.LUT R43, R66, R41.reuse, R37, 0x78, !PT ;  /* 0x00000029422b7212 */ /* 0x080fe400078e7825 */
[----:B------:R-:W-:Y:S02]  /*58c0*/  LOP3.LUT R64, R64, R41, RZ, 0x3c, !PT ;  /* 0x0000002940407212 */ /* 0x000fe400078e3cff */
[-CC-:B------:R-:W-:Y:S02]  /*58d0*/  LOP3.LUT R42, R62, R81.reuse, R0.reuse, 0x96, !PT ;  /* 0x000000513e2a7212 */ /* 0x180fe400078e9600 */
[----:B------:R-:W-:-:S02]  /*58e0*/  LOP3.LUT R81, R36, R81, R0, 0x96, !PT ;  /* 0x0000005124517212 */ /* 0x000fc400078e9600 */
[----:B------:R-:W-:Y:S02]  /*58f0*/  LOP3.LUT R69, R69, R58, RZ, 0x3c, !PT ;  /* 0x0000003a45457212 */ /* 0x000fe400078e3cff */
[----:B------:R-:W-:Y:S02]  /*5900*/  LOP3.LUT R36, R64, R52, R43, 0x96, !PT ;  /* 0x0000003440247212 */ /* 0x000fe400078e962b */
[----:B------:R-:W-:Y:S02]  /*5910*/  LOP3.LUT R67, R57, R58, R34, 0x78, !PT ;  /* 0x0000003a39437212 */ /* 0x000fe400078e7822 */
[-CC-:B------:R-:W-:Y:S02]  /*5920*/  LOP3.LUT R57, R76, R38.reuse, R37.reuse, 0x96, !PT ;  /* 0x000000264c397212 */ /* 0x180fe400078e9625 */
[----:B------:R-:W-:Y:S01]  /*5930*/  LOP3.LUT R36, R36, R38, R37, 0x96, !PT ;  /* 0x0000002624247212 */ /* 0x000fe200078e9625 */
[----:B------:R-:W-:Y:S01]  /*5940*/  IMAD.SHL.U32 R38, R69, 0x2, RZ ;  /* 0x0000000245267824 */ /* 0x000fe200078e00ff */
[----:B------:R-:W-:-:S02]  /*5950*/  SHF.R.U32.HI R54, RZ, 0x1, R75 ;  /* 0x00000001ff367819 */ /* 0x000fc4000001164b */
[----:B------:R-:W-:Y:S02]  /*5960*/  LOP3.LUT R0, R69, R60, R67, 0x96, !PT ;  /* 0x0000003c45007212 */ /* 0x000fe400078e9643 */
[----:B------:R-:W-:Y:S02]  /*5970*/  LOP3.LUT R45, R45, 0xaaaaaaaa, RZ, 0xc0, !PT ;  /* 0xaaaaaaaa2d2d7812 */ /* 0x000fe400078ec0ff */
[----:B------:R-:W-:Y:S01]  /*5980*/  LOP3.LUT R62, R38, 0xaaaaaaaa, RZ, 0xc0, !PT ;  /* 0xaaaaaaaa263e7812 */ /* 0x000fe200078ec0ff */
[----:B------:R-:W-:Y:S01]  /*5990*/  IMAD.SHL.U32 R38, R56, 0x2, RZ ;  /* 0x0000000238267824 */ /* 0x000fe200078e00ff */
[-CC-:B------:R-:W-:Y:S02]  /*59a0*/  LOP3.LUT R37, R65, R35.reuse, R34.reuse, 0x96, !PT ;  /* 0x0000002341257212 */ /* 0x180fe400078e9622 */
[----:B------:R-:W-:Y:S01]  /*59b0*/  LOP3.LUT R34, R0, R35, R34, 0x96, !PT ;  /* 0x0000002300227212 */ /* 0x000fe200078e9622 */
[----:B------:R-:W-:Y:S01]  /*59c0*/  IMAD.SHL.U32 R0, R63, 0x2, RZ ;  /* 0x000000023f007824 */ /* 0x000fe200078e00ff */
[----:B------:R-:W-:Y:S01]  /*59d0*/  LOP3.LUT R54, R45, 0x55555555, R54, 0xf8, !PT ;  /* 0x555555552d367812 */ /* 0x000fe200078ef836 */
[----:B------:R-:W-:Y:S01]  /*59e0*/  IMAD.SHL.U32 R35, R64, 0x2, RZ ;  /* 0x0000000240237824 */ /* 0x000fe200078e00ff */
[----:B------:R-:W-:-:S02]  /*59f0*/  SHF.R.U32.HI R45, RZ, 0x1, R63 ;  /* 0x00000001ff2d7819 */ /* 0x000fc4000001163f */
[----:B------:R-:W-:Y:S02]  /*5a00*/  LOP3.LUT R63, R38, 0xaaaaaaaa, RZ, 0xc0, !PT ;  /* 0xaaaaaaaa263f7812 */ /* 0x000fe400078ec0ff */
[----:B------:R-:W-:Y:S02]  /*5a10*/  LOP3.LUT R38, R55, R48, RZ, 0x3c, !PT ;  /* 0x0000003037267212 */ /* 0x000fe400078e3cff */
[----:B------:R-:W-:Y:S02]  /*5a20*/  LOP3.LUT R68, R39, R40, R73, 0x96, !PT ;  /* 0x0000002827447212 */ /* 0x000fe400078e9649 */
[----:B------:R-:W-:Y:S01]  /*5a30*/  LOP3.LUT R40, R40, R73, RZ, 0x3c, !PT ;  /* 0x0000004928287212 */ /* 0x000fe200078e3cff */
[----:B------:R-:W-:Y:S01]  /*5a40*/  IMAD.SHL.U32 R55, R38, 0x2, RZ ;  /* 0x0000000226377824 */ /* 0x000fe200078e00ff */
[----:B------:R-:W-:Y:S02]  /*5a50*/  SHF.R.U32.HI R64, RZ, 0x1, R64 ;  /* 0x00000001ff407819 */ /* 0x000fe40000011640 */
[----:B------:R-:W-:Y:S01]  /*5a60*/  LOP3.LUT R35, R35, 0xaaaaaaaa, RZ, 0xc0, !PT ;  /* 0xaaaaaaaa23237812 */ /* 0x000fe200078ec0ff */
[----:B------:R-:W-:Y:S01]  /*5a70*/  IMAD.SHL.U32 R39, R40, 0x2, RZ ;  /* 0x0000000228277824 */ /* 0x000fe200078e00ff */
[----:B------:R-:W-:-:S02]  /*5a80*/  LOP3.LUT R0, R0, 0xaaaaaaaa, RZ, 0xc0, !PT ;  /* 0xaaaaaaaa00007812 */ /* 0x000fc400078ec0ff */
[----:B------:R-:W-:Y:S02]  /*5a90*/  SHF.R.U32.HI R69, RZ, 0x1, R69 ;  /* 0x00000001ff457819 */ /* 0x000fe40000011645 */
[----:B------:R-:W-:Y:S02]  /*5aa0*/  LOP3.LUT R65, R55, 0xaaaaaaaa, RZ, 0xc0, !PT ;  /* 0xaaaaaaaa37417812 */ /* 0x000fe400078ec0ff */
[----:B------:R-:W-:Y:S02]  /*5ab0*/  LOP3.LUT R35, R35, 0x55555555, R64, 0xf8, !PT ;  /* 0x5555555523237812 */ /* 0x000fe400078ef840 */
[----:B------:R-:W-:Y:S01]  /*5ac0*/  SHF.R.U32.HI R55, RZ, 0x1, R40 ;  /* 0x00000001ff377819 */ /* 0x000fe20000011628 */
[----:B------:R-:W-:Y:S01]  /*5ad0*/  IMAD.SHL.U32 R40, R42, 0x2, RZ ;  /* 0x000000022a287824 */ /* 0x000fe200078e00ff */
[----:B------:R-:W-:Y:S02]  /*5ae0*/  LOP3.LUT R77, R50, R51, RZ, 0x3c, !PT ;  /* 0x00000033324d7212 */ /* 0x000fe400078e3cff */
[----:B------:R-:W-:-:S02]  /*5af0*/  LOP3.LUT R45, R0, 0x55555555, R45, 0xf8, !PT ;  /* 0x55555555002d7812 */ /* 0x000fc400078ef82d */
[----:B------:R-:W-:Y:S02]  /*5b00*/  LOP3.LUT R64, R39, 0xaaaaaaaa, RZ, 0xc0, !PT ;  /* 0xaaaaaaaa27407812 */ /* 0x000fe400078ec0ff */
[----:B------:R-:W-:Y:S02]  /*5b10*/  LOP3.LUT R0, R62, 0x55555555, R69, 0xf8, !PT ;  /* 0x555555553e007812 */ /* 0x000fe400078ef845 */
[----:B------:R-:W-:Y:S02]  /*5b20*/  SHF.R.U32.HI R62, RZ, 0x1, R56 ;  /* 0x00000001ff3e7819 */ /* 0x000fe40000011638 */
[----:B--2---:R-:W-:Y:S02]  /*5b30*/  LOP3.LUT R69, R56, UR8, R47, 0xb4, !PT ;  /* 0x0000000838457c12 */ /* 0x004fe4000f8eb42f */
[----:B------:R-:W-:Y:S01]  /*5b40*/  LOP3.LUT R56, R49, R53, R44, 0x96, !PT ;  /* 0x0000003531387212 */ /* 0x000fe200078e962c */
[----:B------:R-:W-:Y:S01]  /*5b50*/  IMAD.SHL.U32 R49, R77, 0x2, RZ ;  /* 0x000000024d317824 */ /* 0x000fe200078e00ff */
[----:B------:R-:W-:-:S02]  /*5b60*/  LOP3.LUT R64, R64, 0x55555555, R55, 0xf8, !PT ;  /* 0x5555555540407812 */ /* 0x000fc400078ef837 */
[----:B------:R-:W-:Y:S02]  /*5b70*/  SHF.R.U32.HI R55, RZ, 0x1, R42 ;  /* 0x00000001ff377819 */ /* 0x000fe4000001162a */
[----:B------:R-:W-:Y:S02]  /*5b80*/  LOP3.LUT R40, R40, 0xaaaaaaaa, RZ, 0xc0, !PT ;  /* 0xaaaaaaaa28287812 */ /* 0x000fe400078ec0ff */
[----:B------:R-:W-:Y:S02]  /*5b90*/  LOP3.LUT R53, R53, R44, RZ, 0x3c, !PT ;  /* 0x0000002c35357212 */ /* 0x000fe400078e3cff */
[----:B------:R-:W-:Y:S02]  /*5ba0*/  LOP3.LUT R63, R63, 0x55555555, R62, 0xf8, !PT ;  /* 0x555555553f3f7812 */ /* 0x000fe400078ef83e */
[----:B------:R-:W-:Y:S02]  /*5bb0*/  LOP3.LUT R39, R69, R48, RZ, 0x3c, !PT ;  /* 0x0000003045277212 */ /* 0x000fe400078e3cff */
[----:B------:R-:W-:-:S02]  /*5bc0*/  LOP3.LUT R42, R42, UR9, R81, 0xb4, !PT ;  /* 0x000000092a2a7c12 */ /* 0x000fc4000f8eb451 */
[----:B------:R-:W-:Y:S02]  /*5bd0*/  SHF.R.U32.HI R62, RZ, 0x1, R38 ;  /* 0x00000001ff3e7819 */ /* 0x000fe40000011626 */
[----:B------:R-:W-:Y:S01]  /*5be0*/  LOP3.LUT R48, R40, 0x55555555, R55, 0xf8, !PT ;  /* 0x5555555528307812 */ /* 0x000fe200078ef837 */
[----:B------:R-:W-:Y:S01]  /*5bf0*/  IMAD.SHL.U32 R40, R53, 0x2, RZ ;  /* 0x0000000235287824 */ /* 0x000fe200078e00ff */
[----:B------:R-:W-:Y:S02]  /*5c00*/  SHF.R.U32.HI R50, RZ, 0x1, R77 ;  /* 0x00000001ff327819 */ /* 0x000fe4000001164d */
[----:B------:R-:W-:Y:S02]  /*5c10*/  LOP3.LUT R49, R49, 0xaaaaaaaa, RZ, 0xc0, !PT ;  /* 0xaaaaaaaa31317812 */ /* 0x000fe400078ec0ff */
[----:B------:R-:W-:Y:S01]  /*5c20*/  LOP3.LUT R75, R42, R51, RZ, 0x3c, !PT ;  /* 0x000000332a4b7212 */ /* 0x000fe200078e3cff */
[----:B------:R-:W-:Y:S01]  /*5c30*/  IMAD.SHL.U32 R42, R57, 0x2, RZ ;  /* 0x00000002392a7824 */ /* 0x000fe200078e00ff */
[----:B------:R-:W-:-:S02]  /*5c40*/  LOP3.LUT R65, R65, 0x55555555, R62, 0xf8, !PT ;  /* 0x5555555541417812 */ /* 0x000fc400078ef83e */
[----:B------:R-:W-:Y:S02]  /*5c50*/  LOP3.LUT R50, R49, 0x55555555, R50, 0xf8, !PT ;  /* 0x5555555531327812 */ /* 0x000fe400078ef832 */
[----:B------:R-:W-:Y:S02]  /*5c60*/  LOP3.LUT R62, R46, R41, RZ, 0x3c, !PT ;  /* 0x000000292e3e7212 */ /* 0x000fe400078e3cff */
[----:B0-----:R-:W-:Y:S02]  /*5c70*/  LOP3.LUT R70, R57, UR12, R36, 0xb4, !PT ;  /* 0x0000000c39467c12 */ /* 0x001fe4000f8eb424 */
[----:B------:R-:W-:Y:S02]  /*5c80*/  LOP3.LUT R49, R61, R52, R43, 0x96, !PT ;  /* 0x000000343d317212 */ /* 0x000fe400078e962b */
[----:B------:R-:W-:Y:S02]  /*5c90*/  SHF.R.U32.HI R69, RZ, 0x1, R53 ;  /* 0x00000001ff457819 */ /* 0x000fe40000011635 */
[----:B------:R-:W-:-:S02]  /*5ca0*/  LOP3.LUT R40, R40, 0xaaaaaaaa, RZ, 0xc0, !PT ;  /* 0xaaaaaaaa28287812 */ /* 0x000fc400078ec0ff */
[----:B------:R-:W-:Y:S02]  /*5cb0*/  LOP3.LUT R52, R52, R43, RZ, 0x3c, !PT ;  /* 0x0000002b34347212 */ /* 0x000fe400078e3cff */
[----:B------:R-:W-:Y:S02]  /*5cc0*/  SHF.R.U32.HI R51, RZ, 0x1, R57 ;  /* 0x00000001ff337819 */ /* 0x000fe40000011639 */
[----:B------:R-:W-:Y:S02]  /*5cd0*/  LOP3.LUT R42, R42, 0xaaaaaaaa, RZ, 0xc0, !PT ;  /* 0xaaaaaaaa2a2a7812 */ /* 0x000fe400078ec0ff */
[----:B------:R-:W-:Y:S01]  /*5ce0*/  LOP3.LUT R70, R70, R41, RZ, 0x3c, !PT ;  /* 0x0000002946467212 */ /* 0x000fe200078e3cff */
[----:B------:R-:W-:Y:S01]  /*5cf0*/  IMAD.SHL.U32 R41, R62, 0x2, RZ ;  /* 0x000000023e297824 */ /* 0x000fe200078e00ff */
[----:B------:R-:W-:Y:S01]  /*5d00*/  LOP3.LUT R69, R40, 0x55555555, R69, 0xf8, !PT ;  /* 0x5555555528457812 */ /* 0x000fe200078ef845 */
[----:B------:R-:W-:Y:S01]  /*5d10*/  IMAD.SHL.U32 R40, R52, 0x2, RZ ;  /* 0x0000000234287824 */ /* 0x000fe200078e00ff */
[----:B------:R-:W-:-:S02]  /*5d20*/  LOP3.LUT R46, R42, 0x55555555, R51, 0xf8, !PT ;  /* 0x555555552a2e7812 */ /* 0x000fc400078ef833 */
[----:B------:R-:W-:Y:S02]  /*5d30*/  SHF.R.U32.HI R42, RZ, 0x1, R52 ;  /* 0x00000001ff2a7819 */ /* 0x000fe40000011634 */
[----:B------:R-:W-:Y:S02]  /*5d40*/  LOP3.LUT R52, R41, 0xaaaaaaaa, RZ, 0xc0, !PT ;  /* 0xaaaaaaaa29347812 */ /* 0x000fe400078ec0ff */
[----:B------:R-:W-:Y:S02]  /*5d50*/  LOP3.LUT R41, R40, 0xaaaaaaaa, RZ, 0xc0, !PT ;  /* 0xaaaaaaaa28297812 */ /* 0x000fe400078ec0ff */
[----:B------:R-:W-:Y:S02]  /*5d60*/  LOP3.LUT R51, R59, R60, R67, 0x96, !PT ;  /* 0x0000003c3b337212 */ /* 0x000fe400078e9643 */
[----:B------:R-:W-:Y:S02]  /*5d70*/  LOP3.LUT R40, R60, R67, RZ, 0x3c, !PT ;  /* 0x000000433c287212 */ /* 0x000fe400078e3cff */
[----:B------:R-:W-:-:S02]  /*5d80*/  LOP3.LUT R60, R71, R58, RZ, 0x3c, !PT ;  /* 0x0000003a473c7212 */ /* 0x000fc400078e3cff */
[----:B------:R-:W-:Y:S01]  /*5d90*/  LOP3.LUT R59, R41, 0x55555555, R42, 0xf8, !PT ;  /* 0x55555555293b7812 */ /* 0x000fe200078ef82a */
[----:B------:R-:W-:Y:S01]  /*5da0*/  IMAD.SHL.U32 R41, R40, 0x2, RZ ;  /* 0x0000000228297824 */ /* 0x000fe200078e00ff */
[----:B------:R-:W-:Y:S01]  /*5db0*/  SHF.R.U32.HI R53, RZ, 0x1, R62 ;  /* 0x00000001ff357819 */ /* 0x000fe2000001163e */
[----:B------:R-:W-:Y:S01]  /*5dc0*/  IMAD.SHL.U32 R55, R60, 0x2, RZ ;  /* 0x000000023c377824 */ /* 0x000fe200078e00ff */
[----:B------:R-:W-:Y:S01]  /*5dd0*/  SHF.R.U32.HI R66, RZ, 0x1, R60 ;  /* 0x00000001ff427819 */ /* 0x000fe2000001163c */
[----:B------:R-:W-:Y:S01]  /*5de0*/  IMAD.SHL.U32 R42, R37, 0x2, RZ ;  /* 0x00000002252a7824 */ /* 0x000fe200078e00ff */
[----:B------:R-:W-:Y:S02]  /*5df0*/  SHF.R.U32.HI R40, RZ, 0x1, R40 ;  /* 0x00000001ff287819 */ /* 0x000fe40000011628 */
[----:B------:R-:W-:Y:S02]  /*5e00*/  LOP3.LUT R55, R55, 0xaaaaaaaa, RZ, 0xc0, !PT ;  /* 0xaaaaaaaa37377812 */ /* 0x000fe400078ec0ff */
[----:B------:R-:W-:-:S02]  /*5e10*/  LOP3.LUT R41, R41, 0xaaaaaaaa, RZ, 0xc0, !PT ;  /* 0xaaaaaaaa29297812 */ /* 0x000fc400078ec0ff */
[----:B------:R-:W-:Y:S02]  /*5e20*/  LOP3.LUT R52, R52, 0x55555555, R53, 0xf8, !PT ;  /* 0x5555555534347812 */ /* 0x000fe400078ef835 */
[----:B------:R-:W-:Y:S02]  /*5e30*/  SHF.R.U32.HI R53, RZ, 0x1, R37 ;  /* 0x00000001ff357819 */ /* 0x000fe40000011625 */
[----:B------:R-:W-:Y:S02]  /*5e40*/  LOP3.LUT R37, R37, UR13, R34, 0xb4, !PT ;  /* 0x0000000d25257c12 */ /* 0x000fe4000f8eb422 */
[----:B------:R-:W-:Y:S02]  /*5e50*/  LOP3.LUT R57, R55, 0x55555555, R66, 0xf8, !PT ;  /* 0x5555555537397812 */ /* 0x000fe400078ef842 */
[----:B------:R-:W-:Y:S02]  /*5e60*/  LOP3.LUT R42, R42, 0xaaaaaaaa, RZ, 0xc0, !PT ;  /* 0xaaaaaaaa2a2a7812 */ /* 0x000fe400078ec0ff */
[----:B------:R-:W-:-:S02]  /*5e70*/  LOP3.LUT R55, R41, 0x55555555, R40, 0xf8, !PT ;  /* 0x5555555529377812 */ /* 0x000fc400078ef828 */
[----:B------:R-:W-:Y:S02]  /*5e80*/  LOP3.LUT R40, R47, R39, R68, 0x90, !PT ;  /* 0x000000272f287212 */ /* 0x000fe400078e9044 */
[----:B------:R-:W-:Y:S02]  /*5e90*/  LOP3.LUT R74, R37, R58, RZ, 0x3c, !PT ;  /* 0x0000003a254a7212 */ /* 0x000fe400078e3cff */
[----:B------:R-:W-:Y:S02]  /*5ea0*/  LOP3.LUT R53, R42, 0x55555555, R53, 0xf8, !PT ;  /* 0x555555552a357812 */ /* 0x000fe400078ef835 */
[-CC-:B------:R-:W-:Y:S02]  /*5eb0*/  LOP3.LUT R79, R47, R73.reuse, R38.reuse, 0x90, !PT ;  /* 0x000000492f4f7212 */ /* 0x180fe400078e9026 */
[----:B------:R-:W-:Y:S02]  /*5ec0*/  LOP3.LUT R37, R39, R73, R38, 0x60, !PT ;  /* 0x0000004927257212 */ /* 0x000fe400078e6026 */
[----:B------:R-:W-:-:S02]  /*5ed0*/  LOP3.LUT R42, R81, R75, R56, 0x90, !PT ;  /* 0x0000004b512a7212 */ /* 0x000fc400078e9038 */
[----:B------:R-:W-:Y:S02]  /*5ee0*/  LOP3.LUT R40, R40, R73, R38, 0x96, !PT ;  /* 0x0000004928287212 */ /* 0x000fe400078e9626 */
[----:B------:R-:W-:Y:S02]  /*5ef0*/  LOP3.LUT R38, R36, R70, R49, 0x90, !PT ;  /* 0x0000004624267212 */ /* 0x000fe400078e9031 */
[----:B------:R-:W-:Y:S02]  /*5f00*/  LOP3.LUT R61, R47, R39, R68, 0x9c, !PT ;  /* 0x000000272f3d7212 */ /* 0x000fe400078e9c44 */
[----:B------:R-:W-:Y:S02]  /*5f10*/  LOP3.LUT R39, R34, R74, R51, 0x90, !PT ;  /* 0x0000004a22277212 */ /* 0x000fe400078e9033 */
[----:B-1----:R-:W-:Y:S02]  /*5f20*/  LOP3.LUT R66, R64, UR10, R65, 0xb4, !PT ;  /* 0x0000000a40427c12 */ /* 0x002fe4000f8eb441 */
[----:B------:R-:W-:-:S02]  /*5f30*/  LOP3.LUT R71, R81, R44, R77, 0x90, !PT ;  /* 0x0000002c51477212 */ /* 0x000fc400078e904d */
[-CC-:B------:R-:W-:Y:S02]  /*5f40*/  LOP3.LUT R41, R75, R44.reuse, R77.reuse, 0x60, !PT ;  /* 0x0000002c4b297212 */ /* 0x180fe400078e604d */
[----:B------:R-:W-:Y:S02]  /*5f50*/  LOP3.LUT R44, R42, R44, R77, 0x96, !PT ;  /* 0x0000002c2a2c7212 */ /* 0x000fe400078e964d */
[-CC-:B------:R-:W-:Y:S02]  /*5f60*/  LOP3.LUT R76, R36, R43.reuse, R62.reuse, 0x90, !PT ;  /* 0x0000002b244c7212 */ /* 0x180fe400078e903e */
[-CC-:B------:R-:W-:Y:S02]  /*5f70*/  LOP3.LUT R42, R70, R43.reuse, R62.reuse, 0x60, !PT ;  /* 0x0000002b462a7212 */ /* 0x180fe400078e603e */
[----:B------:R-:W-:Y:S02]  /*5f80*/  LOP3.LUT R38, R38, R43, R62, 0x96, !PT ;  /* 0x0000002b26267212 */ /* 0x000fe400078e963e */
[----:B------:R-:W-:-:S02]  /*5f90*/  LOP3.LUT R62, R34, R67, R60, 0x90, !PT ;  /* 0x00000043223e7212 */ /* 0x000fc400078e903c */
[-CC-:B------:R-:W-:Y:S02]  /*5fa0*/  LOP3.LUT R43, R74, R67.reuse, R60.reuse, 0x60, !PT ;  /* 0x000000434a2b7212 */ /* 0x180fe400078e603c */
[----:B------:R-:W-:Y:S02]  /*5fb0*/  LOP3.LUT R39, R39, R67, R60, 0x96, !PT ;  /* 0x0000004327277212 */ /* 0x000fe400078e963c */
[C-C-:B------:R-:W-:Y:S02]  /*5fc0*/  LOP3.LUT R73, R54.reuse, R65, R63.reuse, 0xb4, !PT ;  /* 0x0000004136497212 */ /* 0x140fe400078eb43f */
[----:B------:R-:W-:Y:S02]  /*5fd0*/  LOP3.LUT R64, R65, R66, R54, 0x9c, !PT ;  /* 0x0000004241407212 */ /* 0x000fe400078e9c36 */
[----:B------:R-:W-:Y:S02]  /*5fe0*/  LOP3.LUT R67, R81, R75, R56, 0x9c, !PT ;  /* 0x0000004b51437212 */ /* 0x000fe400078e9c38 */
[----:B------:R-:W-:-:S02]  /*5ff0*/  LOP3.LUT R60, R54, R65, R63, 0x4b, !PT ;  /* 0x00000041363c7212 */ /* 0x000fc400078e4b3f */
[----:B------:R-:W-:Y:S02]  /*6000*/  LOP3.LUT R72, R65, R66, R54, 0x90, !PT ;  /* 0x0000004241487212 */ /* 0x000fe400078e9036 */
[----:B------:R-:W-:Y:S02]  /*6010*/  LOP3.LUT R54, R63, UR10, R66, 0x6c, !PT ;  /* 0x0000000a3f367c12 */ /* 0x000fe4000f8e6c42 */
[----:B------:R-:W-:Y:S02]  /*6020*/  LOP3.LUT R65, R65, R64, R73, 0x78, !PT ;  /* 0x0000004041417212 */ /* 0x000fe400078e7849 */
[----:B------:R-:W-:Y:S02]  /*6030*/  LOP3.LUT R66, R67, R71, R56, 0x60, !PT ;  /* 0x0000004743427212 */ /* 0x000fe400078e6038 */
[----:B------:R-:W-:Y:S02]  /*6040*/  LOP3.LUT R73, R36, R70, R49, 0x9c, !PT ;  /* 0x0000004624497212 */ /* 0x000fe400078e9c31 */
[----:B------:R-:W-:-:S02]  /*6050*/  LOP3.LUT R69, R69, UR11, R50, 0xb4, !PT ;  /* 0x0000000b45457c12 */ /* 0x000fc4000f8eb432 */
[----:B------:R-:W-:Y:S02]  /*6060*/  LOP3.LUT R81, R81, R66, RZ, 0x3c, !PT ;  /* 0x0000004251517212 */ /* 0x000fe400078e3cff */
[----:B------:R-:W-:Y:S02]  /*6070*/  LOP3.LUT R77, R73, R76, R49, 0x60, !PT ;  /* 0x0000004c494d7212 */ /* 0x000fe400078e6031 */
[----:B------:R-:W-:Y:S02]  /*6080*/  LOP3.LUT R66, R71, R56, RZ, 0xc3, !PT ;  /* 0x0000003847427212 */ /* 0x000fe400078ec3ff */
[----:B------:R-:W-:Y:S02]  /*6090*/  LOP3.LUT R78, R44, R71, R56, 0xf9, !PT ;  /* 0x000000472c4e7212 */ /* 0x000fe400078ef938 */
[----:B---3--:R-:W-:Y:S02]  /*60a0*/  LOP3.LUT R59, R59, UR14, R52, 0xb4, !PT ;  /* 0x0000000e3b3b7c12 */ /* 0x008fe4000f8eb434 */
[----:B------:R-:W-:-:S02]  /*60b0*/  LOP3.LUT R63, R63, R72, RZ, 0x3c, !PT ;  /* 0x000000483f3f7212 */ /* 0x000fc400078e3cff */
[CCC-:B------:R-:W-:Y:S02]  /*60c0*/  LOP3.LUT R71, R50.reuse, R69.reuse, R45.reuse, 0x90, !PT ;  /* 0x0000004532477212 */ /* 0x1c0fe400078e902d */
[CCC-:B------:R-:W-:Y:S02]  /*60d0*/  LOP3.LUT R75, R45.reuse, R50.reuse, R48.reuse, 0xb4, !PT ;  /* 0x000000322d4b7212 */ /* 0x1c0fe400078eb430 */
[----:B------:R-:W-:Y:S02]  /*60e0*/  LOP3.LUT R70, R50, R69, R45, 0x9c, !PT ;  /* 0x0000004532467212 */ /* 0x000fe400078e9c2d */
[----:B------:R-:W-:Y:S02]  /*60f0*/  LOP3.LUT R72, R45, R50, R48, 0x4b, !PT ;  /* 0x000000322d487212 */ /* 0x000fe400078e4b30 */
[----:B------:R-:W-:Y:S02]  /*6100*/  LOP3.LUT R45, R36, R77, RZ, 0x3c, !PT ;  /* 0x0000004d242d7212 */ /* 0x000fe400078e3cff */
[----:B------:R-:W-:Y:S01]  /*6110*/  LOP3.LUT R56, R48, UR11, R69, 0x6c, !PT ;  /* 0x0000000b30387c12 */ /* 0x000fe2000f8e6c45 */
[----:B------:R-:W0:Y:S01]  /*6120*/  LDCU.64 UR10, c[0x3][UR16+-0x20] ;  /* 0x00fffc00100a77ac */ /* 0x000e220008000a00 */
[----:B------:R-:W-:-:S02]  /*6130*/  LOP3.LUT R77, R52, R59, R35, 0x90, !PT ;  /* 0x0000003b344d7212 */ /* 0x000fc400078e9023 */
[----:B------:R-:W-:Y:S02]  /*6140*/  LOP3.LUT R69, R48, R71, RZ, 0x3c, !PT ;  /* 0x0000004730457212 */ /* 0x000fe400078e3cff */
[----:B------:R-:W-:Y:S02]  /*6150*/  LOP3.LUT R36, R76, R49, RZ, 0xc3, !PT ;  /* 0x000000314c247212 */ /* 0x000fe400078ec3ff */
[----:B------:R-:W-:Y:S02]  /*6160*/  LOP3.LUT R71, R50, R70, R75, 0x78, !PT ;  /* 0x0000004632477212 */ /* 0x000fe400078e784b */
[----:B------:R-:W-:Y:S02]  /*6170*/  LOP3.LUT R76, R38, R76, R49, 0xf9, !PT ;  /* 0x0000004c264c7212 */ /* 0x000fe400078ef931 */
[----:B------:R-:W-:Y:S02]  /*6180*/  LOP3.LUT R58, R61, R79, R68, 0x60, !PT ;  /* 0x0000004f3d3a7212 */ /* 0x000fe400078e6044 */
[----:B------:R-:W-:-:S02]  /*6190*/  LOP3.LUT R50, R34, R74, R51, 0x9c, !PT ;  /* 0x0000004a22327212 */ /* 0x000fc400078e9c33 */
[----:B------:R-:W-:Y:S02]  /*61a0*/  LOP3.LUT R75, R52, R59, R35, 0x9c, !PT ;  /* 0x0000003b344b7212 */ /* 0x000fe400078e9c23 */
[C---:B------:R-:W-:Y:S02]  /*61b0*/  LOP3.LUT R49, R46.reuse, UR14, R59, 0x6c, !PT ;  /* 0x0000000e2e317c12 */ /* 0x040fe4000f8e6c3b */
[CCC-:B------:R-:W-:Y:S02]  /*61c0*/  LOP3.LUT R48, R35.reuse, R52.reuse, R46.reuse, 0x4b, !PT ;  /* 0x0000003423307212 */ /* 0x1c0fe400078e4b2e */
[----:B------:R-:W-:Y:S02]  /*61d0*/  LOP3.LUT R74, R35, R52, R46, 0xb4, !PT ;  /* 0x00000034234a7212 */ /* 0x000fe400078eb42e */
[----:B------:R-:W-:Y:S02]  /*61e0*/  LOP3.LUT R59, R46, R77, RZ, 0x3c, !PT ;  /* 0x0000004d2e3b7212 */ /* 0x000fe400078e3cff */
[----:B------:R-:W-:-:S02]  /*61f0*/  LOP3.LUT R46, R55, UR15, R57, 0xb4, !PT ;  /* 0x0000000f372e7c12 */ /* 0x000fc4000f8eb439 */
[----:B------:R-:W-:Y:S02]  /*6200*/  LOP3.LUT R47, R47, R58, RZ, 0x3c, !PT ;  /* 0x0000003a2f2f7212 */ /* 0x000fe400078e3cff */
[----:B------:R-:W-:Y:S02]  /*6210*/  LOP3.LUT R58, R79, R68, RZ, 0xc3, !PT ;  /* 0x000000444f3a7212 */ /* 0x000fe400078ec3ff */
[----:B------:R-:W-:Y:S02]  /*6220*/  LOP3.LUT R52, R52, R75, R74, 0x78, !PT ;  /* 0x0000004b34347212 */ /* 0x000fe400078e784a */
[----:B------:R-:W-:Y:S02]  /*6230*/  LOP3.LUT R68, R40, R79, R68, 0xf9, !PT ;  /* 0x0000004f28447212 */ /* 0x000fe400078ef944 */
[----:B------:R-:W-:Y:S02]  /*6240*/  LOP3.LUT R77, R0, R57, R53, 0xb4, !PT ;  /* 0x00000039004d7212 */ /* 0x000fe400078eb435 */
[----:B------:R-:W-:-:S02]  /*6250*/  LOP3.LUT R74, R57, R46, R0, 0x9c, !PT ;  /* 0x0000002e394a7212 */ /* 0x000fc400078e9c00 */
[-CC-:B------:R-:W-:Y:S02]  /*6260*/  LOP3.LUT R79, R39, R62.reuse, R51.reuse, 0xf9, !PT ;  /* 0x0000003e274f7212 */ /* 0x180fe400078ef933 */
[----:B------:R-:W-:Y:S02]  /*6270*/  LOP3.LUT R35, R50, R62, R51, 0x60, !PT ;  /* 0x0000003e32237212 */ /* 0x000fe400078e6033 */
[----:B------:R-:W-:Y:S02]  /*6280*/  LOP3.LUT R55, R62, R51, RZ, 0xc3, !PT ;  /* 0x000000333e377212 */ /* 0x000fe400078ec3ff */
[C---:B------:R-:W-:Y:S02]  /*6290*/  LOP3.LUT R80, R57.reuse, R46, R0, 0x90, !PT ;  /* 0x0000002e39507212 */ /* 0x040fe400078e9000 */
[----:B------:R-:W-:Y:S02]  /*62a0*/  LOP3.LUT R62, R0, R57, R53, 0x4b, !PT ;  /* 0x00000039003e7212 */ /* 0x000fe400078e4b35 */
        /* <DEDUP_REMOVED lines=8> */
[----:B------:R-:W-:Y:S02]  /*6330*/  LOP3.LUT R64, R64, R60, R63, 0x1e, !PT ;  /* 0x0000003c40407212 */ /* 0x000fe400078e1e3f */
[--C-:B------:R-:W-:Y:S02]  /*6340*/  LOP3.LUT R36, R75, R48, R59.reuse, 0x1e, !PT ;  /* 0x000000304b247212 */ /* 0x100fe400078e1e3b */
[----:B------:R-:W-:Y:S02]  /*6350*/  LOP3.LUT R78, R48, R52, R59, 0x78, !PT ;  /* 0x00000034304e7212 */ /* 0x000fe400078e783b */
[----:B------:R-:W-:Y:S02]  /*6360*/  LOP3.LUT R61, R61, R68, RZ, 0x3c, !PT ;  /* 0x000000443d3d7212 */ /* 0x000fe400078e3cff */
[----:B------:R-:W-:-:S02]  /*6370*/  LOP3.LUT R51, R58, R47, R40, 0x78, !PT ;  /* 0x0000002f3a337212 */ /* 0x000fc400078e7828 */
[----:B------:R-:W-:Y:S02]  /*6380*/  LOP3.LUT R60, R60, R65, R63, 0x78, !PT ;  /* 0x000000413c3c7212 */ /* 0x000fe400078e783f */
[----:B------:R-:W-:Y:S02]  /*6390*/  LOP3.LUT R76, R72, R71, R69, 0x78, !PT ;  /* 0x00000047484c7212 */ /* 0x000fe400078e7845 */
[----:B------:R-:W-:Y:S02]  /*63a0*/  LOP3.LUT R48, R37, UR8, RZ, 0x3c, !PT ;  /* 0x0000000825307c12 */ /* 0x000fe4000f8e3cff */
[--C-:B------:R-:W-:Y:S02]  /*63b0*/  LOP3.LUT R69, R69, R57, R56.reuse, 0x78, !PT ;  /* 0x0000003945457212 */ /* 0x100fe400078e7838 */
[----:B------:R-:W-:Y:S02]  /*63c0*/  LOP3.LUT R58, R66, R71, R56, 0x96, !PT ;  /* 0x00000047423a7212 */ /* 0x000fe400078e9638 */
[----:B------:R-:W-:-:S02]  /*63d0*/  LOP3.LUT R56, R50, R52, R49, 0x96, !PT ;  /* 0x0000003432387212 */ /* 0x000fc400078e9631 */
[----:B------:R-:W-:Y:S01]  /*63e0*/  LOP3.LUT R72, R41, UR9, RZ, 0x3c, !PT ;  /* 0x0000000929487c12 */ /* 0x000fe2000f8e3cff */
[----:B------:R-:W1:Y:S01]  /*63f0*/  LDCU.64 UR8, c[0x3][UR16+-0x30] ;  /* 0x00fffa00100877ac */ /* 0x000e620008000a00 */
[----:B------:R-:W-:Y:S02]  /*6400*/  LOP3.LUT R52, R55, R34, R39, 0x78, !PT ;  /* 0x0000002237347212 */ /* 0x000fe400078e7827 */
[-C--:B------:R-:W-:Y:S02]  /*6410*/  LOP3.LUT R41, R40, R61.reuse, R48, 0x78, !PT ;  /* 0x0000003d28297212 */ /* 0x080fe400078e7830 */
[----:B------:R-:W-:Y:S02]  /*6420*/  LOP3.LUT R55, R60, R61, RZ, 0x3c, !PT ;  /* 0x0000003d3c377212 */ /* 0x000fe400078e3cff */
[-C--:B------:R-:W-:Y:S02]  /*6430*/  LOP3.LUT R68, R63, R64.reuse, R54, 0x78, !PT ;  /* 0x000000403f447212 */ /* 0x080fe400078e7836 */
[----:B------:R-:W-:Y:S01]  /*6440*/  LOP3.LUT R46, R53, UR15, R46, 0x6c, !PT ;  /* 0x0000000f352e7c12 */ /* 0x000fe2000f8e6c2e */
[----:B------:R-:W2:Y:S01]  /*6450*/  LDCU.64 UR14, c[0x3][UR16+-0x18] ;  /* 0x00fffd00100e77ac */ /* 0x000ea20008000a00 */
        /* <DEDUP_REMOVED lines=8> */
[----:B------:R-:W-:Y:S01]  /*64e0*/  LOP3.LUT R47, R43, UR13, RZ, 0x3c, !PT ;  /* 0x0000000d2b2f7c12 */ /* 0x000fe2000f8e3cff */
[----:B------:R-:W-:Y:S01]  /*64f0*/  IMAD.SHL.U32 R43, R55, 0x4, RZ ;  /* 0x00000004372b7824 */ /* 0x000fe200078e00ff */
[-C--:B------:R-:W-:Y:S01]  /*6500*/  LOP3.LUT R60, R44, R67.reuse, R72, 0x78, !PT ;  /* 0x000000432c3c7212 */ /* 0x080fe200078e7848 */
[----:B------:R-:W3:Y:S01]  /*6510*/  LDCU.64 UR12, c[0x3][UR16+-0x28] ;  /* 0x00fffb00100c77ac */ /* 0x000ee20008000a00 */
[----:B------:R-:W-:Y:S02]  /*6520*/  LOP3.LUT R37, R76, R67, RZ, 0x3c, !PT ;  /* 0x000000434c257212 */ /* 0x000fe400078e3cff */
[-C--:B------:R-:W-:Y:S02]  /*6530*/  LOP3.LUT R63, R38, R35.reuse, R42, 0x78, !PT ;  /* 0x00000023263f7212 */ /* 0x080fe400078e782a */
[----:B------:R-:W-:-:S02]  /*6540*/  LOP3.LUT R78, R78, R35, RZ, 0x3c, !PT ;  /* 0x000000234e4e7212 */ /* 0x000fc400078e3cff */
[----:B------:R-:W-:Y:S02]  /*6550*/  LOP3.LUT R74, R74, R62, R53, 0x1e, !PT ;  /* 0x0000003e4a4a7212 */ /* 0x000fe400078e1e35 */
[-C--:B------:R-:W-:Y:S02]  /*6560*/  LOP3.LUT R59, R39, R0.reuse, R47, 0x78, !PT ;  /* 0x00000000273b7212 */ /* 0x080fe400078e782f */
[----:B------:R-:W-:Y:S02]  /*6570*/  LOP3.LUT R65, R65, R0, RZ, 0x3c, !PT ;  /* 0x0000000041417212 */ /* 0x000fe400078e3cff */
[----:B------:R-:W-:Y:S02]  /*6580*/  LOP3.LUT R44, R37, R57, R60, 0x96, !PT ;  /* 0x00000039252c7212 */ /* 0x000fe400078e963c */
[----:B------:R-:W-:Y:S02]  /*6590*/  LOP3.LUT R38, R78, R36, R63, 0x96, !PT ;  /* 0x000000244e267212 */ /* 0x000fe400078e963f */
[----:B------:R-:W-:-:S02]  /*65a0*/  LOP3.LUT R53, R53, R74, R46, 0x78, !PT ;  /* 0x0000004a35357212 */ /* 0x000fc400078e782e */
[-CC-:B------:R-:W-:Y:S02]  /*65b0*/  LOP3.LUT R40, R69, R81.reuse, R72.reuse, 0x96, !PT ;  /* 0x0000005145287212 */ /* 0x180fe400078e9648 */
[----:B------:R-:W-:Y:S02]  /*65c0*/  LOP3.LUT R39, R65, R74, R59, 0x96, !PT ;  /* 0x0000004a41277212 */ /* 0x000fe400078e963b */
[----:B------:R-:W-:Y:S02]  /*65d0*/  LOP3.LUT R81, R44, R81, R72, 0x96, !PT ;  /* 0x000000512c517212 */ /* 0x000fe400078e9648 */
[----:B------:R-:W-:Y:S02]  /*65e0*/  LOP3.LUT R70, R70, R45, R42, 0x96, !PT ;  /* 0x0000002d46467212 */ /* 0x000fe400078e962a */
[----:B------:R-:W-:Y:S02]  /*65f0*/  SHF.R.U32.HI R44, RZ, 0x2, R55 ;  /* 0x00000002ff2c7819 */ /* 0x000fe40000011637 */
[----:B------:R-:W-:-:S02]  /*6600*/  LOP3.LUT R55, R43, 0xcccccccc, RZ, 0xc0, !PT ;  /* 0xcccccccc2b377812 */ /* 0x000fc400078ec0ff */
[----:B------:R-:W-:Y:S01]  /*6610*/  LOP3.LUT R45, R38, R45, R42, 0x96, !PT ;  /* 0x0000002d262d7212 */ /* 0x000fe200078e962a */
[----:B------:R-:W-:Y:S01]  /*6620*/  IMAD.SHL.U32 R42, R65, 0x4, RZ ;  /* 0x00000004412a7824 */ /* 0x000fe200078e00ff */
[-CC-:B------:R-:W-:Y:S02]  /*6630*/  LOP3.LUT R43, R53, R34.reuse, R47.reuse, 0x96, !PT ;  /* 0x00000022352b7212 */ /* 0x180fe400078e962f */
[----:B------:R-:W-:Y:S01]  /*6640*/  LOP3.LUT R38, R39, R34, R47, 0x96, !PT ;  /* 0x0000002227267212 */ /* 0x000fe200078e962f */
[----:B------:R-:W-:Y:S01]  /*6650*/  IMAD.SHL.U32 R34, R37, 0x4, RZ ;  /* 0x0000000425227824 */ /* 0x000fe200078e00ff */
[----:B------:R-:W-:Y:S01]  /*6660*/  SHF.R.U32.HI R37, RZ, 0x2, R37 ;  /* 0x00000002ff257819 */ /* 0x000fe20000011625 */
[----:B------:R-:W-:Y:S01]  /*6670*/  IMAD.SHL.U32 R39, R78, 0x4, RZ ;  /* 0x000000044e277824 */ /* 0x000fe200078e00ff */
[----:B------:R-:W-:Y:S02]  /*6680*/  LOP3.LUT R55, R55, 0x33333333, R44, 0xf8, !PT ;  /* 0x3333333337377812 */ /* 0x000fe400078ef82c */
[----:B------:R-:W-:-:S02]  /*6690*/  LOP3.LUT R34, R34, 0xcccccccc, RZ, 0xc0, !PT ;  /* 0xcccccccc22227812 */ /* 0x000fc400078ec0ff */
[----:B------:R-:W-:Y:S02]  /*66a0*/  LOP3.LUT R77, R52, R77, R46, 0x96, !PT ;  /* 0x0000004d344d7212 */ /* 0x000fe400078e962e */
[----:B------:R-:W-:Y:S01]  /*66b0*/  LOP3.LUT R44, R34, 0x33333333, R37, 0xf8, !PT ;  /* 0x33333333222c7812 */ /* 0x000fe200078ef825 */
[----:B------:R-:W-:Y:S01]  /*66c0*/  IMAD.SHL.U32 R34, R49, 0x4, RZ ;  /* 0x0000000431227824 */ /* 0x000fe200078e00ff */
[----:B------:R-:W-:Y:S02]  /*66d0*/  SHF.R.U32.HI R47, RZ, 0x2, R49 ;  /* 0x00000002ff2f7819 */ /* 0x000fe40000011631 */
[----:B------:R-:W-:Y:S02]  /*66e0*/  LOP3.LUT R73, R58, R67, RZ, 0x3c, !PT ;  /* 0x000000433a497212 */ /* 0x000fe400078e3cff */
[----:B------:R-:W-:Y:S02]  /*66f0*/  LOP3.LUT R62, R34, 0xcccccccc, RZ, 0xc0, !PT ;  /* 0xcccccccc223e7812 */ /* 0x000fe400078ec0ff */
[----:B------:R-:W-:-:S02]  /*6700*/  LOP3.LUT R34, R54, R61, RZ, 0x3c, !PT ;  /* 0x0000003d36227212 */ /* 0x000fc400078e3cff */
[----:B------:R-:W-:Y:S02]  /*6710*/  LOP3.LUT R62, R62, 0x33333333, R47, 0xf8, !PT ;  /* 0x333333333e3e7812 */ /* 0x000fe400078ef82f */
[----:B------:R-:W-:Y:S01]  /*6720*/  SHF.R.U32.HI R47, RZ, 0x2, R34 ;  /* 0x00000002ff2f7819 */ /* 0x000fe20000011622 */
[----:B------:R-:W-:Y:S01]  /*6730*/  IMAD.SHL.U32 R46, R34, 0x4, RZ ;  /* 0x00000004222e7824 */ /* 0x000fe200078e00ff */
[----:B-1----:R-:W-:Y:S02]  /*6740*/  LOP3.LUT R54, R49, UR8, R48, 0xb4, !PT ;  /* 0x0000000831367c12 */ /* 0x002fe4000f8eb430 */
[----:B------:R-:W-:Y:S02]  /*6750*/  SHF.R.U32.HI R49, RZ, 0x2, R40 ;  /* 0x00000002ff317819 */ /* 0x000fe40000011628 */
[----:B------:R-:W-:Y:S02]  /*6760*/  LOP3.LUT R46, R46, 0xcccccccc, RZ, 0xc0, !PT ;  /* 0xcccccccc2e2e7812 */ /* 0x000fe400078ec0ff */
[----:B------:R-:W-:-:S02]  /*6770*/  LOP3.LUT R69, R51, R64, R41, 0x96, !PT ;  /* 0x0000004033457212 */ /* 0x000fc400078e9629 */
[----:B------:R-:W-:Y:S01]  /*6780*/  LOP3.LUT R68, R46, 0x33333333, R47, 0xf8, !PT ;  /* 0x333333332e447812 */ /* 0x000fe200078ef82f */
[C---:B------:R-:W-:Y:S01]  /*6790*/  IMAD.SHL.U32 R46, R40.reuse, 0x4, RZ ;  /* 0x00000004282e7824 */ /* 0x040fe200078e00ff */
[----:B------:R-:W-:Y:S02]  /*67a0*/  LOP3.LUT R40, R40, UR9, R81, 0xb4, !PT ;  /* 0x0000000928287c12 */ /* 0x000fe4000f8eb451 */
[----:B------:R-:W-:Y:S02]  /*67b0*/  SHF.R.U32.HI R65, RZ, 0x2, R65 ;  /* 0x00000002ff417819 */ /* 0x000fe40000011641 */
[----:B------:R-:W-:Y:S02]  /*67c0*/  LOP3.LUT R46, R46, 0xcccccccc, RZ, 0xc0, !PT ;  /* 0xcccccccc2e2e7812 */ /* 0x000fe400078ec0ff */
[----:B------:R-:W-:Y:S01]  /*67d0*/  LOP3.LUT R67, R40, R67, RZ, 0x3c, !PT ;  /* 0x0000004328437212 */ /* 0x000fe200078e3cff */
[----:B------:R-:W-:Y:S01]  /*67e0*/  IMAD.SHL.U32 R40, R70, 0x4, RZ ;  /* 0x0000000446287824 */ /* 0x000fe200078e00ff */
[----:B------:R-:W-:Y:S01]  /*67f0*/  LOP3.LUT R49, R46, 0x33333333, R49, 0xf8, !PT ;  /* 0x333333332e317812 */ /* 0x000fe200078ef831 */
[----:B------:R-:W-:Y:S01]  /*6800*/  IMAD.SHL.U32 R46, R73, 0x4, RZ ;  /* 0x00000004492e7824 */ /* 0x000fe200078e00ff */
[----:B------:R-:W-:-:S02]  /*6810*/  LOP3.LUT R42, R42, 0xcccccccc, RZ, 0xc0, !PT ;  /* 0xcccccccc2a2a7812 */ /* 0x000fc400078ec0ff */
[----:B------:R-:W-:Y:S02]  /*6820*/  LOP3.LUT R64, R64, R41, RZ, 0x3c, !PT ;  /* 0x0000002940407212 */ /* 0x000fe400078e3cff */
[----:B------:R-:W-:Y:S02]  /*6830*/  SHF.R.U32.HI R47, RZ, 0x2, R70 ;  /* 0x00000002ff2f7819 */ /* 0x000fe40000011646 */
[----:B------:R-:W-:Y:S02]  /*6840*/  LOP3.LUT R50, R50, R36, R63, 0x96, !PT ;  /* 0x0000002432327212 */ /* 0x000fe400078e963f */
[----:B---3--:R-:W-:Y:S02]  /*6850*/  LOP3.LUT R70, R70, UR12, R45, 0xb4, !PT ;  /* 0x0000000c46467c12 */ /* 0x008fe4000f8eb42d */
[----:B------:R-:W-:Y:S02]  /*6860*/  LOP3.LUT R36, R36, R63, RZ, 0x3c, !PT ;  /* 0x0000003f24247212 */ /* 0x000fe400078e3cff */
[----:B------:R-:W-:Y:S01]  /*6870*/  LOP3.LUT R37, R42, 0x33333333, R65, 0xf8, !PT ;  /* 0x333333332a257812 */ /* 0x000fe200078ef841 */
[----:B------:R-:W-:Y:S01]  /*6880*/  IMAD.SHL.U32 R42, R64, 0x4, RZ ;  /* 0x00000004402a7824 */ /* 0x000fe200078e00ff */
[----:B------:R-:W-:-:S02]  /*6890*/  LOP3.LUT R58, R66, R57, R60, 0x96, !PT ;  /* 0x00000039423a7212 */ /* 0x000fc400078e963c */
[----:B------:R-:W-:Y:S02]  /*68a0*/  SHF.R.U32.HI R51, RZ, 0x2, R73 ;  /* 0x00000002ff337819 */ /* 0x000fe40000011649 */
[----:B------:R-:W-:Y:S02]  /*68b0*/  LOP3.LUT R46, R46, 0xcccccccc, RZ, 0xc0, !PT ;  /* 0xcccccccc2e2e7812 */ /* 0x000fe400078ec0ff */
[-C--:B------:R-:W-:Y:S02]  /*68c0*/  LOP3.LUT R66, R56, R35.reuse, RZ, 0x3c, !PT ;  /* 0x0000002338427212 */ /* 0x080fe400078e3cff */
[----:B------:R-:W-:Y:S02]  /*68d0*/  LOP3.LUT R40, R40, 0xcccccccc, RZ, 0xc0, !PT ;  /* 0xcccccccc28287812 */ /* 0x000fe400078ec0ff */
[----:B------:R-:W-:Y:S01]  /*68e0*/  LOP3.LUT R70, R70, R35, RZ, 0x3c, !PT ;  /* 0x0000002346467212 */ /* 0x000fe200078e3cff */
[----:B------:R-:W-:Y:S01]  /*68f0*/  IMAD.SHL.U32 R35, R36, 0x4, RZ ;  /* 0x0000000424237824 */ /* 0x000fe200078e00ff */
[----:B------:R-:W-:-:S02]  /*6900*/  LOP3.LUT R51, R46, 0x33333333, R51, 0xf8, !PT ;  /* 0x333333332e337812 */ /* 0x000fc400078ef833 */
[----:B------:R-:W-:Y:S01]  /*6910*/  LOP3.LUT R46, R40, 0x33333333, R47, 0xf8, !PT ;  /* 0x33333333282e7812 */ /* 0x000fe200078ef82f */
[----:B------:R-:W-:Y:S01]  /*6920*/  IMAD.SHL.U32 R40, R66, 0x4, RZ ;  /* 0x0000000442287824 */ /* 0x000fe200078e00ff */
[----:B------:R-:W-:Y:S02]  /*6930*/  SHF.R.U32.HI R65, RZ, 0x2, R64 ;  /* 0x00000002ff417819 */ /* 0x000fe40000011640 */
[----:B------:R-:W-:Y:S02]  /*6940*/  LOP3.LUT R42, R42, 0xcccccccc, RZ, 0xc0, !PT ;  /* 0xcccccccc2a2a7812 */ /* 0x000fe400078ec0ff */
[----:B------:R-:W-:Y:S02]  /*6950*/  LOP3.LUT R57, R57, R60, RZ, 0x3c, !PT ;  /* 0x0000003c39397212 */ /* 0x000fe400078e3cff */
[----:B------:R-:W-:Y:S02]  /*6960*/  LOP3.LUT R71, R54, R61, RZ, 0x3c, !PT ;  /* 0x0000003d36477212 */ /* 0x000fe400078e3cff */
[----:B------:R-:W-:-:S02]  /*6970*/  LOP3.LUT R61, R35, 0xcccccccc, RZ, 0xc0, !PT ;  /* 0xcccccccc233d7812 */ /* 0x000fc400078ec0ff */
[----:B------:R-:W-:Y:S01]  /*6980*/  LOP3.LUT R65, R42, 0x33333333, R65, 0xf8, !PT ;  /* 0x333333332a417812 */ /* 0x000fe200078ef841 */
[----:B------:R-:W-:Y:S01]  /*6990*/  IMAD.SHL.U32 R42, R57, 0x4, RZ ;  /* 0x00000004392a7824 */ /* 0x000fe200078e00ff */
[----:B------:R-:W-:Y:S02]  /*69a0*/  LOP3.LUT R47, R52, R74, R59, 0x96, !PT ;  /* 0x0000004a342f7212 */ /* 0x000fe400078e963b */
[----:B------:R-:W-:Y:S02]  /*69b0*/  LOP3.LUT R35, R74, R59, RZ, 0x3c, !PT ;  /* 0x0000003b4a237212 */ /* 0x000fe400078e3cff */
[----:B------:R-:W-:Y:S02]  /*69c0*/  SHF.R.U32.HI R36, RZ, 0x2, R36 ;  /* 0x00000002ff247819 */ /* 0x000fe40000011624 */
[----:B------:R-:W-:Y:S02]  /*69d0*/  SHF.R.U32.HI R53, RZ, 0x2, R66 ;  /* 0x00000002ff357819 */ /* 0x000fe40000011642 */
[----:B------:R-:W-:-:S02]  /*69e0*/  LOP3.LUT R40, R40, 0xcccccccc, RZ, 0xc0, !PT ;  /* 0xcccccccc28287812 */ /* 0x000fc400078ec0ff */
[----:B------:R-:W-:Y:S02]  /*69f0*/  LOP3.LUT R74, R77, R0, RZ, 0x3c, !PT ;  /* 0x000000004d4a7212 */ /* 0x000fe400078e3cff */
[----:B------:R-:W-:Y:S02]  /*6a00*/  LOP3.LUT R54, R40, 0x33333333, R53, 0xf8, !PT ;  /* 0x3333333328367812 */ /* 0x000fe400078ef835 */
[----:B------:R-:W-:Y:S01]  /*6a10*/  LOP3.LUT R61, R61, 0x33333333, R36, 0xf8, !PT ;  /* 0x333333333d3d7812 */ /* 0x000fe200078ef824 */
[----:B------:R-:W-:Y:S01]  /*6a20*/  IMAD.SHL.U32 R36, R35, 0x4, RZ ;  /* 0x0000000423247824 */ /* 0x000fe200078e00ff */
[----:B------:R-:W-:Y:S01]  /*6a30*/  SHF.R.U32.HI R57, RZ, 0x2, R57 ;  /* 0x00000002ff397819 */ /* 0x000fe20000011639 */
[----:B------:R-:W-:Y:S01]  /*6a40*/  IMAD.SHL.U32 R40, R74, 0x4, RZ ;  /* 0x000000044a287824 */ /* 0x000fe200078e00ff */
[----:B------:R-:W-:Y:S02]  /*6a50*/  LOP3.LUT R42, R42, 0xcccccccc, RZ, 0xc0, !PT ;  /* 0xcccccccc2a2a7812 */ /* 0x000fe400078ec0ff */
[----:B------:R-:W-:Y:S01]  /*6a60*/  SHF.R.U32.HI R53, RZ, 0x2, R35 ;  /* 0x00000002ff357819 */ /* 0x000fe20000011623 */
[----:B------:R-:W-:Y:S01]  /*6a70*/  IMAD.SHL.U32 R35, R43, 0x4, RZ ;  /* 0x000000042b237824 */ /* 0x000fe200078e00ff */
[----:B------:R-:W-:-:S02]  /*6a80*/  SHF.R.U32.HI R52, RZ, 0x2, R43 ;  /* 0x00000002ff347819 */ /* 0x000fc4000001162b */
[----:B------:R-:W-:Y:S02]  /*6a90*/  LOP3.LUT R43, R43, UR13, R38, 0xb4, !PT ;  /* 0x0000000d2b2b7c12 */ /* 0x000fe4000f8eb426 */
[----:B------:R-:W-:Y:S02]  /*6aa0*/  LOP3.LUT R64, R42, 0x33333333, R57, 0xf8, !PT ;  /* 0x333333332a407812 */ /* 0x000fe400078ef839 */
[----:B------:R-:W-:Y:S02]  /*6ab0*/  SHF.R.U32.HI R57, RZ, 0x2, R74 ;  /* 0x00000002ff397819 */ /* 0x000fe4000001164a */
[----:B------:R-:W-:Y:S02]  /*6ac0*/  LOP3.LUT R40, R40, 0xcccccccc, RZ, 0xc0, !PT ;  /* 0xcccccccc28287812 */ /* 0x000fe400078ec0ff */
[----:B------:R-:W-:Y:S02]  /*6ad0*/  LOP3.LUT R72, R43, R0, RZ, 0x3c, !PT ;  /* 0x000000002b487212 */ /* 0x000fe400078e3cff */
[----:B------:R-:W-:-:S02]  /*6ae0*/  LOP3.LUT R0, R48, R71, R69, 0x90, !PT ;  /* 0x0000004730007212 */ /* 0x000fc400078e9045 */
[----:B------:R-:W-:Y:S02]  /*6af0*/  LOP3.LUT R43, R81, R67, R58, 0x90, !PT ;  /* 0x00000043512b7212 */ /* 0x000fe400078e903a */
[----:B------:R-:W-:Y:S02]  /*6b00*/  LOP3.LUT R56, R40, 0x33333333, R57, 0xf8, !PT ;  /* 0x3333333328387812 */ /* 0x000fe400078ef839 */
[-CC-:B------:R-:W-:Y:S02]  /*6b10*/  LOP3.LUT R76, R48, R41.reuse, R34.reuse, 0x90, !PT ;  /* 0x00000029304c7212 */ /* 0x180fe400078e9022 */
[-CC-:B------:R-:W-:Y:S02]  /*6b20*/  LOP3.LUT R40, R71, R41.reuse, R34.reuse, 0x60, !PT ;  /* 0x0000002947287212 */ /* 0x180fe400078e6022 */
[----:B------:R-:W-:Y:S02]  /*6b30*/  LOP3.LUT R35, R35, 0xcccccccc, RZ, 0xc0, !PT ;  /* 0xcccccccc23237812 */ /* 0x000fe400078ec0ff */
[----:B------:R-:W-:-:S02]  /*6b40*/  LOP3.LUT R41, R0, R41, R34, 0x96, !PT ;  /* 0x0000002900297212 */ /* 0x000fc400078e9622 */
[-CC-:B------:R-:W-:Y:S02]  /*6b50*/  LOP3.LUT R75, R81, R60.reuse, R73.reuse, 0x90, !PT ;  /* 0x0000003c514b7212 */ /* 0x180fe400078e9049 */
[-CC-:B------:R-:W-:Y:S02]  /*6b60*/  LOP3.LUT R42, R67, R60.reuse, R73.reuse, 0x60, !PT ;  /* 0x0000003c432a7212 */ /* 0x180fe400078e6049 */
[----:B------:R-:W-:Y:S02]  /*6b70*/  LOP3.LUT R43, R43, R60, R73, 0x96, !PT ;  /* 0x0000003c2b2b7212 */ /* 0x000fe400078e9649 */
[----:B------:R-:W-:Y:S02]  /*6b80*/  LOP3.LUT R36, R36, 0xcccccccc, RZ, 0xc0, !PT ;  /* 0xcccccccc24247812 */ /* 0x000fe400078ec0ff */
[----:B------:R-:W-:Y:S02]  /*6b90*/  LOP3.LUT R0, R45, R70, R50, 0x90, !PT ;  /* 0x000000462d007212 */ /* 0x000fe400078e9032 */
[----:B------:R-:W-:-:S02]  /*6ba0*/  LOP3.LUT R60, R48, R71, R69, 0x9c, !PT ;  /* 0x00000047303c7212 */ /* 0x000fc400078e9c45 */
[----:B------:R-:W-:Y:S02]  /*6bb0*/  LOP3.LUT R34, R38, R72, R47, 0x90, !PT ;  /* 0x0000004826227212 */ /* 0x000fe400078e902f */
[----:B0-----:R-:W-:Y:S02]  /*6bc0*/  LOP3.LUT R65, R65, UR10, R68, 0xb4, !PT ;  /* 0x0000000a41417c12 */ /* 0x001fe4000f8eb444 */
[----:B------:R-:W-:Y:S02]  /*6bd0*/  LOP3.LUT R52, R35, 0x33333333, R52, 0xf8, !PT ;  /* 0x3333333323347812 */ /* 0x000fe400078ef834 */
[----:B------:R-:W-:Y:S02]  /*6be0*/  LOP3.LUT R53, R36, 0x33333333, R53, 0xf8, !PT ;  /* 0x3333333324357812 */ /* 0x000fe400078ef835 */
[-CC-:B------:R-:W-:Y:S02]  /*6bf0*/  LOP3.LUT R73, R45, R63.reuse, R66.reuse, 0x90, !PT ;  /* 0x0000003f2d497212 */ /* 0x180fe400078e9042 */
[----:B------:R-:W-:-:S02]  /*6c00*/  LOP3.LUT R35, R70, R63, R66, 0x60, !PT ;  /* 0x0000003f46237212 */ /* 0x000fc400078e6042 */
[----:B------:R-:W-:Y:S02]  /*6c10*/  LOP3.LUT R0, R0, R63, R66, 0x96, !PT ;  /* 0x0000003f00007212 */ /* 0x000fe400078e9642 */
[----:B------:R-:W-:Y:S02]  /*6c20*/  LOP3.LUT R57, R60, R76, R69, 0x60, !PT ;  /* 0x0000004c3c397212 */ /* 0x000fe400078e6045 */
[-CC-:B------:R-:W-:Y:S02]  /*6c30*/  LOP3.LUT R66, R38, R59.reuse, R74.reuse, 0x90, !PT ;  /* 0x0000003b26427212 */ /* 0x180fe400078e904a */
[-CC-:B------:R-:W-:Y:S02]  /*6c40*/  LOP3.LUT R36, R72, R59.reuse, R74.reuse, 0x60, !PT ;  /* 0x0000003b48247212 */ /* 0x180fe400078e604a */
[----:B------:R-:W-:Y:S02]  /*6c50*/  LOP3.LUT R34, R34, R59, R74, 0x96, !PT ;  /* 0x0000003b22227212 */ /* 0x000fe400078e964a */
[----:B------:R-:W-:-:S02]  /*6c60*/  SHF.R.U32.HI R78, RZ, 0x2, R78 ;  /* 0x00000002ff4e7819 */ /* 0x000fc4000001164e */
[----:B------:R-:W-:Y:S02]  /*6c70*/  LOP3.LUT R39, R39, 0xcccccccc, RZ, 0xc0, !PT ;  /* 0xcccccccc27277812 */ /* 0x000fe400078ec0ff */
[----:B------:R-:W-:Y:S02]  /*6c80*/  LOP3.LUT R67, R81, R67, R58, 0x9c, !PT ;  /* 0x0000004351437212 */ /* 0x000fe400078e9c3a */
[----:B------:R-:W-:Y:S02]  /*6c90*/  LOP3.LUT R74, R55, R68, R62, 0xb4, !PT ;  /* 0x00000044374a7212 */ /* 0x000fe400078eb43e */
[----:B------:R-:W-:Y:S02]  /*6ca0*/  LOP3.LUT R63, R68, R65, R55, 0x9c, !PT ;  /* 0x00000041443f7212 */ /* 0x000fe400078e9c37 */
[----:B------:R-:W-:Y:S02]  /*6cb0*/  LOP3.LUT R48, R48, R57, RZ, 0x3c, !PT ;  /* 0x0000003930307212 */ /* 0x000fe400078e3cff */
[----:B------:R-:W-:-:S02]  /*6cc0*/  LOP3.LUT R59, R76, R69, RZ, 0xc3, !PT ;  /* 0x000000454c3b7212 */ /* 0x000fc400078ec3ff */
[----:B------:R-:W-:Y:S02]  /*6cd0*/  LOP3.LUT R69, R41, R76, R69, 0xf9, !PT ;  /* 0x0000004c29457212 */ /* 0x000fe400078ef945 */
[----:B------:R-:W-:Y:S02]  /*6ce0*/  LOP3.LUT R57, R55, R68, R62, 0x4b, !PT ;  /* 0x0000004437397212 */ /* 0x000fe400078e4b3e */
[----:B------:R-:W-:Y:S02]  /*6cf0*/  LOP3.LUT R71, R68, R65, R55, 0x90, !PT ;  /* 0x0000004144477212 */ /* 0x000fe400078e9037 */
[----:B------:R-:W-:Y:S02]  /*6d00*/  LOP3.LUT R39, R39, 0x33333333, R78, 0xf8, !PT ;  /* 0x3333333327277812 */ /* 0x000fe400078ef84e */
[----:B------:R-:W-:Y:S02]  /*6d10*/  LOP3.LUT R55, R62, UR10, R65, 0x6c, !PT ;  /* 0x0000000a3e377c12 */ /* 0x000fe4000f8e6c41 */
[----:B------:R-:W-:-:S02]  /*6d20*/  LOP3.LUT R76, R67, R75, R58, 0x60, !PT ;  /* 0x0000004b434c7212 */ /* 0x000fc400078e603a */
[----:B------:R-:W-:Y:S02]  /*6d30*/  LOP3.LUT R68, R68, R63, R74, 0x78, !PT ;  /* 0x0000003f44447212 */ /* 0x000fe400078e784a */
[----:B------:R-:W-:Y:S02]  /*6d40*/  LOP3.LUT R78, R64, UR11, R51, 0xb4, !PT ;  /* 0x0000000b404e7c12 */ /* 0x000fe4000f8eb433 */
[----:B------:R-:W-:Y:S02]  /*6d50*/  LOP3.LUT R65, R75, R58, RZ, 0xc3, !PT ;  /* 0x0000003a4b417212 */ /* 0x000fe400078ec3ff */
[----:B------:R-:W-:Y:S02]  /*6d60*/  LOP3.LUT R74, R43, R75, R58, 0xf9, !PT ;  /* 0x0000004b2b4a7212 */ /* 0x000fe400078ef93a */
[----:B------:R-:W-:Y:S02]  /*6d70*/  LOP3.LUT R75, R45, R70, R50, 0x9c, !PT ;  /* 0x000000462d4b7212 */ /* 0x000fe400078e9c32 */
[----:B------:R-:W-:-:S02]  /*6d80*/  LOP3.LUT R64, R81, R76, RZ, 0x3c, !PT ;  /* 0x0000004c51407212 */ /* 0x000fc400078e3cff */
[----:B------:R-:W-:Y:S02]  /*6d90*/  LOP3.LUT R62, R62, R71, RZ, 0x3c, !PT ;  /* 0x000000473e3e7212 */ /* 0x000fe400078e3cff */
[----:B------:R-:W-:Y:S01]  /*6da0*/  LOP3.LUT R58, R49, UR11, R78, 0x6c, !PT ;  /* 0x0000000b313a7c12 */ /* 0x000fe2000f8e6c4e */
[----:B------:R-:W0:Y:S01]  /*6db0*/  LDCU.64 UR10, c[0x3][UR16] ;  /* 0x00c00000100a77ac */ /* 0x000e220008000a00 */
[CCC-:B------:R-:W-:Y:S02]  /*6dc0*/  LOP3.LUT R76, R51.reuse, R78.reuse, R44.reuse, 0x90, !PT ;  /* 0x0000004e334c7212 */ /* 0x1c0fe400078e902c */
[----:B------:R-:W-:Y:S02]  /*6dd0*/  LOP3.LUT R70, R51, R78, R44, 0x9c, !PT ;  /* 0x0000004e33467212 */ /* 0x000fe400078e9c2c */
[----:B------:R-:W-:Y:S02]  /*6de0*/  LOP3.LUT R71, R44, R51, R49, 0xb4, !PT ;  /* 0x000000332c477212 */ /* 0x000fe400078eb431 */
[----:B------:R-:W-:-:S02]  /*6df0*/  LOP3.LUT R78, R75, R73, R50, 0x60, !PT ;  /* 0x000000494b4e7212 */ /* 0x000fc400078e6032 */
[----:B--2---:R-:W-:Y:S02]  /*6e00*/  LOP3.LUT R61, R61, UR14, R54, 0xb4, !PT ;  /* 0x0000000e3d3d7c12 */ /* 0x004fe4000f8eb436 */
[----:B------:R-:W-:Y:S02]  /*6e10*/  LOP3.LUT R44, R44, R51, R49, 0x4b, !PT ;  /* 0x000000332c2c7212 */ /* 0x000fe400078e4b31 */
[----:B------:R-:W-:Y:S02]  /*6e20*/  LOP3.LUT R51, R51, R70, R71, 0x78, !PT ;  /* 0x0000004633337212 */ /* 0x000fe400078e7847 */
[----:B------:R-:W-:Y:S02]  /*6e30*/  LOP3.LUT R45, R45, R78, RZ, 0x3c, !PT ;  /* 0x0000004e2d2d7212 */ /* 0x000fe400078e3cff */
[----:B------:R-:W-:Y:S02]  /*6e40*/  LOP3.LUT R79, R53, UR15, R56, 0xb4, !PT ;  /* 0x0000000f354f7c12 */ /* 0x000fe4000f8eb438 */
[----:B------:R-:W-:-:S02]  /*6e50*/  LOP3.LUT R71, R73, R50, RZ, 0xc3, !PT ;  /* 0x0000003249477212 */ /* 0x000fc400078ec3ff */
[----:B------:R-:W-:Y:S02]  /*6e60*/  LOP3.LUT R80, R0, R73, R50, 0xf9, !PT ;  /* 0x0000004900507212 */ /* 0x000fe400078ef932 */
[----:B------:R-:W-:Y:S02]  /*6e70*/  LOP3.LUT R78, R38, R72, R47, 0x9c, !PT ;  /* 0x00000048264e7212 */ /* 0x000fe400078e9c2f */
[CCC-:B------:R-:W-:Y:S02]  /*6e80*/  LOP3.LUT R77, R54.reuse, R61.reuse, R39.reuse, 0x90, !PT ;  /* 0x0000003d364d7212 */ /* 0x1c0fe400078e9027 */
[CCC-:B------:R-:W-:Y:S02]  /*6e90*/  LOP3.LUT R72, R39.reuse, R54.reuse, R46.reuse, 0xb4, !PT ;  /* 0x0000003627487212 */ /* 0x1c0fe400078eb42e */
[----:B------:R-:W-:Y:S02]  /*6ea0*/  LOP3.LUT R73, R54, R61, R39, 0x9c, !PT ;  /* 0x0000003d36497212 */ /* 0x000fe400078e9c27 */
[----:B------:R-:W-:-:S02]  /*6eb0*/  LOP3.LUT R50, R39, R54, R46, 0x4b, !PT ;  /* 0x0000003627327212 */ /* 0x000fc400078e4b2e */
[----:B------:R-:W-:Y:S02]  /*6ec0*/  LOP3.LUT R61, R46, UR14, R61, 0x6c, !PT ;  /* 0x0000000e2e3d7c12 */ /* 0x000fe4000f8e6c3d */
[----:B------:R-:W-:Y:S02]  /*6ed0*/  LOP3.LUT R83, R37, R56, R52, 0xb4, !PT ;  /* 0x0000003825537212 */ /* 0x000fe400078eb434 */
[----:B------:R-:W-:Y:S02]  /*6ee0*/  LOP3.LUT R81, R56, R79, R37, 0x9c, !PT ;  /* 0x0000004f38517212 */ /* 0x000fe400078e9c25 */
[----:B------:R-:W-:Y:S02]  /*6ef0*/  LOP3.LUT R49, R49, R76, RZ, 0x3c, !PT ;  /* 0x0000004c31317212 */ /* 0x000fe400078e3cff */
[----:B------:R-:W-:Y:S02]  /*6f00*/  LOP3.LUT R46, R46, R77, RZ, 0x3c, !PT ;  /* 0x0000004d2e2e7212 */ /* 0x000fe400078e3cff */
[----:B------:R-:W-:-:S02]  /*6f10*/  LOP3.LUT R39, R78, R66, R47, 0x60, !PT ;  /* 0x000000424e277212 */ /* 0x000fc400078e602f */
[----:B------:R-:W-:Y:S02]  /*6f20*/  LOP3.LUT R77, R54, R73, R72, 0x78, !PT ;  /* 0x00000049364d7212 */ /* 0x000fe400078e7848 */
[----:B------:R-:W-:Y:S02]  /*6f30*/  LOP3.LUT R72, R66, R47, RZ, 0xc3, !PT ;  /* 0x0000002f42487212 */ /* 0x000fe400078ec3ff */
[----:B------:R-:W-:Y:S02]  /*6f40*/  LOP3.LUT R53, R34, R66, R47, 0xf9, !PT ;  /* 0x0000004222357212 */ /* 0x000fe400078ef92f */
[C---:B------:R-:W-:Y:S02]  /*6f50*/  LOP3.LUT R47, R56.reuse, R79, R37, 0x90, !PT ;  /* 0x0000004f382f7212 */ /* 0x040fe400078e9025 */
[----:B------:R-:W-:Y:S02]  /*6f60*/  LOP3.LUT R76, R37, R56, R52, 0x4b, !PT ;  /* 0x00000038254c7212 */ /* 0x000fe400078e4b34 */
[----:B------:R-:W-:-:S02]  /*6f70*/  LOP3.LUT R83, R56, R81, R83, 0x78, !PT ;  /* 0x0000005138537212 */ /* 0x000fc400078e7853 */
[----:B------:R-:W-:Y:S02]  /*6f80*/  LOP3.LUT R63, R63, R57, R62, 0x1e, !PT ;  /* 0x000000393f3f7212 */ /* 0x000fe400078e1e3e */
[----:B------:R-:W-:Y:S02]  /*6f90*/  LOP3.LUT R56, R70, R44, R49, 0x1e, !PT ;  /* 0x0000002c46387212 */ /* 0x000fe400078e1e31 */
[----:B------:R-:W-:Y:S02]  /*6fa0*/  LOP3.LUT R39, R38, R39, RZ, 0x3c, !PT ;  /* 0x0000002726277212 */ /* 0x000fe400078e3cff */
[----:B------:R-:W-:Y:S02]  /*6fb0*/  LOP3.LUT R38, R67, R74, RZ, 0x3c, !PT ;  /* 0x0000004a43267212 */ /* 0x000fe400078e3cff */
[----:B------:R-:W-:Y:S02]  /*6fc0*/  LOP3.LUT R54, R59, R48, R41, 0x78, !PT ;  /* 0x000000303b367212 */ /* 0x000fe400078e7829 */
[----:B------:R-:W-:-:S02]  /*6fd0*/  LOP3.LUT R60, R60, R69, RZ, 0x3c, !PT ;  /* 0x000000453c3c7212 */ /* 0x000fc400078e3cff */
[----:B------:R-:W-:Y:S02]  /*6fe0*/  LOP3.LUT R59, R57, R68, R62, 0x78, !PT ;  /* 0x00000044393b7212 */ /* 0x000fe400078e783e */
[----:B------:R-:W-:Y:S02]  /*6ff0*/  LOP3.LUT R67, R62, R63, R55, 0x78, !PT ;  /* 0x0000003f3e437212 */ /* 0x000fe400078e7837 */
[----:B------:R-:W-:Y:S02]  /*7000*/  LOP3.LUT R69, R44, R51, R49, 0x78, !PT ;  /* 0x000000332c457212 */ /* 0x000fe400078e7831 */
[----:B------:R-:W-:Y:S02]  /*7010*/  LOP3.LUT R62, R49, R56, R58, 0x78, !PT ;  /* 0x00000038313e7212 */ /* 0x000fe400078e783a */
[----:B------:R-:W-:Y:S02]  /*7020*/  LOP3.LUT R49, R40, UR8, RZ, 0x3c, !PT ;  /* 0x0000000828317c12 */ /* 0x000fe4000f8e3cff */
[----:B------:R-:W-:-:S02]  /*7030*/  LOP3.LUT R37, R78, R53, RZ, 0x3c, !PT ;  /* 0x000000354e257212 */ /* 0x000fc400078e3cff */
[----:B------:R-:W-:Y:S02]  /*7040*/  LOP3.LUT R57, R54, R68, R55, 0x96, !PT ;  /* 0x0000004436397212 */ /* 0x000fe400078e9637 */
[----:B------:R-:W-:Y:S02]  /*7050*/  LOP3.LUT R53, R73, R50, R46, 0x1e, !PT ;  /* 0x0000003249357212 */ /* 0x000fe400078e1e2e */
[-C--:B------:R-:W-:Y:S02]  /*7060*/  LOP3.LUT R68, R41, R60.reuse, R49, 0x78, !PT ;  /* 0x0000003c29447212 */ /* 0x080fe400078e7831 */
[----:B------:R-:W-:Y:S02]  /*7070*/  LOP3.LUT R40, R59, R60, RZ, 0x3c, !PT ;  /* 0x0000003c3b287212 */ /* 0x000fe400078e3cff */
[----:B------:R-:W-:Y:S01]  /*7080*/  LOP3.LUT R55, R42, UR9, RZ, 0x3c, !PT ;  /* 0x000000092a377c12 */ /* 0x000fe2000f8e3cff */
[----:B------:R-:W1:Y:S01]  /*7090*/  LDCU.64 UR8, c[0x3][UR16+-0x10] ;  /* 0x00fffe00100877ac */ /* 0x000e620008000a00 */
[----:B------:R-:W-:-:S02]  /*70a0*/  LOP3.LUT R66, R52, UR15, R79, 0x6c, !PT ;  /* 0x0000000f34427c12 */ /* 0x000fc4000f8e6c4f */
[----:B------:R-:W-:Y:S01]  /*70b0*/  LOP3.LUT R70, R50, R77, R46, 0x78, !PT ;  /* 0x0000004d32467212 */ /* 0x000fe200078e782e */
[----:B------:R-:W2:Y:S01]  /*70c0*/  LDCU.64 UR14, c[0x3][UR16+0x8] ;  /* 0x00c00100100e77ac */ /* 0x000ea20008000a00 */
[----:B------:R-:W-:Y:S02]  /*70d0*/  LOP3.LUT R44, R46, R53, R61, 0x78, !PT ;  /* 0x000000352e2c7212 */ /* 0x000fe400078e783d */
[----:B------:R-:W-:Y:S02]  /*70e0*/  LOP3.LUT R79, R52, R47, RZ, 0x3c, !PT ;  /* 0x0000002f344f7212 */ /* 0x000fe400078e3cff */
[----:B------:R-:W-:Y:S02]  /*70f0*/  LOP3.LUT R46, R40, R63, R68, 0x96, !PT ;  /* 0x0000003f282e7212 */ /* 0x000fe400078e9644 */
[-C--:B------:R-:W-:Y:S02]  /*7100*/  LOP3.LUT R59, R43, R38.reuse, R55, 0x78, !PT ;  /* 0x000000262b3b7212 */ /* 0x080fe400078e7837 */
[----:B------:R-:W-:-:S02]  /*7110*/  LOP3.LUT R41, R69, R38, RZ, 0x3c, !PT ;  /* 0x0000002645297212 */ /* 0x000fc400078e3cff */
[----:B------:R-:W-:Y:S02]  /*7120*/  LOP3.LUT R65, R65, R64, R43, 0x78, !PT ;  /* 0x0000004041417212 */ /* 0x000fe400078e782b */
[----:B------:R-:W-:Y:S02]  /*7130*/  LOP3.LUT R42, R72, R39, R34, 0x78, !PT ;  /* 0x00000027482a7212 */ /* 0x000fe400078e7822 */
[----:B------:R-:W-:Y:S02]  /*7140*/  LOP3.LUT R81, R81, R76, R79, 0x1e, !PT ;  /* 0x0000004c51517212 */ /* 0x000fe400078e1e4f */
[-CC-:B------:R-:W-:Y:S02]  /*7150*/  LOP3.LUT R67, R67, R48.reuse, R49.reuse, 0x96, !PT ;  /* 0x0000003043437212 */ /* 0x180fe400078e9631 */
[----:B------:R-:W-:Y:S02]  /*7160*/  LOP3.LUT R46, R46, R48, R49, 0x96, !PT ;  /* 0x000000302e2e7212 */ /* 0x000fe400078e9631 */
[----:B------:R-:W-:-:S02]  /*7170*/  LOP3.LUT R47, R75, R80, RZ, 0x3c, !PT ;  /* 0x000000504b2f7212 */ /* 0x000fc400078e3cff */
[----:B------:R-:W-:Y:S02]  /*7180*/  LOP3.LUT R48, R35, UR12, RZ, 0x3c, !PT ;  /* 0x0000000c23307c12 */ /* 0x000fe4000f8e3cff */
[----:B------:R-:W-:Y:S02]  /*7190*/  LOP3.LUT R43, R41, R56, R59, 0x96, !PT ;  /* 0x00000038292b7212 */ /* 0x000fe400078e963b */
[----:B------:R-:W-:Y:S02]  /*71a0*/  LOP3.LUT R51, R65, R51, R58, 0x96, !PT ;  /* 0x0000003341337212 */ /* 0x000fe400078e963a */
[----:B------:R-:W-:Y:S02]  /*71b0*/  LOP3.LUT R76, R76, R83, R79, 0x78, !PT ;  /* 0x000000534c4c7212 */ /* 0x000fe400078e784f */
[--C-:B------:R-:W-:Y:S02]  /*71c0*/  LOP3.LUT R79, R79, R81, R66.reuse, 0x78, !PT ;  /* 0x000000514f4f7212 */ /* 0x100fe400078e7842 */
[----:B------:R-:W-:-:S02]  /*71d0*/  LOP3.LUT R58, R42, R83, R66, 0x96, !PT ;  /* 0x000000532a3a7212 */ /* 0x000fc400078e9642 */
[----:B------:R-:W-:Y:S01]  /*71e0*/  LOP3.LUT R72, R36, UR13, RZ, 0x3c, !PT ;  /* 0x0000000d24487c12 */ /* 0x000fe2000f8e3cff */
[----:B------:R-:W3:Y:S01]  /*71f0*/  LDCU.64 UR12, c[0x3][UR16+-0x8] ;  /* 0x00ffff00100c77ac */ /* 0x000ee20008000a00 */
[-CC-:B------:R-:W-:Y:S02]  /*7200*/  LOP3.LUT R35, R62, R64.reuse, R55.reuse, 0x96, !PT ;  /* 0x000000403e237212 */ /* 0x180fe400078e9637 */
[-C--:B------:R-:W-:Y:S02]  /*7210*/  LOP3.LUT R66, R0, R47.reuse, R48, 0x78, !PT ;  /* 0x0000002f00427212 */ /* 0x080fe400078e7830 */
[----:B------:R-:W-:Y:S02]  /*7220*/  LOP3.LUT R70, R70, R47, RZ, 0x3c, !PT ;  /* 0x0000002f46467212 */ /* 0x000fe400078e3cff */
[----:B------:R-:W-:Y:S01]  /*7230*/  LOP3.LUT R64, R43, R64, R55, 0x96, !PT ;  /* 0x000000402b407212 */ /* 0x000fe200078e9637 */
[----:B------:R-:W-:Y:S01]  /*7240*/  IMAD.SHL.U32 R43, R40, 0x10, RZ ;  /* 0x00000010282b7824 */ /* 0x000fe200078e00ff */
[----:B------:R-:W-:-:S02]  /*7250*/  LOP3.LUT R52, R71, R45, R0, 0x78, !PT ;  /* 0x0000002d47347212 */ /* 0x000fc400078e7800 */
[-C--:B------:R-:W-:Y:S02]  /*7260*/  LOP3.LUT R0, R34, R37.reuse, R72, 0x78, !PT ;  /* 0x0000002522007212 */ /* 0x080fe400078e7848 */
[----:B------:R-:W-:Y:S02]  /*7270*/  LOP3.LUT R76, R76, R37, RZ, 0x3c, !PT ;  /* 0x000000254c4c7212 */ /* 0x000fe400078e3cff */
[----:B------:R-:W-:Y:S02]  /*7280*/  LOP3.LUT R36, R70, R53, R66, 0x96, !PT ;  /* 0x0000003546247212 */ /* 0x000fe400078e9642 */
[----:B------:R-:W-:Y:S02]  /*7290*/  LOP3.LUT R34, R44, R45, R48, 0x96, !PT ;  /* 0x0000002d2c227212 */ /* 0x000fe400078e9630 */
[----:B------:R-:W-:Y:S02]  /*72a0*/  SHF.R.U32.HI R44, RZ, 0x4, R40 ;  /* 0x00000004ff2c7819 */ /* 0x000fe40000011628 */
[----:B------:R-:W-:-:S02]  /*72b0*/  LOP3.LUT R55, R43, 0xf0f0f0f0, RZ, 0xc0, !PT ;  /* 0xf0f0f0f02b377812 */ /* 0x000fc400078ec0ff */
[----:B------:R-:W-:Y:S02]  /*72c0*/  LOP3.LUT R40, R76, R81, R0, 0x96, !PT ;  /* 0x000000514c287212 */ /* 0x000fe400078e9600 */
[----:B------:R-:W-:Y:S01]  /*72d0*/  LOP3.LUT R45, R36, R45, R48, 0x96, !PT ;  /* 0x0000002d242d7212 */ /* 0x000fe200078e9630 */
[----:B------:R-:W-:Y:S01]  /*72e0*/  IMAD.SHL.U32 R36, R41, 0x10, RZ ;  /* 0x0000001029247824 */ /* 0x000fe200078e00ff */
[----:B------:R-:W-:Y:S01]  /*72f0*/  LOP3.LUT R55, R55, 0xf0f0f0f, R44, 0xf8, !PT ;  /* 0x0f0f0f0f37377812 */ /* 0x000fe200078ef82c */
[----:B------:R-:W-:Y:S01]  /*7300*/  IMAD.SHL.U32 R44, R76, 0x10, RZ ;  /* 0x000000104c2c7824 */ /* 0x000fe200078e00ff */
[-CC-:B------:R-:W-:Y:S02]  /*7310*/  LOP3.LUT R43, R79, R39.reuse, R72.reuse, 0x96, !PT ;  /* 0x000000274f2b7212 */ /* 0x180fe400078e9648 */
[----:B------:R-:W-:Y:S01]  /*7320*/  LOP3.LUT R40, R40, R39, R72, 0x96, !PT ;  /* 0x0000002728287212 */ /* 0x000fe200078e9648 */
[----:B------:R-:W-:Y:S01]  /*7330*/  IMAD.SHL.U32 R39, R70, 0x10, RZ ;  /* 0x0000001046277824 */ /* 0x000fe200078e00ff */
[----:B------:R-:W-:-:S02]  /*7340*/  SHF.R.U32.HI R41, RZ, 0x4, R41 ;  /* 0x00000004ff297819 */ /* 0x000fc40000011629 */
[----:B------:R-:W-:Y:S02]  /*7350*/  LOP3.LUT R36, R36, 0xf0f0f0f0, RZ, 0xc0, !PT ;  /* 0xf0f0f0f024247812 */ /* 0x000fe400078ec0ff */
[----:B------:R-:W-:Y:S02]  /*7360*/  LOP3.LUT R48, R44, 0xf0f0f0f0, RZ, 0xc0, !PT ;  /* 0xf0f0f0f02c307812 */ /* 0x000fe400078ec0ff */
[----:B------:R-:W-:Y:S02]  /*7370*/  LOP3.LUT R50, R52, R77, R61, 0x96, !PT ;  /* 0x0000004d34327212 */ /* 0x000fe400078e963d */
[----:B------:R-:W-:Y:S02]  /*7380*/  SHF.R.U32.HI R70, RZ, 0x4, R70 ;  /* 0x00000004ff467819 */ /* 0x000fe40000011646 */
[----:B------:R-:W-:Y:S02]  /*7390*/  LOP3.LUT R39, R39, 0xf0f0f0f0, RZ, 0xc0, !PT ;  /* 0xf0f0f0f027277812 */ /* 0x000fe400078ec0ff */
[----:B------:R-:W-:Y:S01]  /*73a0*/  LOP3.LUT R44, R36, 0xf0f0f0f, R41, 0xf8, !PT ;  /* 0x0f0f0f0f242c7812 */ /* 0x000fe200078ef829 */
[----:B------:R-:W-:Y:S01]  /*73b0*/  IMAD.SHL.U32 R36, R67, 0x10, RZ ;  /* 0x0000001043247824 */ /* 0x000fe200078e00ff */
[----:B------:R-:W-:-:S02]  /*73c0*/  SHF.R.U32.HI R49, RZ, 0x4, R76 ;  /* 0x00000004ff317819 */ /* 0x000fc4000001164c */
[----:B------:R-:W-:Y:S02]  /*73d0*/  LOP3.LUT R61, R57, R60, RZ, 0x3c, !PT ;  /* 0x0000003c393d7212 */ /* 0x000fe400078e3cff */
[----:B------:R-:W-:Y:S02]  /*73e0*/  LOP3.LUT R41, R39, 0xf0f0f0f, R70, 0xf8, !PT ;  /* 0x0f0f0f0f27297812 */ /* 0x000fe400078ef846 */
[----:B------:R-:W-:Y:S01]  /*73f0*/  LOP3.LUT R39, R48, 0xf0f0f0f, R49, 0xf8, !PT ;  /* 0x0f0f0f0f30277812 */ /* 0x000fe200078ef831 */
[----:B------:R-:W-:Y:S01]  /*7400*/  IMAD.SHL.U32 R48, R61, 0x10, RZ ;  /* 0x000000103d307824 */ /* 0x000fe200078e00ff */
[----:B------:R-:W-:Y:S02]  /*7410*/  SHF.R.U32.HI R49, RZ, 0x4, R67 ;  /* 0x00000004ff317819 */ /* 0x000fe40000011643 */
[----:B------:R-:W-:Y:S02]  /*7420*/  LOP3.LUT R36, R36, 0xf0f0f0f0, RZ, 0xc0, !PT ;  /* 0xf0f0f0f024247812 */ /* 0x000fe400078ec0ff */
[----:B------:R-:W-:-:S02]  /*7430*/  LOP3.LUT R48, R48, 0xf0f0f0f0, RZ, 0xc0, !PT ;  /* 0xf0f0f0f030307812 */ /* 0x000fc400078ec0ff */
[----:B------:R-:W-:Y:S02]  /*7440*/  LOP3.LUT R62, R36, 0xf0f0f0f, R49, 0xf8, !PT ;  /* 0x0f0f0f0f243e7812 */ /* 0x000fe400078ef831 */
[----:B------:R-:W-:Y:S02]  /*7450*/  SHF.R.U32.HI R49, RZ, 0x4, R61 ;  /* 0x00000004ff317819 */ /* 0x000fe4000001163d */
[----:B------:R-:W-:Y:S02]  /*7460*/  LOP3.LUT R72, R54, R63, R68, 0x96, !PT ;  /* 0x0000003f36487212 */ /* 0x000fe400078e9644 */
        /* <DEDUP_REMOVED lines=8> */
[----:B-1----:R-:W-:Y:S02]  /*74f0*/  LOP3.LUT R67, R67, UR8, R46, 0xb4, !PT ;  /* 0x0000000843437c12 */ /* 0x002fe4000f8eb42e */
[----:B------:R-:W-:Y:S02]  /*7500*/  SHF.R.U32.HI R63, RZ, 0x4, R63 ;  /* 0x00000004ff3f7819 */ /* 0x000fe4000001163f */
[----:B------:R-:W-:Y:S02]  /*7510*/  LOP3.LUT R36, R36, 0xf0f0f0f0, RZ, 0xc0, !PT ;  /* 0xf0f0f0f024247812 */ /* 0x000fe400078ec0ff */
[----:B------:R-:W-:Y:S01]  /*7520*/  LOP3.LUT R49, R48, 0xf0f0f0f, R49, 0xf8, !PT ;  /* 0x0f0f0f0f30317812 */ /* 0x000fe200078ef831 */
[----:B------:R-:W-:Y:S01]  /*7530*/  IMAD.SHL.U32 R48, R56, 0x10, RZ ;  /* 0x0000001038307824 */ /* 0x000fe200078e00ff */
[----:B------:R-:W-:-:S02]  /*7540*/  LOP3.LUT R65, R35, UR9, R64, 0xb4, !PT ;  /* 0x0000000923417c12 */ /* 0x000fc4000f8eb440 */
[----:B------:R-:W-:Y:S02]  /*7550*/  LOP3.LUT R67, R67, R60, RZ, 0x3c, !PT ;  /* 0x0000003c43437212 */ /* 0x000fe400078e3cff */
[----:B------:R-:W-:Y:S02]  /*7560*/  LOP3.LUT R63, R36, 0xf0f0f0f, R63, 0xf8, !PT ;  /* 0x0f0f0f0f243f7812 */ /* 0x000fe400078ef83f */
[-C--:B------:R-:W-:Y:S02]  /*7570*/  LOP3.LUT R36, R51, R38.reuse, RZ, 0x3c, !PT ;  /* 0x0000002633247212 */ /* 0x080fe400078e3cff */
[----:B------:R-:W-:Y:S01]  /*7580*/  LOP3.LUT R60, R65, R38, RZ, 0x3c, !PT ;  /* 0x00000026413c7212 */ /* 0x000fe200078e3cff */
[----:B------:R-:W-:Y:S01]  /*7590*/  IMAD.SHL.U32 R38, R34, 0x10, RZ ;  /* 0x0000001022267824 */ /* 0x000fe200078e00ff */
[----:B------:R-:W-:Y:S01]  /*75a0*/  SHF.R.U32.HI R35, RZ, 0x4, R56 ;  /* 0x00000004ff237819 */ /* 0x000fe20000011638 */
[----:B------:R-:W-:Y:S01]  /*75b0*/  IMAD.SHL.U32 R51, R36, 0x10, RZ ;  /* 0x0000001024337824 */ /* 0x000fe200078e00ff */
[----:B------:R-:W-:-:S02]  /*75c0*/  LOP3.LUT R48, R48, 0xf0f0f0f0, RZ, 0xc0, !PT ;  /* 0xf0f0f0f030307812 */ /* 0x000fc400078ec0ff */
[----:B------:R-:W-:Y:S02]  /*75d0*/  LOP3.LUT R75, R50, R47, RZ, 0x3c, !PT ;  /* 0x0000002f324b7212 */ /* 0x000fe400078e3cff */
[----:B------:R-:W-:Y:S02]  /*75e0*/  LOP3.LUT R74, R48, 0xf0f0f0f, R35, 0xf8, !PT ;  /* 0x0f0f0f0f304a7812 */ /* 0x000fe400078ef823 */
[----:B------:R-:W-:Y:S02]  /*75f0*/  SHF.R.U32.HI R35, RZ, 0x4, R34 ;  /* 0x00000004ff237819 */ /* 0x000fe40000011622 */
[----:B------:R-:W-:Y:S02]  /*7600*/  LOP3.LUT R38, R38, 0xf0f0f0f0, RZ, 0xc0, !PT ;  /* 0xf0f0f0f026267812 */ /* 0x000fe400078ec0ff */
[----:B------:R-:W-:Y:S02]  /*7610*/  LOP3.LUT R48, R52, R53, R66, 0x96, !PT ;  /* 0x0000003534307212 */ /* 0x000fe400078e9642 */
[----:B---3--:R-:W-:-:S02]  /*7620*/  LOP3.LUT R34, R34, UR12, R45, 0xb4, !PT ;  /* 0x0000000c22227c12 */ /* 0x008fc4000f8eb42d */
[----:B------:R-:W-:Y:S02]  /*7630*/  LOP3.LUT R53, R53, R66, RZ, 0x3c, !PT ;  /* 0x0000004235357212 */ /* 0x000fe400078e3cff */
[----:B------:R-:W-:Y:S01]  /*7640*/  LOP3.LUT R50, R38, 0xf0f0f0f, R35, 0xf8, !PT ;  /* 0x0f0f0f0f26327812 */ /* 0x000fe200078ef823 */
[----:B------:R-:W-:Y:S01]  /*7650*/  IMAD.SHL.U32 R35, R75, 0x10, RZ ;  /* 0x000000104b237824 */ /* 0x000fe200078e00ff */
[----:B------:R-:W-:Y:S02]  /*7660*/  SHF.R.U32.HI R54, RZ, 0x4, R36 ;  /* 0x00000004ff367819 */ /* 0x000fe40000011624 */
[----:B------:R-:W-:Y:S02]  /*7670*/  LOP3.LUT R51, R51, 0xf0f0f0f0, RZ, 0xc0, !PT ;  /* 0xf0f0f0f033337812 */ /* 0x000fe400078ec0ff */
[----:B------:R-:W-:Y:S01]  /*7680*/  LOP3.LUT R69, R34, R47, RZ, 0x3c, !PT ;  /* 0x0000002f22457212 */ /* 0x000fe200078e3cff */
[----:B------:R-:W-:Y:S01]  /*7690*/  IMAD.SHL.U32 R34, R53, 0x10, RZ ;  /* 0x0000001035227824 */ /* 0x000fe200078e00ff */
[----:B------:R-:W-:-:S02]  /*76a0*/  LOP3.LUT R51, R51, 0xf0f0f0f, R54, 0xf8, !PT ;  /* 0x0f0f0f0f33337812 */ /* 0x000fc400078ef836 */
[----:B------:R-:W-:Y:S02]  /*76b0*/  SHF.R.U32.HI R54, RZ, 0x4, R75 ;  /* 0x00000004ff367819 */ /* 0x000fe4000001164b */
[----:B------:R-:W-:Y:S02]  /*76c0*/  LOP3.LUT R35, R35, 0xf0f0f0f0, RZ, 0xc0, !PT ;  /* 0xf0f0f0f023237812 */ /* 0x000fe400078ec0ff */
[----:B------:R-:W-:Y:S02]  /*76d0*/  LOP3.LUT R47, R42, R81, R0, 0x96, !PT ;  /* 0x000000512a2f7212 */ /* 0x000fe400078e9600 */
[----:B------:R-:W-:Y:S02]  /*76e0*/  SHF.R.U32.HI R65, RZ, 0x4, R53 ;  /* 0x00000004ff417819 */ /* 0x000fe40000011635 */
[----:B------:R-:W-:Y:S02]  /*76f0*/  LOP3.LUT R34, R34, 0xf0f0f0f0, RZ, 0xc0, !PT ;  /* 0xf0f0f0f022227812 */ /* 0x000fe400078ec0ff */
[----:B------:R-:W-:-:S02]  /*7700*/  LOP3.LUT R81, R81, R0, RZ, 0x3c, !PT ;  /* 0x0000000051517212 */ /* 0x000fc400078e3cff */
[----:B------:R-:W-:Y:S01]  /*7710*/  LOP3.LUT R54, R35, 0xf0f0f0f, R54, 0xf8, !PT ;  /* 0x0f0f0f0f23367812 */ /* 0x000fe200078ef836 */
[----:B------:R-:W-:Y:S01]  /*7720*/  IMAD.SHL.U32 R35, R43, 0x10, RZ ;  /* 0x000000102b237824 */ /* 0x000fe200078e00ff */
[----:B------:R-:W-:Y:S02]  /*7730*/  LOP3.LUT R53, R58, R37, RZ, 0x3c, !PT ;  /* 0x000000253a357212 */ /* 0x000fe400078e3cff */
[----:B------:R-:W-:Y:S01]  /*7740*/  LOP3.LUT R65, R34, 0xf0f0f0f, R65, 0xf8, !PT ;  /* 0x0f0f0f0f22417812 */ /* 0x000fe200078ef841 */
[----:B------:R-:W-:Y:S01]  /*7750*/  IMAD.SHL.U32 R34, R81, 0x10, RZ ;  /* 0x0000001051227824 */ /* 0x000fe200078e00ff */
[----:B------:R-:W-:Y:S01]  /*7760*/  SHF.R.U32.HI R52, RZ, 0x4, R43 ;  /* 0x00000004ff347819 */ /* 0x000fe2000001162b */
[----:B------:R-:W-:Y:S01]  /*7770*/  IMAD.SHL.U32 R38, R53, 0x10, RZ ;  /* 0x0000001035267824 */ /* 0x000fe200078e00ff */
[----:B------:R-:W-:Y:S02]  /*7780*/  LOP3.LUT R35, R35, 0xf0f0f0f0, RZ, 0xc0, !PT ;  /* 0xf0f0f0f023237812 */ /* 0x000fe400078ec0ff */
[----:B------:R-:W-:-:S02]  /*7790*/  LOP3.LUT R42, R43, UR13, R40, 0xb4, !PT ;  /* 0x0000000d2b2a7c12 */ /* 0x000fc4000f8eb428 */
[----:B------:R-:W-:Y:S02]  /*77a0*/  LOP3.LUT R43, R46, R67, R72, 0x90, !PT ;  /* 0x000000432e2b7212 */ /* 0x000fe400078e9048 */
[----:B------:R-:W-:Y:S02]  /*77b0*/  SHF.R.U32.HI R81, RZ, 0x4, R81 ;  /* 0x00000004ff517819 */ /* 0x000fe40000011651 */
[----:B------:R-:W-:Y:S02]  /*77c0*/  LOP3.LUT R34, R34, 0xf0f0f0f0, RZ, 0xc0, !PT ;  /* 0xf0f0f0f022227812 */ /* 0x000fe400078ec0ff */
[----:B------:R-:W-:Y:S02]  /*77d0*/  LOP3.LUT R52, R35, 0xf0f0f0f, R52, 0xf8, !PT ;  /* 0x0f0f0f0f23347812 */ /* 0x000fe400078ef834 */
[----:B------:R-:W-:Y:S02]  /*77e0*/  LOP3.LUT R71, R42, R37, RZ, 0x3c, !PT ;  /* 0x000000252a477212 */ /* 0x000fe400078e3cff */
[----:B------:R-:W-:-:S02]  /*77f0*/  SHF.R.U32.HI R73, RZ, 0x4, R53 ;  /* 0x00000004ff497819 */ /* 0x000fc40000011635 */
[----:B------:R-:W-:Y:S02]  /*7800*/  LOP3.LUT R38, R38, 0xf0f0f0f0, RZ, 0xc0, !PT ;  /* 0xf0f0f0f026267812 */ /* 0x000fe400078ec0ff */
[----:B------:R-:W-:Y:S02]  /*7810*/  LOP3.LUT R35, R64, R60, R57, 0x90, !PT ;  /* 0x0000003c40237212 */ /* 0x000fe400078e9039 */
[-CC-:B------:R-:W-:Y:S02]  /*7820*/  LOP3.LUT R77, R46, R68.reuse, R61.reuse, 0x90, !PT ;  /* 0x000000442e4d7212 */ /* 0x180fe400078e903d */
[-CC-:B------:R-:W-:Y:S02]  /*7830*/  LOP3.LUT R42, R67, R68.reuse, R61.reuse, 0x60, !PT ;  /* 0x00000044432a7212 */ /* 0x180fe400078e603d */
[----:B------:R-:W-:Y:S02]  /*7840*/  LOP3.LUT R43, R43, R68, R61, 0x96, !PT ;  /* 0x000000442b2b7212 */ /* 0x000fe400078e963d */
[----:B------:R-:W-:-:S02]  /*7850*/  LOP3.LUT R37, R45, R69, R48, 0x90, !PT ;  /* 0x000000452d257212 */ /* 0x000fc400078e9030 */
[----:B------:R-:W-:Y:S02]  /*7860*/  LOP3.LUT R61, R46, R67, R72, 0x9c, !PT ;  /* 0x000000432e3d7212 */ /* 0x000fe400078e9c48 */
[----:B------:R-:W-:Y:S02]  /*7870*/  LOP3.LUT R56, R34, 0xf0f0f0f, R81, 0xf8, !PT ;  /* 0x0f0f0f0f22387812 */ /* 0x000fe400078ef851 */
[----:B------:R-:W-:Y:S02]  /*7880*/  LOP3.LUT R67, R40, R71, R47, 0x90, !PT ;  /* 0x0000004728437212 */ /* 0x000fe400078e902f */
[----:B------:R-:W-:Y:S02]  /*7890*/  LOP3.LUT R58, R38, 0xf0f0f0f, R73, 0xf8, !PT ;  /* 0x0f0f0f0f263a7812 */ /* 0x000fe400078ef849 */
[-CC-:B------:R-:W-:Y:S02]  /*78a0*/  LOP3.LUT R76, R64, R59.reuse, R36.reuse, 0x90, !PT ;  /* 0x0000003b404c7212 */ /* 0x180fe400078e9024 */
[----:B------:R-:W-:-:S02]  /*78b0*/  LOP3.LUT R34, R60, R59, R36, 0x60, !PT ;  /* 0x0000003b3c227212 */ /* 0x000fc400078e6024 */
[----:B------:R-:W-:Y:S02]  /*78c0*/  LOP3.LUT R35, R35, R59, R36, 0x96, !PT ;  /* 0x0000003b23237212 */ /* 0x000fe400078e9624 */
[-CC-:B------:R-:W-:Y:S02]  /*78d0*/  LOP3.LUT R73, R45, R66.reuse, R75.reuse, 0x90, !PT ;  /* 0x000000422d497212 */ /* 0x180fe400078e904b */
[-CC-:B------:R-:W-:Y:S02]  /*78e0*/  LOP3.LUT R36, R69, R66.reuse, R75.reuse, 0x60, !PT ;  /* 0x0000004245247212 */ /* 0x180fe400078e604b */
[----:B------:R-:W-:Y:S02]  /*78f0*/  LOP3.LUT R37, R37, R66, R75, 0x96, !PT ;  /* 0x0000004225257212 */ /* 0x000fe400078e964b */
[-CC-:B------:R-:W-:Y:S02]  /*7900*/  LOP3.LUT R66, R40, R0.reuse, R53.reuse, 0x90, !PT ;  /* 0x0000000028427212 */ /* 0x180fe400078e9035 */
[----:B------:R-:W-:-:S02]  /*7910*/  LOP3.LUT R38, R71, R0, R53, 0x60, !PT ;  /* 0x0000000047267212 */ /* 0x000fc400078e6035 */
[----:B------:R-:W-:Y:S02]  /*7920*/  LOP3.LUT R0, R67, R0, R53, 0x96, !PT ;  /* 0x0000000043007212 */ /* 0x000fe400078e9635 */
[----:B0-----:R-:W-:Y:S02]  /*7930*/  LOP3.LUT R53, R63, UR10, R70, 0xb4, !PT ;  /* 0x0000000a3f357c12 */ /* 0x001fe4000f8eb446 */
[----:B------:R-:W-:Y:S02]  /*7940*/  LOP3.LUT R68, R64, R60, R57, 0x9c, !PT ;  /* 0x0000003c40447212 */ /* 0x000fe400078e9c39 */
[----:B------:R-:W-:Y:S02]  /*7950*/  LOP3.LUT R67, R70, R53, R55, 0x90, !PT ;  /* 0x0000003546437212 */ /* 0x000fe400078e9037 */
[----:B------:R-:W-:Y:S02]  /*7960*/  LOP3.LUT R59, R61, R77, R72, 0x60, !PT ;  /* 0x0000004d3d3b7212 */ /* 0x000fe400078e6048 */
[----:B------:R-:W-:-:S02]  /*7970*/  LOP3.LUT R60, R55, R70, R62, 0x4b, !PT ;  /* 0x00000046373c7212 */ /* 0x000fc400078e4b3e */
[----:B------:R-:W-:Y:S02]  /*7980*/  LOP3.LUT R75, R55, R70, R62, 0xb4, !PT ;  /* 0x00000046374b7212 */ /* 0x000fe400078eb43e */
[----:B------:R-:W-:Y:S02]  /*7990*/  LOP3.LUT R63, R70, R53, R55, 0x9c, !PT ;  /* 0x00000035463f7212 */ /* 0x000fe400078e9c37 */
[----:B------:R-:W-:Y:S02]  /*79a0*/  LOP3.LUT R55, R62, R67, RZ, 0x3c, !PT ;  /* 0x000000433e377212 */ /* 0x000fe400078e3cff */
[----:B------:R-:W-:Y:S02]  /*79b0*/  LOP3.LUT R67, R68, R76, R57, 0x60, !PT ;  /* 0x0000004c44437212 */ /* 0x000fe400078e6039 */
[----:B------:R-:W-:Y:S02]  /*79c0*/  LOP3.LUT R46, R46, R59, RZ, 0x3c, !PT ;  /* 0x0000003b2e2e7212 */ /* 0x000fe400078e3cff */
[----:B------:R-:W-:-:S02]  /*79d0*/  LOP3.LUT R74, R74, UR11, R51, 0xb4, !PT ;  /* 0x0000000b4a4a7c12 */ /* 0x000fc4000f8eb433 */
[----:B------:R-:W-:Y:S02]  /*79e0*/  LOP3.LUT R59, R77, R72, RZ, 0xc3, !PT ;  /* 0x000000484d3b7212 */ /* 0x000fe400078ec3ff */
[----:B------:R-:W-:Y:S02]  /*79f0*/  LOP3.LUT R53, R62, UR10, R53, 0x6c, !PT ;  /* 0x0000000a3e357c12 */ /* 0x000fe4000f8e6c35 */
[----:B------:R-:W-:Y:S02]  /*7a00*/  LOP3.LUT R72, R43, R77, R72, 0xf9, !PT ;  /* 0x0000004d2b487212 */ /* 0x000fe400078ef948 */
[----:B------:R-:W-:Y:S02]  /*7a10*/  LOP3.LUT R62, R70, R63, R75, 0x78, !PT ;  /* 0x0000003f463e7212 */ /* 0x000fe400078e784b */
[----:B------:R-:W-:Y:S02]  /*7a20*/  LOP3.LUT R64, R64, R67, RZ, 0x3c, !PT ;  /* 0x0000004340407212 */ /* 0x000fe400078e3cff */
[----:B------:R-:W-:-:S02]  /*7a30*/  LOP3.LUT R67, R76, R57, RZ, 0xc3, !PT ;  /* 0x000000394c437212 */ /* 0x000fc400078ec3ff */
[----:B------:R-:W-:Y:S02]  /*7a40*/  LOP3.LUT R75, R35, R76, R57, 0xf9, !PT ;  /* 0x0000004c234b7212 */ /* 0x000fe400078ef939 */
[----:B------:R-:W-:Y:S02]  /*7a50*/  LOP3.LUT R77, R45, R69, R48, 0x9c, !PT ;  /* 0x000000452d4d7212 */ /* 0x000fe400078e9c30 */
[CCC-:B------:R-:W-:Y:S02]  /*7a60*/  LOP3.LUT R76, R51.reuse, R74.reuse, R44.reuse, 0x90, !PT ;  /* 0x0000004a334c7212 */ /* 0x1c0fe400078e902c */
[----:B------:R-:W-:Y:S02]  /*7a70*/  LOP3.LUT R78, R44, R51, R49, 0xb4, !PT ;  /* 0x000000332c4e7212 */ /* 0x000fe400078eb431 */
[----:B------:R-:W-:Y:S02]  /*7a80*/  LOP3.LUT R70, R51, R74, R44, 0x9c, !PT ;  /* 0x0000004a33467212 */ /* 0x000fe400078e9c2c */
[----:B------:R-:W-:Y:S01]  /*7a90*/  LOP3.LUT R57, R49, UR11, R74, 0x6c, !PT ;  /* 0x0000000b31397c12 */ /* 0x000fe2000f8e6c4a */
[----:B------:R-:W0:Y:S01]  /*7aa0*/  LDCU.64 UR10, c[0x3][UR16+0x10] ;  /* 0x00c00200100a77ac */ /* 0x000e220008000a00 */
[----:B------:R-:W-:-:S02]  /*7ab0*/  LOP3.LUT R80, R77, R73, R48, 0x60, !PT ;  /* 0x000000494d507212 */ /* 0x000fc400078e6030 */
[----:B------:R-:W-:Y:S02]  /*7ac0*/  LOP3.LUT R74, R49, R76, RZ, 0x3c, !PT ;  /* 0x0000004c314a7212 */ /* 0x000fe400078e3cff */
[----:B------:R-:W-:Y:S02]  /*7ad0*/  LOP3.LUT R69, R44, R51, R49, 0x4b, !PT ;  /* 0x000000332c457212 */ /* 0x000fe400078e4b31 */
[----:B------:R-:W-:Y:S02]  /*7ae0*/  LOP3.LUT R76, R51, R70, R78, 0x78, !PT ;  /* 0x00000046334c7212 */ /* 0x000fe400078e784e */
[----:B--2---:R-:W-:Y:S02]  /*7af0*/  LOP3.LUT R51, R65, UR14, R54, 0xb4, !PT ;  /* 0x0000000e41337c12 */ /* 0x004fe4000f8eb436 */
[----:B------:R-:W-:Y:S02]  /*7b00*/  LOP3.LUT R44, R45, R80, RZ, 0x3c, !PT ;  /* 0x000000502d2c7212 */ /* 0x000fe400078e3cff */
[----:B------:R-:W-:-:S02]  /*7b10*/  LOP3.LUT R71, R40, R71, R47, 0x9c, !PT ;  /* 0x0000004728477212 */ /* 0x000fc400078e9c2f */
[----:B------:R-:W-:Y:S02]  /*7b20*/  LOP3.LUT R45, R73, R48, RZ, 0xc3, !PT ;  /* 0x00000030492d7212 */ /* 0x000fe400078ec3ff */
[----:B------:R-:W-:Y:S02]  /*7b30*/  LOP3.LUT R48, R37, R73, R48, 0xf9, !PT ;  /* 0x0000004925307212 */ /* 0x000fe400078ef930 */
[CCC-:B------:R-:W-:Y:S02]  /*7b40*/  LOP3.LUT R49, R41.reuse, R54.reuse, R50.reuse, 0x4b, !PT ;  /* 0x0000003629317212 */ /* 0x1c0fe400078e4b32 */
[----:B------:R-:W-:Y:S02]  /*7b50*/  LOP3.LUT R80, R41, R54, R50, 0xb4, !PT ;  /* 0x0000003629507212 */ /* 0x000fe400078eb432 */
[CCC-:B------:R-:W-:Y:S02]  /*7b60*/  LOP3.LUT R73, R54.reuse, R51.reuse, R41.reuse, 0x90, !PT ;  /* 0x0000003336497212 */ /* 0x1c0fe400078e9029 */
[----:B------:R-:W-:-:S02]  /*7b70*/  LOP3.LUT R65, R54, R51, R41, 0x9c, !PT ;  /* 0x0000003336417212 */ /* 0x000fc400078e9c29 */
[-CC-:B------:R-:W-:Y:S02]  /*7b80*/  LOP3.LUT R41, R71, R66.reuse, R47.reuse, 0x60, !PT ;  /* 0x0000004247297212 */ /* 0x180fe400078e602f */
[----:B------:R-:W-:Y:S02]  /*7b90*/  LOP3.LUT R78, R50, R73, RZ, 0x3c, !PT ;  /* 0x00000049324e7212 */ /* 0x000fe400078e3cff */
[----:B------:R-:W-:Y:S02]  /*7ba0*/  LOP3.LUT R41, R40, R41, RZ, 0x3c, !PT ;  /* 0x0000002928297212 */ /* 0x000fe400078e3cff */
[----:B------:R-:W-:Y:S02]  /*7bb0*/  LOP3.LUT R73, R56, UR15, R58, 0xb4, !PT ;  /* 0x0000000f38497c12 */ /* 0x000fe4000f8eb43a */
[----:B------:R-:W-:Y:S02]  /*7bc0*/  LOP3.LUT R40, R0, R66, R47, 0xf9, !PT ;  /* 0x0000004200287212 */ /* 0x000fe400078ef92f */
[----:B------:R-:W-:-:S02]  /*7bd0*/  LOP3.LUT R80, R54, R65, R80, 0x78, !PT ;  /* 0x0000004136507212 */ /* 0x000fc400078e7850 */
[----:B------:R-:W-:Y:S02]  /*7be0*/  LOP3.LUT R54, R66, R47, RZ, 0xc3, !PT ;  /* 0x0000002f42367212 */ /* 0x000fe400078ec3ff */
[CCC-:B------:R-:W-:Y:S02]  /*7bf0*/  LOP3.LUT R81, R39.reuse, R58.reuse, R52.reuse, 0xb4, !PT ;  /* 0x0000003a27517212 */ /* 0x1c0fe400078eb434 */
[CCC-:B------:R-:W-:Y:S02]  /*7c00*/  LOP3.LUT R79, R58.reuse, R73.reuse, R39.reuse, 0x90, !PT ;  /* 0x000000493a4f7212 */ /* 0x1c0fe400078e9027 */
[----:B------:R-:W-:Y:S02]  /*7c10*/  LOP3.LUT R66, R58, R73, R39, 0x9c, !PT ;  /* 0x000000493a427212 */ /* 0x000fe400078e9c27 */
[----:B------:R-:W-:Y:S02]  /*7c20*/  LOP3.LUT R47, R39, R58, R52, 0x4b, !PT ;  /* 0x0000003a272f7212 */ /* 0x000fe400078e4b34 */
[----:B------:R-:W-:-:S02]  /*7c30*/  LOP3.LUT R72, R61, R72, RZ, 0x3c, !PT ;  /* 0x000000483d487212 */ /* 0x000fc400078e3cff */
[----:B------:R-:W-:Y:S02]  /*7c40*/  LOP3.LUT R39, R71, R40, RZ, 0x3c, !PT ;  /* 0x0000002847277212 */ /* 0x000fe400078e3cff */
[----:B------:R-:W-:Y:S02]  /*7c50*/  LOP3.LUT R71, R60, R62, R55, 0x78, !PT ;  /* 0x0000003e3c477212 */ /* 0x000fe400078e7837 */
[----:B------:R-:W-:Y:S02]  /*7c60*/  LOP3.LUT R61, R42, UR8, RZ, 0x3c, !PT ;  /* 0x000000082a3d7c12 */ /* 0x000fe4000f8e3cff */
[----:B------:R-:W-:Y:S02]  /*7c70*/  LOP3.LUT R51, R50, UR14, R51, 0x6c, !PT ;  /* 0x0000000e32337c12 */ /* 0x000fe4000f8e6c33 */
[----:B------:R-:W-:Y:S01]  /*7c80*/  LOP3.LUT R56, R52, UR15, R73, 0x6c, !PT ;  /* 0x0000000f34387c12 */ /* 0x000fe2000f8e6c49 */
[----:B------:R-:W1:Y:S01]  /*7c90*/  LDCU.64 UR14, c[0x3][UR16+0x28] ;  /* 0x00c00500100e77ac */ /* 0x000e620008000a00 */
[----:B------:R-:W-:-:S02]  /*7ca0*/  LOP3.LUT R59, R59, R46, R43, 0x78, !PT ;  /* 0x0000002e3b3b7212 */ /* 0x000fc400078e782b */
[----:B------:R-:W-:Y:S02]  /*7cb0*/  LOP3.LUT R50, R63, R60, R55, 0x1e, !PT ;  /* 0x0000003c3f327212 */ /* 0x000fe400078e1e37 */
[----:B------:R-:W-:Y:S02]  /*7cc0*/  LOP3.LUT R52, R52, R79, RZ, 0x3c, !PT ;  /* 0x0000004f34347212 */ /* 0x000fe400078e3cff */
[----:B------:R-:W-:Y:S02]  /*7cd0*/  LOP3.LUT R40, R65, R49, R78, 0x1e, !PT ;  /* 0x0000003141287212 */ /* 0x000fe400078e1e4e */
[----:B------:R-:W-:Y:S02]  /*7ce0*/  LOP3.LUT R45, R45, R44, R37, 0x78, !PT ;  /* 0x0000002c2d2d7212 */ /* 0x000fe400078e7825 */
[-C--:B------:R-:W-:Y:S02]  /*7cf0*/  LOP3.LUT R43, R43, R72.reuse, R61, 0x78, !PT ;  /* 0x000000482b2b7212 */ /* 0x080fe400078e783d */
[----:B------:R-:W-:-:S02]  /*7d00*/  LOP3.LUT R42, R71, R72, RZ, 0x3c, !PT ;  /* 0x00000048472a7212 */ /* 0x000fc400078e3cff */
[----:B------:R-:W-:Y:S02]  /*7d10*/  LOP3.LUT R48, R77, R48, RZ, 0x3c, !PT ;  /* 0x000000304d307212 */ /* 0x000fe400078e3cff */
[----:B------:R-:W-:Y:S02]  /*7d20*/  LOP3.LUT R58, R58, R66, R81, 0x78, !PT ;  /* 0x000000423a3a7212 */ /* 0x000fe400078e7851 */
[--C-:B------:R-:W-:Y:S02]  /*7d30*/  LOP3.LUT R60, R55, R50, R53.reuse, 0x78, !PT ;  /* 0x00000032373c7212 */ /* 0x100fe400078e7835 */
        /* <DEDUP_REMOVED lines=9> */
[----:B------:R-:W-:Y:S01]  /*7dd0*/  LOP3.LUT R71, R34, UR9, RZ, 0x3c, !PT ;  /* 0x0000000922477c12 */ /* 0x000fe2000f8e3cff */
[----:B------:R-:W2:Y:S01]  /*7de0*/  LDCU.64 UR8, c[0x3][UR16+0x20] ;  /* 0x00c00400100877ac */ /* 0x000ea20008000a00 */
[----:B------:R-:W-:Y:S02]  /*7df0*/  LOP3.LUT R54, R47, R58, R52, 0x78, !PT ;  /* 0x0000003a2f367212 */ /* 0x000fe400078e7834 */
[----:B------:R-:W-:Y:S02]  /*7e00*/  LOP3.LUT R62, R52, R53, R56, 0x78, !PT ;  /* 0x00000035343e7212 */ /* 0x000fe400078e7838 */
[----:B------:R-:W-:Y:S02]  /*7e10*/  LOP3.LUT R47, R60, R46, R61, 0x96, !PT ;  /* 0x0000002e3c2f7212 */ /* 0x000fe400078e963d */
[----:B------:R-:W-:Y:S02]  /*7e20*/  LOP3.LUT R70, R70, R69, R74, 0x1e, !PT ;  /* 0x0000004546467212 */ /* 0x000fe400078e1e4a */
[----:B------:R-:W-:-:S02]  /*7e30*/  LOP3.LUT R56, R55, R58, R56, 0x96, !PT ;  /* 0x0000003a37387212 */ /* 0x000fc400078e9638 */
[----:B------:R-:W-:Y:S02]  /*7e40*/  LOP3.LUT R46, R51, R46, R61, 0x96, !PT ;  /* 0x0000002e332e7212 */ /* 0x000fe400078e963d */
[----:B------:R-:W-:Y:S02]  /*7e50*/  LOP3.LUT R75, R36, UR12, RZ, 0x3c, !PT ;  /* 0x0000000c244b7c12 */ /* 0x000fe4000f8e3cff */
[----:B------:R-:W-:Y:S01]  /*7e60*/  LOP3.LUT R58, R38, UR13, RZ, 0x3c, !PT ;  /* 0x0000000d263a7c12 */ /* 0x000fe2000f8e3cff */
[----:B------:R-:W3:Y:S01]  /*7e70*/  LDCU.64 UR12, c[0x3][UR16+0x18] ;  /* 0x00c00300100c77ac */ /* 0x000ee20008000a00 */
[-C--:B------:R-:W-:Y:S02]  /*7e80*/  LOP3.LUT R61, R35, R68.reuse, R71, 0x78, !PT ;  /* 0x00000044233d7212 */ /* 0x080fe400078e7847 */
[----:B------:R-:W-:Y:S02]  /*7e90*/  LOP3.LUT R36, R73, R68, RZ, 0x3c, !PT ;  /* 0x0000004449247212 */ /* 0x000fe400078e3cff */
[----:B------:R-:W-:-:S02]  /*7ea0*/  LOP3.LUT R67, R67, R64, R35, 0x78, !PT ;  /* 0x0000004043437212 */ /* 0x000fc400078e7823 */
[-C--:B------:R-:W-:Y:S02]  /*7eb0*/  LOP3.LUT R69, R74, R70.reuse, R57, 0x78, !PT ;  /* 0x000000464a457212 */ /* 0x080fe400078e7839 */
[-C--:B------:R-:W-:Y:S02]  /*7ec0*/  LOP3.LUT R52, R0, R39.reuse, R58, 0x78, !PT ;  /* 0x0000002700347212 */ /* 0x080fe400078e783a */
[----:B------:R-:W-:Y:S02]  /*7ed0*/  LOP3.LUT R35, R36, R70, R61, 0x96, !PT ;  /* 0x0000004624237212 */ /* 0x000fe400078e963d */
[----:B------:R-:W-:Y:S02]  /*7ee0*/  LOP3.LUT R0, R54, R39, RZ, 0x3c, !PT ;  /* 0x0000002736007212 */ /* 0x000fe400078e3cff */
[----:B------:R-:W-:Y:S02]  /*7ef0*/  LOP3.LUT R51, R37, R48, R75, 0x78, !PT ;  /* 0x0000003025337212 */ /* 0x000fe400078e784b */
[----:B------:R-:W-:-:S02]  /*7f00*/  LOP3.LUT R37, R69, R64, R71, 0x96, !PT ;  /* 0x0000004045257212 */ /* 0x000fc400078e9647 */
[----:B------:R-:W-:Y:S02]  /*7f10*/  LOP3.LUT R64, R35, R64, R71, 0x96, !PT ;  /* 0x0000004023407212 */ /* 0x000fe400078e9647 */
[----:B------:R-:W-:Y:S02]  /*7f20*/  LOP3.LUT R34, R77, R48, RZ, 0x3c, !PT ;  /* 0x000000304d227212 */ /* 0x000fe400078e3cff */
[----:B------:R-:W-:Y:S02]  /*7f30*/  LOP3.LUT R60, R0, R53, R52, 0x96, !PT ;  /* 0x00000035003c7212 */ /* 0x000fe400078e9634 */
[----:B------:R-:W-:Y:S02]  /*7f40*/  LOP3.LUT R57, R67, R76, R57, 0x96, !PT ;  /* 0x0000004c43397212 */ /* 0x000fe400078e9639 */
[----:B------:R-:W-:Y:S02]  /*7f50*/  LOP3.LUT R54, R62, R41, R58, 0x96, !PT ;  /* 0x000000293e367212 */ /* 0x000fe400078e963a */
[----:B0-----:R-:W-:-:S02]  /*7f60*/  LOP3.LUT R69, R37, UR11, R64, 0xb4, !PT ;  /* 0x0000000b25457c12 */ /* 0x001fc4000f8eb440 */
[----:B------:R-:W-:Y:S02]  /*7f70*/  LOP3.LUT R38, R34, R40, R51, 0x96, !PT ;  /* 0x0000002822267212 */ /* 0x000fe400078e9633 */
[----:B------:R-:W-:Y:S02]  /*7f80*/  LOP3.LUT R41, R60, R41, R58, 0x96, !PT ;  /* 0x000000293c297212 */ /* 0x000fe400078e963a */
[----:B------:R-:W-:Y:S02]  /*7f90*/  LOP3.LUT R62, R59, R50, R43, 0x96, !PT ;  /* 0x000000323b3e7212 */ /* 0x000fe400078e962b */
[----:B------:R-:W-:Y:S02]  /*7fa0*/  LOP3.LUT R58, R63, R72, RZ, 0x3c, !PT ;  /* 0x000000483f3a7212 */ /* 0x000fe400078e3cff */
[----:B------:R-:W-:Y:S02]  /*7fb0*/  LOP3.LUT R50, R50, R43, RZ, 0x3c, !PT ;  /* 0x0000002b32327212 */ /* 0x000fe400078e3cff */
[----:B------:R-:W-:-:S02]  /*7fc0*/  LOP3.LUT R35, R65, R44, R75, 0x96, !PT ;  /* 0x0000002c41237212 */ /* 0x000fc400078e964b */
[----:B------:R-:W-:Y:S02]  /*7fd0*/  LOP3.LUT R65, R47, UR10, R46, 0xb4, !PT ;  /* 0x0000000a2f417c12 */ /* 0x000fe4000f8eb42e */
[-C--:B------:R-:W-:Y:S02]  /*7fe0*/  LOP3.LUT R66, R57, R68.reuse, RZ, 0x3c, !PT ;  /* 0x0000004439427212 */ /* 0x080fe400078e3cff */
[----:B------:R-:W-:Y:S02]  /*7ff0*/  LOP3.LUT R69, R69, R68, RZ, 0x3c, !PT ;  /* 0x0000004445457212 */ /* 0x000fe400078e3cff */
[----:B------:R-:W-:Y:S02]  /*8000*/  LOP3.LUT R44, R38, R44, R75, 0x96, !PT ;  /* 0x0000002c262c7212 */ /* 0x000fe400078e964b */
[----:B------:R-:W-:Y:S02]  /*8010*/  LOP3.LUT R68, R49, R48, RZ, 0x3c, !PT ;  /* 0x0000003031447212 */ /* 0x000fe400078e3cff */
[----:B------:R-:W-:-:S02]  /*8020*/  PRMT R50, R50, 0x2301, R50 ;  /* 0x0000230132327816 */ /* 0x000fc40000000032 */
[----:B------:R-:W-:Y:S02]  /*8030*/  PRMT R49, R58, 0x2301, R58 ;  /* 0x000023013a317816 */ /* 0x000fe4000000003a */
[----:B------:R-:W-:Y:S02]  /*8040*/  LOP3.LUT R65, R65, R72, RZ, 0x3c, !PT ;  /* 0x0000004841417212 */ /* 0x000fe400078e3cff */
[----:B------:R-:W-:Y:S02]  /*8050*/  LOP3.LUT R74, R67, R70, R61, 0x96, !PT ;  /* 0x00000046434a7212 */ /* 0x000fe400078e963d */
[----:B---3--:R-:W-:Y:S02]  /*8060*/  LOP3.LUT R63, R35, UR12, R44, 0xb4, !PT ;  /* 0x0000000c233f7c12 */ /* 0x008fe4000f8eb42c */
[----:B------:R-:W-:Y:S02]  /*8070*/  LOP3.LUT R72, R54, UR13, R41, 0xb4, !PT ;  /* 0x0000000d36487c12 */ /* 0x000fe4000f8eb429 */
[----:B------:R-:W-:-:S02]  /*8080*/  LOP3.LUT R70, R70, R61, RZ, 0x3c, !PT ;  /* 0x0000003d46467212 */ /* 0x000fc400078e3cff */
[----:B------:R-:W-:Y:S02]  /*8090*/  PRMT R42, R42, 0x2301, R42 ;  /* 0x000023012a2a7816 */ /* 0x000fe4000000002a */
[----:B------:R-:W-:Y:S02]  /*80a0*/  PRMT R47, R47, 0x2301, R47 ;  /* 0x000023012f2f7816 */ /* 0x000fe4000000002f */
[----:B--2---:R-:W-:Y:S02]  /*80b0*/  LOP3.LUT R50, R50, UR8, R49, 0xb4, !PT ;  /* 0x0000000832327c12 */ /* 0x004fe4000f8eb431 */
[----:B------:R-:W-:Y:S02]  /*80c0*/  LOP3.LUT R63, R63, R48, RZ, 0x3c, !PT ;  /* 0x000000303f3f7212 */ /* 0x000fe400078e3cff */
[-C--:B------:R-:W-:Y:S02]  /*80d0*/  LOP3.LUT R71, R56, R39.reuse, RZ, 0x3c, !PT ;  /* 0x0000002738477212 */ /* 0x080fe400078e3cff */
[----:B------:R-:W-:-:S02]  /*80e0*/  LOP3.LUT R72, R72, R39, RZ, 0x3c, !PT ;  /* 0x0000002748487212 */ /* 0x000fc400078e3cff */
[----:B------:R-:W-:Y:S02]  /*80f0*/  PRMT R70, R70, 0x2301, R70 ;  /* 0x0000230146467816 */ /* 0x000fe40000000046 */
[----:B------:R-:W-:Y:S02]  /*8100*/  PRMT R57, R66, 0x2301, R66 ;  /* 0x0000230142397816 */ /* 0x000fe40000000042 */
        /* <DEDUP_REMOVED lines=10> */
[----:B------:R-:W-:Y:S02]  /*81b0*/  LOP3.LUT R56, R42, R57, R36, 0xb4, !PT ;  /* 0x000000392a387212 */ /* 0x000fe400078eb424 */
[----:B------:R-:W-:Y:S02]  /*81c0*/  LOP3.LUT R50, R57, R37, R42, 0x9c, !PT ;  /* 0x0000002539327212 */ /* 0x000fe400078e9c2a */
[----:B------:R-:W-:Y:S02]  /*81d0*/  LOP3.LUT R73, R55, R53, R52, 0x96, !PT ;  /* 0x0000003537497212 */ /* 0x000fe400078e9634 */
[----:B------:R-:W-:Y:S02]  /*81e0*/  PRMT R40, R40, 0x2301, R40 ;  /* 0x0000230128287816 */ /* 0x000fe40000000028 */
[----:B------:R-:W-:Y:S02]  /*81f0*/  PRMT R55, R68, 0x2301, R68 ;  /* 0x0000230144377816 */ /* 0x000fe40000000044 */
[----:B------:R-:W-:-:S02]  /*8200*/  LOP3.LUT R48, R47, R48, RZ, 0x3c, !PT ;  /* 0x000000302f307212 */ /* 0x000fc400078e3cff */
[----:B------:R-:W-:Y:S02]  /*8210*/  LOP3.LUT R49, R49, R60, R39, 0x78, !PT ;  /* 0x0000003c31317212 */ /* 0x000fe400078e7827 */
[----:B------:R-:W-:Y:S02]  /*8220*/  LOP3.LUT R53, R53, R52, RZ, 0x3c, !PT ;  /* 0x0000003435357212 */ /* 0x000fe400078e3cff */
[C---:B------:R-:W-:Y:S02]  /*8230*/  LOP3.LUT R67, R57.reuse, R37, R42, 0x90, !PT ;  /* 0x0000002539437212 */ /* 0x040fe400078e902a */
[----:B------:R-:W-:Y:S01]  /*8240*/  LOP3.LUT R39, R36, UR9, R37, 0x6c, !PT ;  /* 0x0000000924277c12 */ /* 0x000fe2000f8e6c25 */
[----:B------:R-:W0:Y:S01]  /*8250*/  LDCU.64 UR8, c[0x3][UR16+0x30] ;  /* 0x00c00600100877ac */ /* 0x000e220008000a00 */
[----:B------:R-:W-:Y:S02]  /*8260*/  LOP3.LUT R47, R42, R57, R36, 0x4b, !PT ;  /* 0x000000392a2f7212 */ /* 0x000fe400078e4b24 */
[----:B------:R-:W-:-:S02]  /*8270*/  LOP3.LUT R42, R57, R50, R56, 0x78, !PT ;  /* 0x00000032392a7212 */ /* 0x000fc400078e7838 */
[----:B------:R-:W-:Y:S02]  /*8280*/  PRMT R37, R54, 0x2301, R54 ;  /* 0x0000230136257816 */ /* 0x000fe40000000036 */
[----:B------:R-:W-:Y:S02]  /*8290*/  PRMT R34, R34, 0x2301, R34 ;  /* 0x0000230122227816 */ /* 0x000fe40000000022 */
[----:B------:R-:W-:Y:S02]  /*82a0*/  PRMT R57, R0, 0x2301, R0 ;  /* 0x0000230100397816 */ /* 0x000fe40000000000 */
[----:B------:R-:W-:Y:S02]  /*82b0*/  PRMT R35, R35, 0x2301, R35 ;  /* 0x0000230123237816 */ /* 0x000fe40000000023 */
[----:B-1----:R-:W-:Y:S02]  /*82c0*/  LOP3.LUT R54, R40, UR14, R55, 0xb4, !PT ;  /* 0x0000000e28367c12 */ /* 0x002fe4000f8eb437 */
[----:B------:R-:W-:-:S02]  /*82d0*/  PRMT R0, R53, 0x2301, R53 ;  /* 0x0000230135007816 */ /* 0x000fc40000000035 */
[----:B------:R-:W-:Y:S02]  /*82e0*/  PRMT R40, R71, 0x2301, R71 ;  /* 0x0000230147287816 */ /* 0x000fe40000000047 */
[----:B------:R-:W-:Y:S02]  /*82f0*/  LOP3.LUT R45, R34, R55, R35, 0xb4, !PT ;  /* 0x00000037222d7212 */ /* 0x000fe400078eb423 */
[CCC-:B------:R-:W-:Y:S02]  /*8300*/  LOP3.LUT R56, R55.reuse, R54.reuse, R34.reuse, 0x90, !PT ;  /* 0x0000003637387212 */ /* 0x1c0fe400078e9022 */
[----:B------:R-:W-:Y:S02]  /*8310*/  LOP3.LUT R70, R55, R54, R34, 0x9c, !PT ;  /* 0x0000003637467212 */ /* 0x000fe400078e9c22 */
[----:B------:R-:W-:Y:S02]  /*8320*/  LOP3.LUT R0, R0, UR15, R40, 0xb4, !PT ;  /* 0x0000000f00007c12 */ /* 0x000fe4000f8eb428 */
[----:B------:R-:W-:-:S02]  /*8330*/  LOP3.LUT R36, R36, R67, RZ, 0x3c, !PT ;  /* 0x0000004324247212 */ /* 0x000fc400078e3cff */
[----:B------:R-:W-:Y:S02]  /*8340*/  LOP3.LUT R53, R34, R55, R35, 0x4b, !PT ;  /* 0x0000003722357212 */ /* 0x000fe400078e4b23 */
[----:B------:R-:W-:Y:S02]  /*8350*/  LOP3.LUT R67, R46, R65, R62, 0x90, !PT ;  /* 0x000000412e437212 */ /* 0x000fe400078e903e */
[C---:B------:R-:W-:Y:S02]  /*8360*/  LOP3.LUT R54, R35.reuse, UR14, R54, 0x6c, !PT ;  /* 0x0000000e23367c12 */ /* 0x040fe4000f8e6c36 */
[----:B------:R-:W-:Y:S02]  /*8370*/  LOP3.LUT R56, R35, R56, RZ, 0x3c, !PT ;  /* 0x0000003823387212 */ /* 0x000fe400078e3cff */
[----:B------:R-:W-:Y:S02]  /*8380*/  LOP3.LUT R55, R55, R70, R45, 0x78, !PT ;  /* 0x0000004637377212 */ /* 0x000fe400078e782d */
[----:B------:R-:W-:-:S02]  /*8390*/  LOP3.LUT R75, R64, R69, R74, 0x90, !PT ;  /* 0x00000045404b7212 */ /* 0x000fc400078e904a */
[----:B------:R-:W-:Y:S02]  /*83a0*/  LOP3.LUT R35, R57, R40, R37, 0xb4, !PT ;  /* 0x0000002839237212 */ /* 0x000fe400078eb425 */
[CCC-:B------:R-:W-:Y:S02]  /*83b0*/  LOP3.LUT R78, R40.reuse, R0.reuse, R57.reuse, 0x90, !PT ;  /* 0x00000000284e7212 */ /* 0x1c0fe400078e9039 */
[----:B------:R-:W-:Y:S02]  /*83c0*/  LOP3.LUT R45, R40, R0, R57, 0x9c, !PT ;  /* 0x00000000282d7212 */ /* 0x000fe400078e9c39 */
[----:B------:R-:W-:Y:S01]  /*83d0*/  LOP3.LUT R34, R37, UR15, R0, 0x6c, !PT ;  /* 0x0000000f25227c12 */ /* 0x000fe2000f8e6c00 */
[----:B------:R-:W1:Y:S01]  /*83e0*/  LDCU.64 UR14, c[0x3][UR16+0x48] ;  /* 0x00c00900100e77ac */ /* 0x000e620008000a00 */
[----:B------:R-:W-:Y:S02]  /*83f0*/  LOP3.LUT R0, R57, R40, R37, 0x4b, !PT ;  /* 0x0000002839007212 */ /* 0x000fe400078e4b25 */
[----:B------:R-:W-:-:S02]  /*8400*/  LOP3.LUT R77, R46, R43, R58, 0x90, !PT ;  /* 0x0000002b2e4d7212 */ /* 0x000fc400078e903a */
[-CC-:B------:R-:W-:Y:S02]  /*8410*/  LOP3.LUT R57, R65, R43.reuse, R58.reuse, 0x60, !PT ;  /* 0x0000002b41397212 */ /* 0x180fe400078e603a */
[----:B------:R-:W-:Y:S02]  /*8420*/  LOP3.LUT R67, R67, R43, R58, 0x96, !PT ;  /* 0x0000002b43437212 */ /* 0x000fe400078e963a */
[----:B------:R-:W-:Y:S02]  /*8430*/  LOP3.LUT R43, R75, R61, R66, 0x96, !PT ;  /* 0x0000003d4b2b7212 */ /* 0x000fe400078e9642 */
[----:B------:R-:W-:Y:S02]  /*8440*/  LOP3.LUT R35, R40, R45, R35, 0x78, !PT ;  /* 0x0000002d28237212 */ /* 0x000fe400078e7823 */
[----:B------:R-:W-:Y:S02]  /*8450*/  LOP3.LUT R75, R46, R65, R62, 0x9c, !PT ;  /* 0x000000412e4b7212 */ /* 0x000fe400078e9c3e */
[----:B------:R-:W-:-:S02]  /*8460*/  LOP3.LUT R79, R64, R61, R66, 0x90, !PT ;  /* 0x0000003d404f7212 */ /* 0x000fc400078e9042 */
[----:B------:R-:W-:Y:S02]  /*8470*/  LOP3.LUT R40, R69, R61, R66, 0x60, !PT ;  /* 0x0000003d45287212 */ /* 0x000fe400078e6042 */
[C---:B------:R-:W-:Y:S02]  /*8480*/  LOP3.LUT R61, R44.reuse, R63, R76, 0x90, !PT ;  /* 0x0000003f2c3d7212 */ /* 0x040fe400078e904c */
[----:B------:R-:W-:Y:S02]  /*8490*/  LOP3.LUT R66, R41, R72, R73, 0x90, !PT ;  /* 0x0000004829427212 */ /* 0x000fe400078e9049 */
[----:B------:R-:W-:Y:S02]  /*84a0*/  LOP3.LUT R37, R37, R78, RZ, 0x3c, !PT ;  /* 0x0000004e25257212 */ /* 0x000fe400078e3cff */
[----:B------:R-:W-:Y:S02]  /*84b0*/  LOP3.LUT R65, R75, R77, R62, 0x60, !PT ;  /* 0x0000004d4b417212 */ /* 0x000fe400078e603e */
[----:B------:R-:W-:-:S02]  /*84c0*/  LOP3.LUT R81, R44, R51, R68, 0x90, !PT ;  /* 0x000000332c517212 */ /* 0x000fc400078e9044 */
[----:B------:R-:W-:Y:S02]  /*84d0*/  LOP3.LUT R58, R63, R51, R68, 0x60, !PT ;  /* 0x000000333f3a7212 */ /* 0x000fe400078e6044 */
[----:B------:R-:W-:Y:S02]  /*84e0*/  LOP3.LUT R78, R64, R69, R74, 0x9c, !PT ;  /* 0x00000045404e7212 */ /* 0x000fe400078e9c4a */
[----:B------:R-:W-:Y:S02]  /*84f0*/  LOP3.LUT R51, R61, R51, R68, 0x96, !PT ;  /* 0x000000333d337212 */ /* 0x000fe400078e9644 */
[-CC-:B------:R-:W-:Y:S02]  /*8500*/  LOP3.LUT R68, R41, R52.reuse, R71.reuse, 0x90, !PT ;  /* 0x0000003429447212 */ /* 0x180fe400078e9047 */
[-CC-:B------:R-:W-:Y:S02]  /*8510*/  LOP3.LUT R61, R72, R52.reuse, R71.reuse, 0x60, !PT ;  /* 0x00000034483d7212 */ /* 0x180fe400078e6047 */
[----:B------:R-:W-:-:S02]  /*8520*/  LOP3.LUT R66, R66, R52, R71, 0x96, !PT ;  /* 0x0000003442427212 */ /* 0x000fc400078e9647 */
[----:B------:R-:W-:Y:S02]  /*8530*/  LOP3.LUT R52, R46, R65, RZ, 0x3c, !PT ;  /* 0x000000412e347212 */ /* 0x000fe400078e3cff */
        /* <DEDUP_REMOVED lines=12> */
[----:B------:R-:W-:Y:S02]  /*8600*/  LOP3.LUT R72, R75, R62, RZ, 0x3c, !PT ;  /* 0x0000003e4b487212 */ /* 0x000fe400078e3cff */
[----:B------:R-:W-:Y:S02]  /*8610*/  LOP3.LUT R71, R79, R74, RZ, 0xc3, !PT ;  /* 0x0000004a4f477212 */ /* 0x000fe400078ec3ff */
        /* <DEDUP_REMOVED lines=11> */
[-C--:B------:R-:W-:Y:S02]  /*86d0*/  LOP3.LUT R79, R47, R42.reuse, R36, 0x78, !PT ;  /* 0x0000002a2f4f7212 */ /* 0x080fe400078e7824 */
[----:B------:R-:W-:Y:S02]  /*86e0*/  LOP3.LUT R49, R57, UR10, RZ, 0x3c, !PT ;  /* 0x0000000a39317c12 */ /* 0x000fe4000f8e3cff */
[--C-:B------:R-:W-:Y:S02]  /*86f0*/  LOP3.LUT R47, R36, R59, R39.reuse, 0x78, !PT ;  /* 0x0000003b242f7212 */ /* 0x100fe400078e7827 */
[----:B------:R-:W-:-:S02]  /*8700*/  LOP3.LUT R71, R44, R42, R39, 0x96, !PT ;  /* 0x0000002a2c477212 */ /* 0x000fc400078e9627 */
[----:B------:R-:W-:Y:S02]  /*8710*/  LOP3.LUT R39, R70, R53, R56, 0x1e, !PT ;  /* 0x0000003546277212 */ /* 0x000fe400078e1e38 */
[----:B------:R-:W-:Y:S02]  /*8720*/  LOP3.LUT R75, R48, R63, R38, 0x78, !PT ;  /* 0x0000003f304b7212 */ /* 0x000fe400078e7826 */
[-C--:B------:R-:W-:Y:S02]  /*8730*/  LOP3.LUT R36, R67, R72.reuse, R49, 0x78, !PT ;  /* 0x0000004843247212 */ /* 0x080fe400078e7831 */
[----:B------:R-:W-:Y:S02]  /*8740*/  LOP3.LUT R48, R73, R72, RZ, 0x3c, !PT ;  /* 0x0000004849307212 */ /* 0x000fe400078e3cff */
[----:B------:R-:W-:Y:S02]  /*8750*/  LOP3.LUT R42, R45, R0, R37, 0x1e, !PT ;  /* 0x000000002d2a7212 */ /* 0x000fe400078e1e25 */
[----:B------:R-:W-:Y:S01]  /*8760*/  LOP3.LUT R45, R40, UR11, RZ, 0x3c, !PT ;  /* 0x0000000b282d7c12 */ /* 0x000fe2000f8e3cff */
[----:B------:R-:W2:Y:S01]  /*8770*/  LDCU.64 UR10, c[0x3][UR16+0x40] ;  /* 0x00c00800100a77ac */ /* 0x000ea20008000a00 */
[----:B------:R-:W-:-:S02]  /*8780*/  LOP3.LUT R38, R77, R46, R51, 0x78, !PT ;  /* 0x0000002e4d267212 */ /* 0x000fc400078e7833 */
[----:B------:R-:W-:Y:S02]  /*8790*/  LOP3.LUT R53, R53, R55, R56, 0x78, !PT ;  /* 0x0000003735357212 */ /* 0x000fe400078e7838 */
[----:B------:R-:W-:Y:S02]  /*87a0*/  LOP3.LUT R57, R56, R39, R54, 0x78, !PT ;  /* 0x0000002738397212 */ /* 0x000fe400078e7836 */
[----:B------:R-:W-:Y:S02]  /*87b0*/  LOP3.LUT R50, R74, R65, R66, 0x78, !PT ;  /* 0x000000414a327212 */ /* 0x000fe400078e7842 */
[----:B------:R-:W-:Y:S02]  /*87c0*/  LOP3.LUT R70, R0, R35, R37, 0x78, !PT ;  /* 0x0000002300467212 */ /* 0x000fe400078e7825 */
[----:B------:R-:W-:Y:S02]  /*87d0*/  LOP3.LUT R67, R58, UR12, RZ, 0x3c, !PT ;  /* 0x0000000c3a437c12 */ /* 0x000fe4000f8e3cff */
[----:B------:R-:W-:Y:S01]  /*87e0*/  LOP3.LUT R56, R61, UR13, RZ, 0x3c, !PT ;  /* 0x0000000d3d387c12 */ /* 0x000fe2000f8e3cff */
[----:B------:R-:W3:Y:S01]  /*87f0*/  LDCU.64 UR12, c[0x3][UR16+0x38] ;  /* 0x00c00700100c77ac */ /* 0x000ee20008000a00 */
[----:B------:R-:W-:-:S02]  /*8800*/  LOP3.LUT R0, R48, R63, R36, 0x96, !PT ;  /* 0x0000003f30007212 */ /* 0x000fc400078e9624 */
[----:B------:R-:W-:Y:S02]  /*8810*/  LOP3.LUT R77, R37, R42, R34, 0x78, !PT ;  /* 0x0000002a254d7212 */ /* 0x000fe400078e7822 */
[-C--:B------:R-:W-:Y:S02]  /*8820*/  LOP3.LUT R58, R43, R68.reuse, R45, 0x78, !PT ;  /* 0x000000442b3a7212 */ /* 0x080fe400078e782d */
[----:B------:R-:W-:Y:S02]  /*8830*/  LOP3.LUT R37, R79, R68, RZ, 0x3c, !PT ;  /* 0x000000444f257212 */ /* 0x000fe400078e3cff */
[----:B------:R-:W-:Y:S02]  /*8840*/  LOP3.LUT R41, R80, R41, RZ, 0x3c, !PT ;  /* 0x0000002950297212 */ /* 0x000fe400078e3cff */
[----:B------:R-:W-:Y:S02]  /*8850*/  LOP3.LUT R55, R38, R55, R54, 0x96, !PT ;  /* 0x0000003726377212 */ /* 0x000fe400078e9636 */
[----:B------:R-:W-:-:S02]  /*8860*/  LOP3.LUT R54, R50, R35, R34, 0x96, !PT ;  /* 0x0000002332367212 */ /* 0x000fc400078e9622 */
[-CC-:B------:R-:W-:Y:S02]  /*8870*/  LOP3.LUT R34, R75, R52.reuse, R49.reuse, 0x96, !PT ;  /* 0x000000344b227212 */ /* 0x180fe400078e9631 */
[----:B------:R-:W-:Y:S02]  /*8880*/  LOP3.LUT R35, R0, R52, R49, 0x96, !PT ;  /* 0x0000003400237212 */ /* 0x000fe400078e9631 */
[-C--:B------:R-:W-:Y:S02]  /*8890*/  LOP3.LUT R52, R51, R62.reuse, R67, 0x78, !PT ;  /* 0x0000003e33347212 */ /* 0x080fe400078e7843 */
[----:B------:R-:W-:Y:S02]  /*88a0*/  LOP3.LUT R43, R53, R62, RZ, 0x3c, !PT ;  /* 0x0000003e352b7212 */ /* 0x000fe400078e3cff */
[----:B------:R-:W-:Y:S02]  /*88b0*/  LOP3.LUT R0, R37, R59, R58, 0x96, !PT ;  /* 0x0000003b25007212 */ /* 0x000fe400078e963a */
[----:B------:R-:W-:-:S02]  /*88c0*/  LOP3.LUT R49, R66, R41, R56, 0x78, !PT ;  /* 0x0000002942317212 */ /* 0x000fc400078e7838 */
[----:B------:R-:W-:Y:S02]  /*88d0*/  LOP3.LUT R53, R70, R41, RZ, 0x3c, !PT ;  /* 0x0000002946357212 */ /* 0x000fe400078e3cff */
[-CC-:B------:R-:W-:Y:S02]  /*88e0*/  LOP3.LUT R40, R47, R64.reuse, R45.reuse, 0x96, !PT ;  /* 0x000000402f287212 */ /* 0x180fe400078e962d */
[----:B------:R-:W-:Y:S02]  /*88f0*/  LOP3.LUT R51, R43, R39, R52, 0x96, !PT ;  /* 0x000000272b337212 */ /* 0x000fe400078e9634 */
[----:B------:R-:W-:Y:S02]  /*8900*/  LOP3.LUT R47, R0, R64, R45, 0x96, !PT ;  /* 0x00000040002f7212 */ /* 0x000fe400078e962d */
[----:B------:R-:W-:Y:S02]  /*8910*/  LOP3.LUT R45, R53, R42, R49, 0x96, !PT ;  /* 0x0000002a352d7212 */ /* 0x000fe400078e9631 */
[----:B------:R-:W-:-:S02]  /*8920*/  LOP3.LUT R57, R57, R46, R67, 0x96, !PT ;  /* 0x0000002e39397212 */ /* 0x000fc400078e9643 */
[----:B------:R-:W-:Y:S02]  /*8930*/  LOP3.LUT R0, R51, R46, R67, 0x96, !PT ;  /* 0x0000002e33007212 */ /* 0x000fe400078e9643 */
[-CC-:B------:R-:W-:Y:S02]  /*8940*/  LOP3.LUT R77, R77, R65.reuse, R56.reuse, 0x96, !PT ;  /* 0x000000414d4d7212 */ /* 0x180fe400078e9638 */
[----:B------:R-:W-:Y:S02]  /*8950*/  LOP3.LUT R46, R45, R65, R56, 0x96, !PT ;  /* 0x000000412d2e7212 */ /* 0x000fe400078e9638 */
[----:B------:R-:W-:Y:S02]  /*8960*/  LOP3.LUT R67, R60, R63, R36, 0x96, !PT ;  /* 0x0000003f3c437212 */ /* 0x000fe400078e9624 */
[----:B------:R-:W-:Y:S02]  /*8970*/  LOP3.LUT R61, R69, R72, RZ, 0x3c, !PT ;  /* 0x00000048453d7212 */ /* 0x000fe400078e3cff */
[----:B------:R-:W-:-:S02]  /*8980*/  LOP3.LUT R63, R63, R36, RZ, 0x3c, !PT ;  /* 0x000000243f3f7212 */ /* 0x000fc400078e3cff */
[----:B---3--:R-:W-:Y:S02]  /*8990*/  LOP3.LUT R56, R77, UR13, R46, 0xb4, !PT ;  /* 0x0000000d4d387c12 */ /* 0x008fe4000f8eb42e */
[----:B------:R-:W-:Y:S02]  /*89a0*/  LOP3.LUT R75, R44, R59, R58, 0x96, !PT ;  /* 0x0000003b2c4b7212 */ /* 0x000fe400078e963a */
[----:B0-----:R-:W-:Y:S02]  /*89b0*/  LOP3.LUT R45, R34, UR8, R35, 0xb4, !PT ;  /* 0x00000008222d7c12 */ /* 0x001fe4000f8eb423 */
[----:B------:R-:W-:Y:S02]  /*89c0*/  LOP3.LUT R69, R71, R68, RZ, 0x3c, !PT ;  /* 0x0000004447457212 */ /* 0x000fe400078e3cff */
[----:B------:R-:W-:Y:S02]  /*89d0*/  LOP3.LUT R59, R59, R58, RZ, 0x3c, !PT ;  /* 0x0000003a3b3b7212 */ /* 0x000fe400078e3cff */
[----:B------:R-:W-:-:S02]  /*89e0*/  PRMT R63, R63, 0x1032, R63 ;  /* 0x000010323f3f7816 */ /* 0x000fc4000000003f */
[----:B------:R-:W-:Y:S02]  /*89f0*/  PRMT R44, R61, 0x1032, R61 ;  /* 0x000010323d2c7816 */ /* 0x000fe4000000003d */
[-C--:B------:R-:W-:Y:S02]  /*8a00*/  LOP3.LUT R64, R54, R41.reuse, RZ, 0x3c, !PT ;  /* 0x0000002936407212 */ /* 0x080fe400078e3cff */
[----:B------:R-:W-:Y:S02]  /*8a10*/  LOP3.LUT R73, R56, R41, RZ, 0x3c, !PT ;  /* 0x0000002938497212 */ /* 0x000fe400078e3cff */
[----:B------:R-:W-:Y:S02]  /*8a20*/  LOP3.LUT R51, R40, UR9, R47, 0xb4, !PT ;  /* 0x0000000928337c12 */ /* 0x000fe4000f8eb42f */
[----:B------:R-:W-:Y:S02]  /*8a30*/  LOP3.LUT R72, R45, R72, RZ, 0x3c, !PT ;  /* 0x000000482d487212 */ /* 0x000fe400078e3cff */
[----:B------:R-:W-:-:S02]  /*8a40*/  LOP3.LUT R65, R57, UR12, R0, 0xb4, !PT ;  /* 0x0000000c39417c12 */ /* 0x000fc4000f8eb400 */
[----:B------:R-:W-:Y:S02]  /*8a50*/  PRMT R41, R34, 0x1032, R34 ;  /* 0x0000103222297816 */ /* 0x000fe40000000022 */
[----:B------:R-:W-:Y:S02]  /*8a60*/  PRMT R59, R59, 0x1032, R59 ;  /* 0x000010323b3b7816 */ /* 0x000fe4000000003b */
[----:B------:R-:W-:Y:S02]  /*8a70*/  PRMT R54, R69, 0x1032, R69 ;  /* 0x0000103245367816 */ /* 0x000fe40000000045 */
[----:B------:R-:W-:Y:S02]  /*8a80*/  PRMT R45, R48, 0x1032, R48 ;  /* 0x00001032302d7816 */ /* 0x000fe40000000030 */
[----:B--2---:R-:W-:Y:S02]  /*8a90*/  LOP3.LUT R34, R63, UR10, R44, 0xb4, !PT ;  /* 0x0000000a3f227c12 */ /* 0x004fe4000f8eb42c */
[----:B------:R-:W-:-:S02]  /*8aa0*/  LOP3.LUT R68, R51, R68, RZ, 0x3c, !PT ;  /* 0x0000004433447212 */ /* 0x000fc400078e3cff */
[-C--:B------:R-:W-:Y:S02]  /*8ab0*/  LOP3.LUT R71, R55, R62.reuse, RZ, 0x3c, !PT ;  /* 0x0000003e37477212 */ /* 0x080fe400078e3cff */
[----:B------:R-:W-:Y:S02]  /*8ac0*/  LOP3.LUT R65, R65, R62, RZ, 0x3c, !PT ;  /* 0x0000003e41417212 */ /* 0x000fe400078e3cff */
[----:B------:R-:W-:Y:S02]  /*8ad0*/  PRMT R37, R37, 0x1032, R37 ;  /* 0x0000103225257816 */ /* 0x000fe40000000025 */
[----:B------:R-:W-:Y:S02]  /*8ae0*/  LOP3.LUT R59, R59, UR11, R54, 0xb4, !PT ;  /* 0x0000000b3b3b7c12 */ /* 0x000fe4000f8eb436 */
[----:B------:R-:W-:Y:S02]  /*8af0*/  LOP3.LUT R51, R45, R44, R41, 0xb4, !PT ;  /* 0x0000002c2d337212 */ /* 0x000fe400078eb429 */
[----:B------:R-:W-:-:S02]  /*8b00*/  LOP3.LUT R62, R44, R34, R45, 0x9c, !PT ;  /* 0x000000222c3e7212 */ /* 0x000fc400078e9c2d */
[----:B------:R-:W-:Y:S02]  /*8b10*/  LOP3.LUT R48, R44, R34, R45, 0x90, !PT ;  /* 0x000000222c307212 */ /* 0x000fe400078e902d */
[----:B------:R-:W-:Y:S02]  /*8b20*/  PRMT R40, R40, 0x1032, R40 ;  /* 0x0000103228287816 */ /* 0x000fe40000000028 */
[----:B------:R-:W-:Y:S02]  /*8b30*/  LOP3.LUT R63, R45, R44, R41, 0x4b, !PT ;  /* 0x0000002c2d3f7212 */ /* 0x000fe400078e4b29 */
[----:B------:R-:W-:Y:S02]  /*8b40*/  LOP3.LUT R55, R54, R59, R37, 0x90, !PT ;  /* 0x0000003b36377212 */ /* 0x000fe400078e9025 */
[----:B------:R-:W-:Y:S02]  /*8b50*/  LOP3.LUT R70, R38, R39, R52, 0x96, !PT ;  /* 0x0000002726467212 */ /* 0x000fe400078e9634 */
[----:B------:R-:W-:-:S02]  /*8b60*/  LOP3.LUT R45, R44, R62, R51, 0x78, !PT ;  /* 0x0000003e2c2d7212 */ /* 0x000fc400078e7833 */
[----:B------:R-:W-:Y:S02]  /*8b70*/  LOP3.LUT R39, R39, R52, RZ, 0x3c, !PT ;  /* 0x0000003427277212 */ /* 0x000fe400078e3cff */
[C---:B------:R-:W-:Y:S02]  /*8b80*/  LOP3.LUT R34, R41.reuse, UR10, R34, 0x6c, !PT ;  /* 0x0000000a29227c12 */ /* 0x040fe4000f8e6c22 */
[----:B------:R-:W-:Y:S02]  /*8b90*/  LOP3.LUT R48, R41, R48, RZ, 0x3c, !PT ;  /* 0x0000003029307212 */ /* 0x000fe400078e3cff */
[CCC-:B------:R-:W-:Y:S02]  /*8ba0*/  LOP3.LUT R44, R37.reuse, R54.reuse, R40.reuse, 0xb4, !PT ;  /* 0x00000036252c7212 */ /* 0x1c0fe400078eb428 */
[----:B------:R-:W-:Y:S02]  /*8bb0*/  LOP3.LUT R51, R54, R59, R37, 0x9c, !PT ;  /* 0x0000003b36337212 */ /* 0x000fe400078e9c25 */
[----:B------:R-:W-:Y:S01]  /*8bc0*/  LOP3.LUT R41, R40, UR11, R59, 0x6c, !PT ;  /* 0x0000000b28297c12 */ /* 0x000fe2000f8e6c3b */
[----:B------:R-:W0:Y:S01]  /*8bd0*/  LDCU.64 UR10, c[0x3][UR16+0x50] ;  /* 0x00c00a00100a77ac */ /* 0x000e220008000a00 */
[----:B------:R-:W-:-:S02]  /*8be0*/  LOP3.LUT R37, R37, R54, R40, 0x4b, !PT ;  /* 0x0000003625257212 */ /* 0x000fc400078e4b28 */
[----:B------:R-:W-:Y:S02]  /*8bf0*/  LOP3.LUT R40, R40, R55, RZ, 0x3c, !PT ;  /* 0x0000003728287212 */ /* 0x000fe400078e3cff */
[----:B------:R-:W-:Y:S02]  /*8c00*/  LOP3.LUT R74, R50, R42, R49, 0x96, !PT ;  /* 0x0000002a324a7212 */ /* 0x000fe400078e9631 */
[----:B------:R-:W-:Y:S02]  /*8c10*/  LOP3.LUT R42, R42, R49, RZ, 0x3c, !PT ;  /* 0x000000312a2a7212 */ /* 0x000fe400078e3cff */
[----:B------:R-:W-:Y:S02]  /*8c20*/  PRMT R39, R39, 0x1032, R39 ;  /* 0x0000103227277816 */ /* 0x000fe40000000027 */
[----:B------:R-:W-:Y:S02]  /*8c30*/  PRMT R55, R71, 0x1032, R71 ;  /* 0x0000103247377816 */ /* 0x000fe40000000047 */
[----:B------:R-:W-:-:S02]  /*8c40*/  PRMT R56, R57, 0x1032, R57 ;  /* 0x0000103239387816 */ /* 0x000fc40000000039 */
[----:B------:R-:W-:Y:S02]  /*8c50*/  PRMT R66, R43, 0x1032, R43 ;  /* 0x000010322b427816 */ /* 0x000fe4000000002b */
[----:B------:R-:W-:Y:S02]  /*8c60*/  PRMT R42, R42, 0x1032, R42 ;  /* 0x000010322a2a7816 */ /* 0x000fe4000000002a */
[----:B-1----:R-:W-:Y:S02]  /*8c70*/  LOP3.LUT R39, R39, UR14, R55, 0xb4, !PT ;  /* 0x0000000e27277c12 */ /* 0x002fe4000f8eb437 */
[----:B------:R-:W-:Y:S02]  /*8c80*/  PRMT R57, R64, 0x1032, R64 ;  /* 0x0000103240397816 */ /* 0x000fe40000000040 */
[----:B------:R-:W-:Y:S02]  /*8c90*/  PRMT R38, R53, 0x1032, R53 ;  /* 0x0000103235267816 */ /* 0x000fe40000000035 */
[----:B------:R-:W-:-:S02]  /*8ca0*/  LOP3.LUT R53, R66, R55, R56, 0x4b, !PT ;  /* 0x0000003742357212 */ /* 0x000fc400078e4b38 */
[----:B------:R-:W-:Y:S02]  /*8cb0*/  LOP3.LUT R50, R66, R55, R56, 0xb4, !PT ;  /* 0x0000003742327212 */ /* 0x000fe400078eb438 */
[CCC-:B------:R-:W-:Y:S02]  /*8cc0*/  LOP3.LUT R43, R55.reuse, R39.reuse, R66.reuse, 0x90, !PT ;  /* 0x00000027372b7212 */ /* 0x1c0fe400078e9042 */
[----:B------:R-:W-:Y:S02]  /*8cd0*/  LOP3.LUT R42, R42, UR15, R57, 0xb4, !PT ;  /* 0x0000000f2a2a7c12 */ /* 0x000fe4000f8eb439 */
[----:B------:R-:W-:Y:S02]  /*8ce0*/  LOP3.LUT R66, R55, R39, R66, 0x9c, !PT ;  /* 0x0000002737427212 */ /* 0x000fe400078e9c42 */
[----:B------:R-:W-:Y:S02]  /*8cf0*/  PRMT R77, R77, 0x1032, R77 ;  /* 0x000010324d4d7816 */ /* 0x000fe4000000004d */
[----:B------:R-:W-:-:S02]  /*8d00*/  LOP3.LUT R60, R57, R42, R38, 0x90, !PT ;  /* 0x0000002a393c7212 */ /* 0x000fc400078e9026 */
[----:B------:R-:W-:Y:S02]  /*8d10*/  LOP3.LUT R44, R54, R51, R44, 0x78, !PT ;  /* 0x00000033362c7212 */ /* 0x000fe400078e782c */
[----:B------:R-:W-:Y:S02]  /*8d20*/  LOP3.LUT R55, R55, R66, R50, 0x78, !PT ;  /* 0x0000004237377212 */ /* 0x000fe400078e7832 */
[----:B------:R-:W-:Y:S02]  /*8d30*/  LOP3.LUT R54, R56, UR14, R39, 0x6c, !PT ;  /* 0x0000000e38367c12 */ /* 0x000fe4000f8e6c27 */
[----:B------:R-:W-:Y:S02]  /*8d40*/  LOP3.LUT R59, R38, R57, R77, 0xb4, !PT ;  /* 0x00000039263b7212 */ /* 0x000fe400078eb44d */
[----:B------:R-:W-:Y:S02]  /*8d50*/  LOP3.LUT R50, R57, R42, R38, 0x9c, !PT ;  /* 0x0000002a39327212 */ /* 0x000fe400078e9c26 */
[----:B------:R-:W-:-:S02]  /*8d60*/  LOP3.LUT R56, R56, R43, RZ, 0x3c, !PT ;  /* 0x0000002b38387212 */ /* 0x000fc400078e3cff */
[C---:B------:R-:W-:Y:S02]  /*8d70*/  LOP3.LUT R43, R77.reuse, R60, RZ, 0x3c, !PT ;  /* 0x0000003c4d2b7212 */ /* 0x040fe400078e3cff */
[----:B------:R-:W-:Y:S01]  /*8d80*/  LOP3.LUT R39, R77, UR15, R42, 0x6c, !PT ;  /* 0x0000000f4d277c12 */ /* 0x000fe2000f8e6c2a */
[----:B------:R-:W1:Y:S01]  /*8d90*/  LDCU.64 UR14, c[0x3][UR16+0x68] ;  /* 0x00c00d00100e77ac */ /* 0x000e620008000a00 */
[----:B------:R-:W-:Y:S02]  /*8da0*/  LOP3.LUT R60, R35, R72, R67, 0x90, !PT ;  /* 0x00000048233c7212 */ /* 0x000fe400078e9043 */
[----:B------:R-:W-:Y:S02]  /*8db0*/  LOP3.LUT R42, R57, R50, R59, 0x78, !PT ;  /* 0x00000032392a7212 */ /* 0x000fe400078e783b */
[----:B------:R-:W-:Y:S02]  /*8dc0*/  LOP3.LUT R59, R47, R68, R75, 0x90, !PT ;  /* 0x000000442f3b7212 */ /* 0x000fe400078e904b */
[----:B------:R-:W-:-:S02]  /*8dd0*/  LOP3.LUT R38, R38, R57, R77, 0x4b, !PT ;  /* 0x0000003926267212 */ /* 0x000fc400078e4b4d */
[-CC-:B------:R-:W-:Y:S02]  /*8de0*/  LOP3.LUT R78, R35, R36.reuse, R61.reuse, 0x90, !PT ;  /* 0x00000024234e7212 */ /* 0x180fe400078e903d */
[-CC-:B------:R-:W-:Y:S02]  /*8df0*/  LOP3.LUT R57, R72, R36.reuse, R61.reuse, 0x60, !PT ;  /* 0x0000002448397212 */ /* 0x180fe400078e603d */
[----:B------:R-:W-:Y:S02]  /*8e00*/  LOP3.LUT R60, R60, R36, R61, 0x96, !PT ;  /* 0x000000243c3c7212 */ /* 0x000fe400078e963d */
[-CC-:B------:R-:W-:Y:S02]  /*8e10*/  LOP3.LUT R76, R47, R58.reuse, R69.reuse, 0x90, !PT ;  /* 0x0000003a2f4c7212 */ /* 0x180fe400078e9045 */
        /* <DEDUP_REMOVED lines=8> */
[----:B------:R-:W-:Y:S02]  /*8ea0*/  LOP3.LUT R72, R35, R72, R67, 0x9c, !PT ;  /* 0x0000004823487212 */ /* 0x000fe400078e9c43 */
[-CC-:B------:R-:W-:Y:S02]  /*8eb0*/  LOP3.LUT R79, R46, R49.reuse, R64.reuse, 0x90, !PT ;  /* 0x000000312e4f7212 */ /* 0x180fe400078e9040 */
[-CC-:B------:R-:W-:Y:S02]  /*8ec0*/  LOP3.LUT R52, R73, R49.reuse, R64.reuse, 0x60, !PT ;  /* 0x0000003149347212 */ /* 0x180fe400078e6040 */
        /* <DEDUP_REMOVED lines=8> */
[----:B------:R-:W-:-:S02]  /*8f50*/  LOP3.LUT R82, R46, R73, R74, 0x9c, !PT ;  /* 0x000000492e527212 */ /* 0x000fc400078e9c4a */
[----:B------:R-:W-:Y:S02]  /*8f60*/  LOP3.LUT R67, R60, R78, R67, 0xf9, !PT ;  /* 0x0000004e3c437212 */ /* 0x000fe400078ef943 */
[----:B------:R-:W-:Y:S02]  /*8f70*/  LOP3.LUT R64, R0, R47, RZ, 0x3c, !PT ;  /* 0x0000002f00407212 */ /* 0x000fe400078e3cff */
[----:B------:R-:W-:Y:S02]  /*8f80*/  LOP3.LUT R78, R76, R75, RZ, 0xc3, !PT ;  /* 0x0000004b4c4e7212 */ /* 0x000fe400078ec3ff */
[----:B------:R-:W-:Y:S02]  /*8f90*/  LOP3.LUT R35, R58, R76, R75, 0xf9, !PT ;  /* 0x0000004c3a237212 */ /* 0x000fe400078ef94b */
[----:B------:R-:W-:Y:S02]  /*8fa0*/  LOP3.LUT R73, R77, R70, RZ, 0xc3, !PT ;  /* 0x000000464d497212 */ /* 0x000fe400078ec3ff */
[----:B------:R-:W-:-:S02]  /*8fb0*/  LOP3.LUT R0, R61, R77, R70, 0xf9, !PT ;  /* 0x0000004d3d007212 */ /* 0x000fc400078ef946 */
[-CC-:B------:R-:W-:Y:S02]  /*8fc0*/  LOP3.LUT R75, R82, R79.reuse, R74.reuse, 0x60, !PT ;  /* 0x0000004f524b7212 */ /* 0x180fe400078e604a */
[----:B------:R-:W-:Y:S02]  /*8fd0*/  LOP3.LUT R70, R79, R74, RZ, 0xc3, !PT ;  /* 0x0000004a4f467212 */ /* 0x000fe400078ec3ff */
[----:B------:R-:W-:Y:S02]  /*8fe0*/  LOP3.LUT R79, R49, R79, R74, 0xf9, !PT ;  /* 0x0000004f314f7212 */ /* 0x000fe400078ef94a */
[----:B------:R-:W-:Y:S02]  /*8ff0*/  LOP3.LUT R47, R72, R67, RZ, 0x3c, !PT ;  /* 0x00000043482f7212 */ /* 0x000fe400078e3cff */
[--C-:B------:R-:W-:Y:S02]  /*9000*/  LOP3.LUT R67, R62, R63, R48.reuse, 0x1e, !PT ;  /* 0x0000003f3e437212 */ /* 0x100fe400078e1e30 */
[----:B------:R-:W-:-:S02]  /*9010*/  LOP3.LUT R74, R63, R45, R48, 0x78, !PT ;  /* 0x0000002d3f4a7212 */ /* 0x000fc400078e7830 */
[----:B------:R-:W-:Y:S02]  /*9020*/  LOP3.LUT R63, R71, R69, R60, 0x78, !PT ;  /* 0x00000045473f7212 */ /* 0x000fe400078e783c */
[----:B------:R-:W-:Y:S02]  /*9030*/  LOP3.LUT R68, R46, R75, RZ, 0x3c, !PT ;  /* 0x0000004b2e447212 */ /* 0x000fe400078e3cff */
[--C-:B------:R-:W-:Y:S02]  /*9040*/  LOP3.LUT R71, R48, R67, R34.reuse, 0x78, !PT ;  /* 0x0000004330477212 */ /* 0x100fe400078e7822 */
[----:B------:R-:W-:Y:S02]  /*9050*/  LOP3.LUT R34, R63, R45, R34, 0x96, !PT ;  /* 0x0000002d3f227212 */ /* 0x000fe400078e9622 */
[----:B------:R-:W-:Y:S02]  /*9060*/  LOP3.LUT R62, R51, R37, R40, 0x1e, !PT ;  /* 0x00000025333e7212 */ /* 0x000fe400078e1e28 */
[----:B------:R-:W-:-:S02]  /*9070*/  LOP3.LUT R66, R66, R53, R56, 0x1e, !PT ;  /* 0x0000003542427212 */ /* 0x000fc400078e1e38 */
[----:B------:R-:W-:Y:S02]  /*9080*/  LOP3.LUT R45, R73, R64, R61, 0x78, !PT ;  /* 0x00000040492d7212 */ /* 0x000fe400078e783d */
[----:B------:R-:W-:Y:S02]  /*9090*/  LOP3.LUT R35, R80, R35, RZ, 0x3c, !PT ;  /* 0x0000002350237212 */ /* 0x000fe400078e3cff */
[----:B------:R-:W-:Y:S02]  /*90a0*/  LOP3.LUT R76, R37, R44, R40, 0x78, !PT ;  /* 0x0000002c254c7212 */ /* 0x000fe400078e7828 */
[----:B------:R-:W-:Y:S02]  /*90b0*/  LOP3.LUT R72, R57, UR8, RZ, 0x3c, !PT ;  /* 0x0000000839487c12 */ /* 0x000fe4000f8e3cff */
[----:B------:R-:W-:Y:S02]  /*90c0*/  LOP3.LUT R50, R50, R38, R43, 0x1e, !PT ;  /* 0x0000002632327212 */ /* 0x000fe400078e1e2b */
[----:B------:R-:W-:-:S02]  /*90d0*/  LOP3.LUT R51, R70, R68, R49, 0x78, !PT ;  /* 0x0000004446337212 */ /* 0x000fc400078e7831 */
[----:B------:R-:W-:Y:S01]  /*90e0*/  LOP3.LUT R36, R36, UR9, RZ, 0x3c, !PT ;  /* 0x0000000924247c12 */ /* 0x000fe2000f8e3cff */
[----:B------:R-:W2:Y:S01]  /*90f0*/  LDCU.64 UR8, c[0x3][UR16+0x60] ;  /* 0x00c00c00100877ac */ /* 0x000ea20008000a00 */
[----:B------:R-:W-:Y:S02]  /*9100*/  LOP3.LUT R46, R81, R0, RZ, 0x3c, !PT ;  /* 0x00000000512e7212 */ /* 0x000fe400078e3cff */
[----:B------:R-:W-:Y:S02]  /*9110*/  LOP3.LUT R0, R82, R79, RZ, 0x3c, !PT ;  /* 0x0000004f52007212 */ /* 0x000fe400078e3cff */
[-C--:B------:R-:W-:Y:S02]  /*9120*/  LOP3.LUT R79, R53, R55.reuse, R56, 0x78, !PT ;  /* 0x00000037354f7212 */ /* 0x080fe400078e7838 */
[--C-:B------:R-:W-:Y:S02]  /*9130*/  LOP3.LUT R75, R56, R66, R54.reuse, 0x78, !PT ;  /* 0x00000042384b7212 */ /* 0x100fe400078e7836 */
[----:B------:R-:W-:-:S02]  /*9140*/  LOP3.LUT R57, R45, R55, R54, 0x96, !PT ;  /* 0x000000372d397212 */ /* 0x000fc400078e9636 */
[--C-:B------:R-:W-:Y:S02]  /*9150*/  LOP3.LUT R56, R43, R50, R39.reuse, 0x78, !PT ;  /* 0x000000322b387212 */ /* 0x100fe400078e7827 */
[-C--:B------:R-:W-:Y:S02]  /*9160*/  LOP3.LUT R73, R51, R42.reuse, R39, 0x96, !PT ;  /* 0x0000002a33497212 */ /* 0x080fe400078e9627 */
[-C--:B------:R-:W-:Y:S02]  /*9170*/  LOP3.LUT R55, R58, R35.reuse, R36, 0x78, !PT ;  /* 0x000000233a377212 */ /* 0x080fe400078e7824 */
[----:B------:R-:W-:Y:S02]  /*9180*/  LOP3.LUT R77, R76, R35, RZ, 0x3c, !PT ;  /* 0x000000234c4d7212 */ /* 0x000fe400078e3cff */
[----:B------:R-:W-:Y:S02]  /*9190*/  LOP3.LUT R48, R78, R65, R58, 0x78, !PT ;  /* 0x000000414e307212 */ /* 0x000fe400078e783a */
[----:B------:R-:W-:-:S02]  /*91a0*/  LOP3.LUT R81, R38, R42, R43, 0x78, !PT ;  /* 0x0000002a26517212 */ /* 0x000fc400078e782b */
[----:B------:R-:W-:Y:S02]  /*91b0*/  LOP3.LUT R59, R59, UR12, RZ, 0x3c, !PT ;  /* 0x0000000c3b3b7c12 */ /* 0x000fe4000f8e3cff */
[----:B------:R-:W-:Y:S01]  /*91c0*/  LOP3.LUT R39, R52, UR13, RZ, 0x3c, !PT ;  /* 0x0000000d34277c12 */ /* 0x000fe2000f8e3cff */
[----:B------:R-:W3:Y:S01]  /*91d0*/  LDCU.64 UR12, c[0x3][UR16+0x58] ;  /* 0x00c00b00100c77ac */ /* 0x000ee20008000a00 */
[-C--:B------:R-:W-:Y:S02]  /*91e0*/  LOP3.LUT R40, R40, R62.reuse, R41, 0x78, !PT ;  /* 0x0000003e28287212 */ /* 0x080fe400078e7829 */
[----:B------:R-:W-:Y:S01]  /*91f0*/  LOP3.LUT R54, R71, R69, R72, 0x96, !PT ;  /* 0x0000004547367212 */ /* 0x000fe200078e9648 */
[----:B------:R-:W-:Y:S01]  /*9200*/  UIADD3 UR16, UPT, UPT, UR16, 0xe0, URZ ;  /* 0x000000e010107890 */ /* 0x000fe2000fffe0ff */
[----:B------:R-:W-:Y:S02]  /*9210*/  LOP3.LUT R38, R77, R62, R55, 0x96, !PT ;  /* 0x0000003e4d267212 */ /* 0x000fe400078e9637 */
[----:B------:R-:W-:-:S02]  /*9220*/  LOP3.LUT R44, R48, R44, R41, 0x96, !PT ;  /* 0x0000002c302c7212 */ /* 0x000fc400078e9629 */
[-C--:B------:R-:W-:Y:S02]  /*9230*/  LOP3.LUT R53, R61, R46.reuse, R59, 0x78, !PT ;  /* 0x0000002e3d357212 */ /* 0x080fe400078e783b */
[----:B------:R-:W-:Y:S02]  /*9240*/  LOP3.LUT R71, R79, R46, RZ, 0x3c, !PT ;  /* 0x0000002e4f477212 */ /* 0x000fe400078e3cff */
[-C--:B------:R-:W-:Y:S02]  /*9250*/  LOP3.LUT R43, R49, R0.reuse, R39, 0x78, !PT ;  /* 0x00000000312b7212 */ /* 0x080fe400078e7827 */
[----:B------:R-:W-:Y:S02]  /*9260*/  LOP3.LUT R52, R81, R0, RZ, 0x3c, !PT ;  /* 0x0000000051347212 */ /* 0x000fe400078e3cff */
[-C--:B------:R-:W-:Y:S02]  /*9270*/  LOP3.LUT R60, R60, R47.reuse, R72, 0x78, !PT ;  /* 0x0000002f3c3c7212 */ /* 0x080fe400078e7848 */
[----:B------:R-:W-:-:S02]  /*9280*/  LOP3.LUT R41, R74, R47, RZ, 0x3c, !PT ;  /* 0x0000002f4a297212 */ /* 0x000fc400078e3cff */
[-CC-:B------:R-:W-:Y:S02]  /*9290*/  LOP3.LUT R49, R40, R65.reuse, R36.reuse, 0x96, !PT ;  /* 0x0000004128317212 */ /* 0x180fe400078e9624 */
[----:B------:R-:W-:Y:S02]  /*92a0*/  LOP3.LUT R40, R38, R65, R36, 0x96, !PT ;  /* 0x0000004126287212 */ /* 0x000fe400078e9624 */
[----:B------:R-:W-:Y:S02]  /*92b0*/  LOP3.LUT R42, R71, R66, R53, 0x96, !PT ;  /* 0x00000042472a7212 */ /* 0x000fe400078e9635 */
[----:B------:R-:W-:Y:S02]  /*92c0*/  LOP3.LUT R38, R52, R50, R43, 0x96, !PT ;  /* 0x0000003234267212 */ /* 0x000fe400078e962b */
[----:B------:R-:W-:Y:S02]  /*92d0*/  LOP3.LUT R65, R56, R68, R39, 0x96, !PT ;  /* 0x0000004438417212 */ /* 0x000fe400078e9627 */
[----:B------:R-:W-:-:S02]  /*92e0*/  LOP3.LUT R37, R41, R67, R60, 0x96, !PT ;  /* 0x0000004329257212 */ /* 0x000fc400078e963c */
[----:B------:R-:W-:Y:S02]  /*92f0*/  LOP3.LUT R56, R63, R67, R60, 0x96, !PT ;  /* 0x000000433f387212 */ /* 0x000fe400078e963c */
[----:B------:R-:W-:Y:S02]  /*9300*/  LOP3.LUT R58, R34, R47, RZ, 0x3c, !PT ;  /* 0x0000002f223a7212 */ /* 0x000fe400078e3cff */
[----:B------:R-:W-:Y:S02]  /*9310*/  LOP3.LUT R67, R67, R60, RZ, 0x3c, !PT ;  /* 0x0000003c43437212 */ /* 0x000fe400078e3cff */
[-CC-:B------:R-:W-:Y:S02]  /*9320*/  LOP3.LUT R75, R75, R64.reuse, R59.reuse, 0x96, !PT ;  /* 0x000000404b4b7212 */ /* 0x180fe400078e963b */
[----:B------:R-:W-:Y:S02]  /*9330*/  LOP3.LUT R42, R42, R64, R59, 0x96, !PT ;  /* 0x000000402a2a7212 */ /* 0x000fe400078e963b */
[----:B------:R-:W-:-:S02]  /*9340*/  LOP3.LUT R38, R38, R68, R39, 0x96, !PT ;  /* 0x0000004426267212 */ /* 0x000fc400078e9627 */
[----:B------:R-:W-:Y:S02]  /*9350*/  LOP3.LUT R37, R37, R69, R72, 0x96, !PT ;  /* 0x0000004525257212 */ /* 0x000fe400078e9648 */
[----:B------:R-:W-:Y:S02]  /*9360*/  LOP3.LUT R64, R44, R35, RZ, 0x3c, !PT ;  /* 0x000000232c407212 */ /* 0x000fe400078e3cff */
[----:B------:R-:W-:Y:S02]  /*9370*/  LOP3.LUT R39, R62, R55, RZ, 0x3c, !PT ;  /* 0x000000373e277212 */ /* 0x000fe400078e3cff */
[----:B--2---:R-:W-:Y:S02]  /*9380*/  LOP3.LUT R67, R67, UR9, R58, 0xb4, !PT ;  /* 0x0000000943437c12 */ /* 0x004fe4000f8eb43a */
[----:B0-----:R-:W-:Y:S02]  /*9390*/  LOP3.LUT R34, R54, UR10, R37, 0xb4, !PT ;  /* 0x0000000a36227c12 */ /* 0x001fe4000f8eb425 */
[----:B------:R-:W-:-:S02]  /*93a0*/  LOP3.LUT R70, R39, UR8, R64, 0xb4, !PT ;  /* 0x0000000827467c12 */ /* 0x000fc4000f8eb440 */
[----:B------:R-:W-:Y:S02]  /*93b0*/  LOP3.LUT R39, R58, R67, R41, 0x90, !PT ;  /* 0x000000433a277212 */ /* 0x000fe400078e9029 */
[----:B------:R-:W-:Y:S02]  /*93c0*/  LOP3.LUT R59, R48, R62, R55, 0x96, !PT ;  /* 0x0000003e303b7212 */ /* 0x000fe400078e9637 */
[----:B------:R-:W-:Y:S02]  /*93d0*/  LOP3.LUT R63, R34, R47, RZ, 0x3c, !PT ;  /* 0x0000002f223f7212 */ /* 0x000fe400078e3cff */
[CCC-:B------:R-:W-:Y:S02]  /*93e0*/  LOP3.LUT R36, R41.reuse, R58.reuse, R54.reuse, 0x4b, !PT ;  /* 0x0000003a29247212 */ /* 0x1c0fe400078e4b36 */
[----:B------:R-:W-:Y:S02]  /*93f0*/  LOP3.LUT R62, R41, R58, R54, 0xb4, !PT ;  /* 0x0000003a293e7212 */ /* 0x000fe400078eb436 */
[----:B------:R-:W-:-:S02]  /*9400*/  LOP3.LUT R34, R54, UR9, R67, 0x6c, !PT ;  /* 0x0000000936227c12 */ /* 0x000fc4000f8e6c43 */
[----:B------:R-:W-:Y:S02]  /*9410*/  LOP3.LUT R39, R54, R39, RZ, 0x3c, !PT ;  /* 0x0000002736277212 */ /* 0x000fe400078e3cff */
[----:B------:R-:W-:Y:S02]  /*9420*/  LOP3.LUT R54, R64, R70, R77, 0x90, !PT ;  /* 0x0000004640367212 */ /* 0x000fe400078e904d */
[----:B------:R-:W-:Y:S02]  /*9430*/  LOP3.LUT R41, R58, R67, R41, 0x9c, !PT ;  /* 0x000000433a297212 */ /* 0x000fe400078e9c29 */
[----:B------:R-:W-:Y:S02]  /*9440*/  LOP3.LUT R68, R57, R46, RZ, 0x3c, !PT ;  /* 0x0000002e39447212 */ /* 0x000fe400078e3cff */
[----:B------:R-:W-:Y:S02]  /*9450*/  LOP3.LUT R47, R66, R53, RZ, 0x3c, !PT ;  /* 0x00000035422f7212 */ /* 0x000fe400078e3cff */
[----:B------:R-:W-:-:S02]  /*9460*/  LOP3.LUT R61, R45, R66, R53, 0x96, !PT ;  /* 0x000000422d3d7212 */ /* 0x000fc400078e9635 */
[----:B------:R-:W-:Y:S02]  /*9470*/  LOP3.LUT R48, R77, R64, R49, 0x4b, !PT ;  /* 0x000000404d307212 */ /* 0x000fe400078e4b31 */
[----:B------:R-:W-:Y:S02]  /*9480*/  LOP3.LUT R85, R64, R70, R77, 0x9c, !PT ;  /* 0x0000004640557212 */ /* 0x000fe400078e9c4d */
[----:B------:R-:W-:Y:S02]  /*9490*/  LOP3.LUT R67, R51, R50, R43, 0x96, !PT ;  /* 0x0000003233437212 */ /* 0x000fe400078e962b */
[----:B------:R-:W-:Y:S02]  /*94a0*/  LOP3.LUT R44, R49, UR8, R70, 0x6c, !PT ;  /* 0x00000008312c7c12 */ /* 0x000fe4000f8e6c46 */
[----:B------:R-:W-:Y:S02]  /*94b0*/  LOP3.LUT R69, R73, R0, RZ, 0x3c, !PT ;  /* 0x0000000049457212 */ /* 0x000fe400078e3cff */
[----:B------:R-:W-:-:S02]  /*94c0*/  LOP3.LUT R77, R77, R64, R49, 0xb4, !PT ;  /* 0x000000404d4d7212 */ /* 0x000fc400078eb431 */
[C---:B------:R-:W-:Y:S02]  /*94d0*/  LOP3.LUT R45, R49.reuse, R54, RZ, 0x3c, !PT ;  /* 0x00000036312d7212 */ /* 0x040fe400078e3cff */
[----:B------:R-:W-:Y:S02]  /*94e0*/  LOP3.LUT R66, R49, UR11, R40, 0xb4, !PT ;  /* 0x0000000b31427c12 */ /* 0x000fe4000f8eb428 */
[----:B------:R-:W-:Y:S02]  /*94f0*/  LOP3.LUT R50, R50, R43, RZ, 0x3c, !PT ;  /* 0x0000002b32327212 */ /* 0x000fe400078e3cff */
[----:B---3--:R-:W-:Y:S02]  /*9500*/  LOP3.LUT R49, R75, UR12, R42, 0xb4, !PT ;  /* 0x0000000c4b317c12 */ /* 0x008fe4000f8eb42a */
[----:B-1----:R-:W-:Y:S02]  /*9510*/  LOP3.LUT R72, R47, UR15, R68, 0xb4, !PT ;  /* 0x0000000f2f487c12 */ /* 0x002fe4000f8eb444 */
[----:B------:R-:W-:-:S02]  /*9520*/  LOP3.LUT R54, R50, UR14, R69, 0xb4, !PT ;  /* 0x0000000e32367c12 */ /* 0x000fc4000f8eb445 */
[----:B------:R-:W-:Y:S02]  /*9530*/  LOP3.LUT R70, R49, R46, RZ, 0x3c, !PT ;  /* 0x0000002e31467212 */ /* 0x000fe400078e3cff */
[----:B------:R-:W-:Y:S02]  /*9540*/  LOP3.LUT R66, R66, R35, RZ, 0x3c, !PT ;  /* 0x0000002342427212 */ /* 0x000fe400078e3cff */
[CCC-:B------:R-:W-:Y:S02]  /*9550*/  LOP3.LUT R46, R68.reuse, R72.reuse, R71.reuse, 0x90, !PT ;  /* 0x00000048442e7212 */ /* 0x1c0fe400078e9047 */
[----:B------:R-:W-:Y:S02]  /*9560*/  LOP3.LUT R49, R68, R72, R71, 0x9c, !PT ;  /* 0x0000004844317212 */ /* 0x000fe400078e9c47 */
[----:B------:R-:W-:Y:S02]  /*9570*/  LOP3.LUT R35, R75, UR15, R72, 0x6c, !PT ;  /* 0x0000000f4b237c12 */ /* 0x000fe4000f8e6c48 */
[----:B------:R-:W-:-:S02]  /*9580*/  LOP3.LUT R72, R69, R54, R52, 0x90, !PT ;  /* 0x0000003645487212 */ /* 0x000fc400078e9034 */
[CCC-:B------:R-:W-:Y:S02]  /*9590*/  LOP3.LUT R47, R71.reuse, R68.reuse, R75.reuse, 0x4b, !PT ;  /* 0x00000044472f7212 */ /* 0x1c0fe400078e4b4b */
[----:B------:R-:W-:Y:S02]  /*95a0*/  LOP3.LUT R78, R71, R68, R75, 0xb4, !PT ;  /* 0x00000044474e7212 */ /* 0x000fe400078eb44b */
[----:B------:R-:W-:Y:S02]  /*95b0*/  LOP3.LUT R46, R75, R46, RZ, 0x3c, !PT ;  /* 0x0000002e4b2e7212 */ /* 0x000fe400078e3cff */
[C---:B------:R-:W-:Y:S02]  /*95c0*/  LOP3.LUT R50, R65.reuse, UR14, R54, 0x6c, !PT ;  /* 0x0000000e41327c12 */ /* 0x040fe4000f8e6c36 */
[----:B------:R-:W-:Y:S02]  /*95d0*/  LOP3.LUT R51, R52, R69, R65, 0x4b, !PT ;  /* 0x0000004534337212 */ /* 0x000fe400078e4b41 */
[----:B------:R-:W-:-:S02]  /*95e0*/  LOP3.LUT R57, R65, UR13, R38, 0xb4, !PT ;  /* 0x0000000d41397c12 */ /* 0x000fc4000f8eb426 */
[----:B------:R-:W-:Y:S02]  /*95f0*/  LOP3.LUT R54, R69, R54, R52, 0x9c, !PT ;  /* 0x0000003645367212 */ /* 0x000fe400078e9c34 */
[----:B------:R-:W-:Y:S02]  /*9600*/  LOP3.LUT R75, R52, R69, R65, 0xb4, !PT ;  /* 0x00000045344b7212 */ /* 0x000fe400078eb441 */
[----:B------:R-:W-:Y:S02]  /*9610*/  LOP3.LUT R52, R65, R72, RZ, 0x3c, !PT ;  /* 0x0000004841347212 */ /* 0x000fe400078e3cff */
[----:B------:R-:W-:Y:S02]  /*9620*/  LOP3.LUT R65, R37, R63, R56, 0x90, !PT ;  /* 0x0000003f25417212 */ /* 0x000fe400078e9038 */
[----:B------:R-:W-:Y:S02]  /*9630*/  LOP3.LUT R72, R57, R0, RZ, 0x3c, !PT ;  /* 0x0000000039487212 */ /* 0x000fe400078e3cff */
[----:B------:R-:W-:-:S02]  /*9640*/  LOP3.LUT R73, R37, R60, R58, 0x90, !PT ;  /* 0x0000003c25497212 */ /* 0x000fc400078e903a */
[-C--:B------:R-:W-:Y:S02]  /*9650*/  LOP3.LUT R0, R63, R60.reuse, R58, 0x60, !PT ;  /* 0x0000003c3f007212 */ /* 0x080fe400078e603a */
[----:B------:R-:W-:Y:S02]  /*9660*/  LOP3.LUT R57, R58, R41, R62, 0x78, !PT ;  /* 0x000000293a397212 */ /* 0x000fe400078e783e */
[----:B------:R-:W-:Y:S02]  /*9670*/  LOP3.LUT R60, R65, R60, R58, 0x96, !PT ;  /* 0x0000003c413c7212 */ /* 0x000fe400078e963a */
[----:B------:R-:W-:Y:S02]  /*9680*/  LOP3.LUT R58, R40, R66, R59, 0x90, !PT ;  /* 0x00000042283a7212 */ /* 0x000fe400078e903b */
[----:B------:R-:W-:Y:S02]  /*9690*/  LOP3.LUT R71, R64, R85, R77, 0x78, !PT ;  /* 0x0000005540477212 */ /* 0x000fe400078e784d */
        /* <DEDUP_REMOVED lines=15> */
[CC--:B------:R-:W-:Y:S02]  /*9790*/  LOP3.LUT R78, R38.reuse, R43.reuse, R69, 0x90, !PT ;  /* 0x0000002b264e7212 */ /* 0x0c0fe400078e9045 */
[----:B------:R-:W-:Y:S02]  /*97a0*/  LOP3.LUT R80, R38, R72, R67, 0x9c, !PT ;  /* 0x0000004826507212 */ /* 0x000fe400078e9c43 */
[-CC-:B------:R-:W-:Y:S02]  /*97b0*/  LOP3.LUT R65, R72, R43.reuse, R69.reuse, 0x60, !PT ;  /* 0x0000002b48417212 */ /* 0x180fe400078e6045 */
[----:B------:R-:W-:-:S02]  /*97c0*/  LOP3.LUT R66, R82, R43, R69, 0x96, !PT ;  /* 0x0000002b52427212 */ /* 0x000fc400078e9645 */
[----:B------:R-:W-:Y:S02]  /*97d0*/  LOP3.LUT R81, R75, R74, R59, 0x60, !PT ;  /* 0x0000004a4b517212 */ /* 0x000fe400078e603b */
[----:B------:R-:W-:Y:S02]  /*97e0*/  LOP3.LUT R63, R74, R59, RZ, 0xc3, !PT ;  /* 0x0000003b4a3f7212 */ /* 0x000fe400078ec3ff */
[----:B------:R-:W-:Y:S02]  /*97f0*/  LOP3.LUT R69, R70, R76, R61, 0x60, !PT ;  /* 0x0000004c46457212 */ /* 0x000fe400078e603d */
[----:B------:R-:W-:Y:S02]  /*9800*/  LOP3.LUT R74, R64, R74, R59, 0xf9, !PT ;  /* 0x0000004a404a7212 */ /* 0x000fe400078ef93b */
[----:B------:R-:W-:Y:S02]  /*9810*/  LOP3.LUT R59, R80, R78, R67, 0x60, !PT ;  /* 0x0000004e503b7212 */ /* 0x000fe400078e6043 */
[----:B------:R-:W-:-:S02]  /*9820*/  LOP3.LUT R43, R73, R56, RZ, 0xc3, !PT ;  /* 0x00000038492b7212 */ /* 0x000fc400078ec3ff */
[----:B------:R-:W-:Y:S02]  /*9830*/  LOP3.LUT R81, R40, R81, RZ, 0x3c, !PT ;  /* 0x0000005128517212 */ /* 0x000fe400078e3cff */
[----:B------:R-:W-:Y:S02]  /*9840*/  LOP3.LUT R40, R42, R69, RZ, 0x3c, !PT ;  /* 0x000000452a287212 */ /* 0x000fe400078e3cff */
[----:B------:R-:W-:Y:S02]  /*9850*/  LOP3.LUT R79, R53, R76, R61, 0xf9, !PT ;  /* 0x0000004c354f7212 */ /* 0x000fe400078ef93d */
[----:B------:R-:W-:Y:S02]  /*9860*/  LOP3.LUT R56, R60, R73, R56, 0xf9, !PT ;  /* 0x000000493c387212 */ /* 0x000fe400078ef938 */
[----:B------:R-:W-:Y:S02]  /*9870*/  LOP3.LUT R69, R38, R59, RZ, 0x3c, !PT ;  /* 0x0000003b26457212 */ /* 0x000fe400078e3cff */
        /* <DEDUP_REMOVED lines=16> */
[----:B------:R-:W-:Y:S02]  /*9980*/  LOP3.LUT R62, R62, UR11, RZ, 0x3c, !PT ;  /* 0x0000000b3e3e7c12 */ /* 0x000fe4000f8e3cff */
[----:B------:R-:W-:Y:S02]  /*9990*/  LOP3.LUT R54, R45, R57, R34, 0x96, !PT ;  /* 0x000000392d367212 */ /* 0x000fe400078e9622 */
[----:B------:R-:W-:-:S02]  /*99a0*/  LOP3.LUT R51, R51, R68, R52, 0x78, !PT ;  /* 0x0000004433337212 */ /* 0x000fc400078e7834 */
[----:B------:R-:W-:Y:S02]  /*99b0*/  LOP3.LUT R57, R41, R68, R50, 0x96, !PT ;  /* 0x0000004429397212 */ /* 0x000fe400078e9632 */
[--C-:B------:R-:W-:Y:S02]  /*99c0*/  LOP3.LUT R49, R49, R47, R46.reuse, 0x1e, !PT ;  /* 0x0000002f31317212 */ /* 0x100fe400078e1e2e */
[----:B------:R-:W-:Y:S02]  /*99d0*/  LOP3.LUT R68, R47, R58, R46, 0x78, !PT ;  /* 0x0000003a2f447212 */ /* 0x000fe400078e782e */
[----:B------:R-:W-:Y:S02]  /*99e0*/  LOP3.LUT R75, R36, R59, RZ, 0x3c, !PT ;  /* 0x0000003b244b7212 */ /* 0x000fe400078e3cff */
[----:B------:R-:W-:Y:S02]  /*99f0*/  LOP3.LUT R43, R80, R67, RZ, 0x3c, !PT ;  /* 0x00000043502b7212 */ /* 0x000fe400078e3cff */
[----:B------:R-:W-:-:S02]  /*9a00*/  LOP3.LUT R47, R64, R59, R62, 0x78, !PT ;  /* 0x0000003b402f7212 */ /* 0x000fc400078e783e */
[----:B------:R-:W-:Y:S02]  /*9a10*/  LOP3.LUT R36, R65, UR13, RZ, 0x3c, !PT ;  /* 0x0000000d41247c12 */ /* 0x000fe4000f8e3cff */
[----:B------:R-:W-:Y:S02]  /*9a20*/  LOP3.LUT R77, R52, R63, R50, 0x78, !PT ;  /* 0x0000003f344d7212 */ /* 0x000fe400078e7832 */
[-C--:B------:R-:W-:Y:S02]  /*9a30*/  LOP3.LUT R39, R39, R44.reuse, R34, 0x78, !PT ;  /* 0x0000002c27277212 */ /* 0x080fe400078e7822 */
[----:B------:R-:W-:Y:S02]  /*9a40*/  LOP3.LUT R50, R72, R69, R66, 0x78, !PT ;  /* 0x0000004548327212 */ /* 0x000fe400078e7842 */
[----:B------:R-:W-:Y:S02]  /*9a50*/  LOP3.LUT R64, R46, R49, R35, 0x78, !PT ;  /* 0x000000312e407212 */ /* 0x000fe400078e7823 */
[----:B------:R-:W-:-:S02]  /*9a60*/  LOP3.LUT R34, R75, R44, R47, 0x96, !PT ;  /* 0x0000002c4b227212 */ /* 0x000fc400078e962f */
[-C--:B------:R-:W-:Y:S02]  /*9a70*/  LOP3.LUT R66, R66, R43.reuse, R36, 0x78, !PT ;  /* 0x0000002b42427212 */ /* 0x080fe400078e7824 */
[----:B------:R-:W-:Y:S02]  /*9a80*/  LOP3.LUT R46, R68, R43, RZ, 0x3c, !PT ;  /* 0x0000002b442e7212 */ /* 0x000fe400078e3cff */
[----:B------:R-:W-:Y:S02]  /*9a90*/  LOP3.LUT R0, R0, UR10, RZ, 0x3c, !PT ;  /* 0x0000000a00007c12 */ /* 0x000fe4000f8e3cff */
[----:B------:R-:W-:Y:S02]  /*9aa0*/  LOP3.LUT R55, R55, UR12, RZ, 0x3c, !PT ;  /* 0x0000000c37377c12 */ /* 0x000fe4000f8e3cff */
[----:B------:R-:W-:Y:S02]  /*9ab0*/  LOP3.LUT R52, R50, R58, R35, 0x96, !PT ;  /* 0x0000003a32347212 */ /* 0x000fe400078e9623 */
[----:B------:R-:W-:-:S02]  /*9ac0*/  LOP3.LUT R78, R39, R81, R62, 0x96, !PT ;  /* 0x00000051274e7212 */ /* 0x000fc400078e963e */
[----:B------:R-:W-:Y:S02]  /*9ad0*/  LOP3.LUT R81, R34, R81, R62, 0x96, !PT ;  /* 0x0000005122517212 */ /* 0x000fe400078e963e */
[----:B------:R-:W-:Y:S02]  /*9ae0*/  LOP3.LUT R35, R46, R49, R66, 0x96, !PT ;  /* 0x000000312e237212 */ /* 0x000fe400078e9642 */
        /* <DEDUP_REMOVED lines=8> */
[-CC-:B------:R-:W-:Y:S02]  /*9b70*/  LOP3.LUT R56, R56, R37.reuse, R0.reuse, 0x96, !PT ;  /* 0x0000002538387212 */ /* 0x180fe400078e9600 */
[----:B------:R-:W-:-:S02]  /*9b80*/  LOP3.LUT R0, R35, R37, R0, 0x96, !PT ;  /* 0x0000002523007212 */ /* 0x000fc400078e9600 */
[-CC-:B------:R-:W-:Y:S02]  /*9b90*/  LOP3.LUT R77, R77, R40.reuse, R55.reuse, 0x96, !PT ;  /* 0x000000284d4d7212 */ /* 0x180fe400078e9637 */
[----:B------:R-:W-:Y:S02]  /*9ba0*/  LOP3.LUT R35, R39, R40, R55, 0x96, !PT ;  /* 0x0000002827237212 */ /* 0x000fe400078e9637 */
[----:B------:R-:W-:Y:S02]  /*9bb0*/  LOP3.LUT R37, R52, R43, RZ, 0x3c, !PT ;  /* 0x0000002b34257212 */ /* 0x000fe400078e3cff */
[----:B------:R-:W-:Y:S02]  /*9bc0*/  LOP3.LUT R39, R48, R61, RZ, 0x3c, !PT ;  /* 0x0000003d30277212 */ /* 0x000fe400078e3cff */
[----:B------:R-:W-:Y:S02]  /*9bd0*/  LOP3.LUT R40, R54, R59, RZ, 0x3c, !PT ;  /* 0x0000003b36287212 */ /* 0x000fe400078e3cff */
[----:B------:R-:W-:-:S02]  /*9be0*/  LOP3.LUT R74, R59, R78, RZ, 0x3c, !PT ;  /* 0x0000004e3b4a7212 */ /* 0x000fc400078e3cff */
[----:B------:R-:W-:Y:S02]  /*9bf0*/  LOP3.LUT R80, R57, R42, RZ, 0x3c, !PT ;  /* 0x0000002a39507212 */ /* 0x000fe400078e3cff */
[----:B------:R-:W-:Y:S02]  /*9c00*/  LOP3.LUT R59, R38, R85, R60, 0x96, !PT ;  /* 0x00000055263b7212 */ /* 0x000fe400078e963c */
[----:B------:R-:W-:Y:S02]  /*9c10*/  LOP3.LUT R38, R41, R63, R62, 0x96, !PT ;  /* 0x0000003f29267212 */ /* 0x000fe400078e963e */
[----:B------:R-:W-:Y:S02]  /*9c20*/  LOP3.LUT R41, R50, R49, R66, 0x96, !PT ;  /* 0x0000003132297212 */ /* 0x000fe400078e9642 */
[----:B------:R-:W-:Y:S02]  /*9c30*/  LOP3.LUT R67, R49, R66, RZ, 0x3c, !PT ;  /* 0x0000004231437212 */ /* 0x000fe400078e3cff */
[----:B------:R-:W-:-:S02]  /*9c40*/  LOP3.LUT R57, R66, R37, RZ, 0x3c, !PT ;  /* 0x0000002542397212 */ /* 0x000fc400078e3cff */
[----:B------:R-:W-:Y:S02]  /*9c50*/  LOP3.LUT R61, R61, R56, RZ, 0x3c, !PT ;  /* 0x000000383d3d7212 */ /* 0x000fe400078e3cff */
[----:B------:R-:W-:Y:S02]  /*9c60*/  LOP3.LUT R71, R42, R77, RZ, 0x3c, !PT ;  /* 0x0000004d2a477212 */ /* 0x000fe400078e3cff */
[----:B------:R-:W-:Y:S02]  /*9c70*/  LOP3.LUT R52, R43, R58, RZ, 0x3c, !PT ;  /* 0x0000003a2b347212 */ /* 0x000fe400078e3cff */
[----:B------:R-:W-:Y:S02]  /*9c80*/  LOP3.LUT R76, R45, R44, R47, 0x96, !PT ;  /* 0x0000002c2d4c7212 */ /* 0x000fe400078e962f */
[----:B------:R-:W-:Y:S02]  /*9c90*/  LOP3.LUT R53, R44, R47, RZ, 0x3c, !PT ;  /* 0x0000002f2c357212 */ /* 0x000fe400078e3cff */
[----:B------:R-:W-:-:S02]  /*9ca0*/  LOP3.LUT R85, R85, R60, RZ, 0x3c, !PT ;  /* 0x0000003c55557212 */ /* 0x000fc400078e3cff */
[----:B------:R-:W-:Y:S02]  /*9cb0*/  LOP3.LUT R63, R63, R62, RZ, 0x3c, !PT ;  /* 0x0000003e3f3f7212 */ /* 0x000fe400078e3cff */
[----:B------:R-:W-:Y:S02]  /*9cc0*/  LOP3.LUT R70, R47, R40, RZ, 0x3c, !PT ;  /* 0x000000282f467212 */ /* 0x000fe400078e3cff */
[----:B------:R-:W-:Y:S02]  /*9cd0*/  LOP3.LUT R73, R60, R39, RZ, 0x3c, !PT ;  /* 0x000000273c497212 */ /* 0x000fe400078e3cff */
[----:B------:R-:W-:Y:S01]  /*9ce0*/  LOP3.LUT R66, R62, R80, RZ, 0x3c, !PT ;  /* 0x000000503e427212 */ /* 0x000fe200078e3cff */
[----:B------:R-:W-:Y:S06]  /*9cf0*/  BRA.U !UP0, `(.L_x_4) ;  /* 0xffffffb5083c7547 */ /* 0x000fec000b83ffff */
[----:B------:R-:W-:Y:S02]  /*9d00*/  LOP3.LUT R43, R0, 0x80, RZ, 0x3c, !PT ;  /* 0x00000080002b7812 */ /* 0x000fe400078e3cff */
[----:B------:R-:W-:-:S03]  /*9d10*/  LOP3.LUT R75, R75, 0x20000, RZ, 0x3c, !PT ;  /* 0x000200004b4b7812 */ /* 0x000fc600078e3cff */
[----:B------:R-:W-:Y:S04]  /*9d20*/  STG.E desc[UR6][R2.64], R43 ;  /* 0x0000002b02007986 */ /* 0x000fe8000c101906 */
        /* <DEDUP_REMOVED lines=14> */
[----:B------:R-:W-:Y:S01]  /*9e10*/  STG.E desc[UR6][R32.64], R75 ;  /* 0x0000004b20007986 */ /* 0x000fe2000c101906 */
[----:B------:R-:W-:Y:S05]  /*9e20*/  EXIT ;  /* 0x000000000000794d */ /* 0x000fea0003800000 */
.L_x_5:
        /* <DEDUP_REMOVED lines=13> */
.L_x_10:


//--------------------- .text._Z23quark_jh512_gpu_hash_64ijPmPj --------------------------
	.section	.text._Z23quark_jh512_gpu_hash_64ijPmPj,"ax",@progbits
	.align	128
        .global         _Z23quark_jh512_gpu_hash_64ijPmPj
        .type           _Z23quark_jh512_gpu_hash_64ijPmPj,@function
        .size           _Z23quark_jh512_gpu_hash_64ijPmPj,(.L_x_11 - _Z23quark_jh512_gpu_hash_64ijPmPj)
        .other          _Z23quark_jh512_gpu_hash_64ijPmPj,@"STO_CUDA_ENTRY STV_DEFAULT"
_Z23quark_jh512_gpu_hash_64ijPmPj:
.text._Z23quark_jh512_gpu_hash_64ijPmPj:
        /* <DEDUP_REMOVED lines=45> */
[----:B------:R-:W2:Y:S01]  /*02d0*/  LDG.E R7, desc[UR6][R30.64+0x18] ;  /* 0x000018061e077981 */ /* 0x000ea2000c1e1900 */
[----:B0-----:R-:W-:-:S02]  /*02e0*/  IMAD.U32 R33, RZ, RZ, UR5 ;  /* 0x00000005ff217e24 */ /* 0x001fc4000f8e00ff */
[----:B-----5:R-:W-:Y:S02]  /*02f0*/  IMAD.U32 R46, RZ, RZ, UR24 ;  /* 0x00000018ff2e7e24 */ /* 0x020fe4000f8e00ff */
[----:B------:R-:W-:Y:S02]  /*0300*/  IMAD.U32 R49, RZ, RZ, UR25 ;  /* 0x00000019ff317e24 */ /* 0x000fe4000f8e00ff */
[----:B---3--:R-:W-:Y:S02]  /*0310*/  IMAD.U32 R44, RZ, RZ, UR26 ;  /* 0x0000001aff2c7e24 */ /* 0x008fe4000f8e00ff */
[----:B------:R-:W-:Y:S02]  /*0320*/  IMAD.U32 R43, RZ, RZ, UR27 ;  /* 0x0000001bff2b7e24 */ /* 0x000fe4000f8e00ff */
[----:B----4-:R-:W-:Y:S02]  /*0330*/  IMAD.U32 R41, RZ, RZ, UR28 ;  /* 0x0000001cff297e24 */ /* 0x010fe4000f8e00ff */
        /* <DEDUP_REMOVED lines=31> */
.L_x_6:
[----:B------:R-:W0:Y:S01]  /*0530*/  LDCU.64 UR8, c[0x3][UR14+-0x70] ;  /* 0x00fff2000e0877ac */ /* 0x000e220008000a00 */
[CCC-:B------:R-:W-:Y:S02]  /*0540*/  LOP3.LUT R34, R58.reuse, R27.reuse, R47.reuse, 0xb4, !PT ;  /* 0x0000001b3a227212 */ /* 0x1c0fe400078eb42f */
[----:B------:R-:W-:Y:S01]  /*0550*/  LOP3.LUT R48, R58, R27, R47, 0x4b, !PT ;  /* 0x0000001b3a307212 */ /* 0x000fe200078e4b2f */
[----:B------:R-:W1:Y:S01]  /*0560*/  LDCU.64 UR10, c[0x3][UR14+-0x60] ;  /* 0x00fff4000e0a77ac */ /* 0x000e620008000a00 */
[----:B------:R-:W2:Y:S01]  /*0570*/  LDCU.64 UR12, c[0x3][UR14+-0x48] ;  /* 0x00fff7000e0c77ac */ /* 0x000ea20008000a00 */
[----:B------:R-:W-:Y:S02]  /*0580*/  UISETP.GE.U32.AND UP0, UPT, UR4, 0x23, UPT ;  /* 0x000000230400788c */ /* 0x000fe4000bf06070 */
[----:B------:R-:W-:Y:S01]  /*0590*/  UIADD3 UR5, UPT, UPT, UR4, 0x7, URZ ;  /* 0x0000000704057890 */ /* 0x000fe2000fffe0ff */
[----:B0-----:R-:W-:-:S06]  /*05a0*/  LOP3.LUT R26, R26, UR8, R27, 0xb4, !PT ;  /* 0x000000081a1a7c12 */ /* 0x001fcc000f8eb41b */
[----:B------:R-:W-:Y:S01]  /*05b0*/  UMOV UR4, UR5 ;  /* 0x0000000500047c82 */ /* 0x000fe20008000000 */
[----:B------:R-:W-:Y:S02]  /*05c0*/  LOP3.LUT R20, R27, R26, R58, 0x90, !PT ;  /* 0x0000001a1b147212 */ /* 0x000fe400078e903a */
[----:B-1----:R-:W-:Y:S02]  /*05d0*/  LOP3.LUT R19, R17, UR10, R44, 0xb4, !PT ;  /* 0x0000000a11137c12 */ /* 0x002fe4000f8eb42c */
[C---:B------:R-:W-:Y:S02]  /*05e0*/  LOP3.LUT R51, R47.reuse, UR8, R26, 0x6c, !PT ;  /* 0x000000082f337c12 */ /* 0x040fe4000f8e6c1a */
[----:B------:R-:W-:Y:S02]  /*05f0*/  LOP3.LUT R47, R47, R20, RZ, 0x3c, !PT ;  /* 0x000000142f2f7212 */ /* 0x000fe400078e3cff */
[----:B------:R-:W-:Y:S02]  /*0600*/  LOP3.LUT R17, R18, R44, R25, 0xb4, !PT ;  /* 0x0000002c12117212 */ /* 0x000fe400078eb419 */
[----:B------:R-:W-:-:S02]  /*0610*/  LOP3.LUT R55, R44, R19, R18, 0x9c, !PT ;  /* 0x000000132c377212 */ /* 0x000fc400078e9c12 */
[----:B------:R-:W-:Y:S02]  /*0620*/  LOP3.LUT R20, R44, R19, R18, 0x90, !PT ;  /* 0x000000132c147212 */ /* 0x000fe400078e9012 */
[----:B------:R-:W-:Y:S02]  /*0630*/  LOP3.LUT R18, R18, R44, R25, 0x4b, !PT ;  /* 0x0000002c12127212 */ /* 0x000fe400078e4b19 */
[----:B------:R-:W-:Y:S02]  /*0640*/  LOP3.LUT R17, R44, R55, R17, 0x78, !PT ;  /* 0x000000372c117212 */ /* 0x000fe400078e7811 */
[----:B------:R-:W-:Y:S02]  /*0650*/  LOP3.LUT R53, R27, R26, R58, 0x9c, !PT ;  /* 0x0000001a1b357212 */ /* 0x000fe400078e9c3a */
[C---:B------:R-:W-:Y:S02]  /*0660*/  LOP3.LUT R44, R25.reuse, R20, RZ, 0x3c, !PT ;  /* 0x00000014192c7212 */ /* 0x040fe400078e3cff */
[----:B------:R-:W-:-:S02]  /*0670*/  LOP3.LUT R25, R25, UR10, R19, 0x6c, !PT ;  /* 0x0000000a19197c12 */ /* 0x000fc4000f8e6c13 */
[----:B------:R-:W-:Y:S02]  /*0680*/  LOP3.LUT R26, R53, R48, R47, 0x1e, !PT ;  /* 0x00000030351a7212 */ /* 0x000fe400078e1e2f */
[--C-:B------:R-:W-:Y:S02]  /*0690*/  LOP3.LUT R19, R18, R17, R44.reuse, 0x78, !PT ;  /* 0x0000001112137212 */ /* 0x100fe400078e782c */
[----:B------:R-:W-:Y:S02]  /*06a0*/  LOP3.LUT R18, R55, R18, R44, 0x1e, !PT ;  /* 0x0000001237127212 */ /* 0x000fe400078e1e2c */
[-C--:B------:R-:W-:Y:S02]  /*06b0*/  LOP3.LUT R20, R19, R26.reuse, RZ, 0x3c, !PT ;  /* 0x0000001a13147212 */ /* 0x080fe400078e3cff */
[----:B------:R-:W-:Y:S02]  /*06c0*/  LOP3.LUT R19, R47, R26, R51, 0x78, !PT ;  /* 0x0000001a2f137212 */ /* 0x000fe400078e7833 */
[----:B------:R-:W-:-:S02]  /*06d0*/  LOP3.LUT R34, R27, R53, R34, 0x78, !PT ;  /* 0x000000351b227212 */ /* 0x000fc400078e7822 */
[-C--:B------:R-:W-:Y:S02]  /*06e0*/  LOP3.LUT R27, R44, R18.reuse, R25, 0x78, !PT ;  /* 0x000000122c1b7212 */ /* 0x080fe400078e7819 */
[----:B------:R-:W-:Y:S02]  /*06f0*/  LOP3.LUT R44, R20, R18, R19, 0x96, !PT ;  /* 0x00000012142c7212 */ /* 0x000fe400078e9613 */
[----:B------:R-:W-:Y:S02]  /*0700*/  LOP3.LUT R53, R24, UR9, R33, 0xb4, !PT ;  /* 0x0000000918357c12 */ /* 0x000fe4000f8eb421 */
[-C--:B------:R-:W-:Y:S02]  /*0710*/  LOP3.LUT R24, R48, R34.reuse, R47, 0x78, !PT ;  /* 0x0000002230187212 */ /* 0x080fe400078e782f */
[-CC-:B------:R-:W-:Y:S02]  /*0720*/  LOP3.LUT R27, R27, R34.reuse, R51.reuse, 0x96, !PT ;  /* 0x000000221b1b7212 */ /* 0x180fe400078e9633 */
[----:B------:R-:W-:-:S02]  /*0730*/  LOP3.LUT R34, R44, R34, R51, 0x96, !PT ;  /* 0x000000222c227212 */ /* 0x000fc400078e9633 */
[C---:B------:R-:W-:Y:S02]  /*0740*/  LOP3.LUT R51, R33.reuse, R53, R38, 0x90, !PT ;  /* 0x0000003521337212 */ /* 0x040fe400078e9026 */
[----:B------:R-:W-:Y:S02]  /*0750*/  LOP3.LUT R58, R40, UR11, R43, 0xb4, !PT ;  /* 0x0000000b283a7c12 */ /* 0x000fe4000f8eb42b */
[----:B------:R-:W-:Y:S01]  /*0760*/  LOP3.LUT R47, R36, UR9, R53, 0x6c, !PT ;  /* 0x00000009242f7c12 */ /* 0x000fe2000f8e6c35 */
[----:B------:R-:W0:Y:S01]  /*0770*/  LDCU.64 UR8, c[0x3][UR14+-0x68] ;  /* 0x00fff3000e0877ac */ /* 0x000e220008000a00 */
[C---:B------:R-:W-:Y:S02]  /*0780*/  LOP3.LUT R44, R38.reuse, R33, R36, 0xb4, !PT ;  /* 0x00000021262c7212 */ /* 0x040fe400078eb424 */
[----:B------:R-:W-:Y:S02]  /*0790*/  LOP3.LUT R40, R33, R53, R38, 0x9c, !PT ;  /* 0x0000003521287212 */ /* 0x000fe400078e9c26 */
[----:B------:R-:W-:-:S02]  /*07a0*/  LOP3.LUT R48, R38, R33, R36, 0x4b, !PT ;  /* 0x0000002126307212 */ /* 0x000fc400078e4b24 */
[----:B------:R-:W-:Y:S02]  /*07b0*/  LOP3.LUT R51, R36, R51, RZ, 0x3c, !PT ;  /* 0x0000003324337212 */ /* 0x000fe400078e3cff */
[CCC-:B------:R-:W-:Y:S02]  /*07c0*/  LOP3.LUT R36, R42.reuse, R43.reuse, R45.reuse, 0xb4, !PT ;  /* 0x0000002b2a247212 */ /* 0x1c0fe400078eb42d */
[CCC-:B------:R-:W-:Y:S02]  /*07d0*/  LOP3.LUT R53, R43.reuse, R58.reuse, R42.reuse, 0x9c, !PT ;  /* 0x0000003a2b357212 */ /* 0x1c0fe400078e9c2a */
[C---:B------:R-:W-:Y:S02]  /*07e0*/  LOP3.LUT R50, R43.reuse, R58, R42, 0x90, !PT ;  /* 0x0000003a2b327212 */ /* 0x040fe400078e902a */
[----:B------:R-:W-:Y:S02]  /*07f0*/  LOP3.LUT R55, R42, R43, R45, 0x4b, !PT ;  /* 0x0000002b2a377212 */ /* 0x000fe400078e4b2d */
[----:B------:R-:W-:-:S02]  /*0800*/  LOP3.LUT R43, R43, R53, R36, 0x78, !PT ;  /* 0x000000352b2b7212 */ /* 0x000fc400078e7824 */
[C---:B------:R-:W-:Y:S01]  /*0810*/  LOP3.LUT R36, R45.reuse, UR11, R58, 0x6c, !PT ;  /* 0x0000000b2d247c12 */ /* 0x040fe2000f8e6c3a */
[----:B------:R-:W1:Y:S01]  /*0820*/  LDCU.64 UR10, c[0x3][UR14+-0x58] ;  /* 0x00fff5000e0a77ac */ /* 0x000e620008000a00 */
[----:B------:R-:W-:Y:S02]  /*0830*/  LOP3.LUT R50, R45, R50, RZ, 0x3c, !PT ;  /* 0x000000322d327212 */ /* 0x000fe400078e3cff */
[----:B------:R-:W-:Y:S02]  /*0840*/  LOP3.LUT R38, R40, R48, R51, 0x1e, !PT ;  /* 0x0000003028267212 */ /* 0x000fe400078e1e33 */
[----:B------:R-:W-:Y:S02]  /*0850*/  LOP3.LUT R45, R55, R43, R50, 0x78, !PT ;  /* 0x0000002b372d7212 */ /* 0x000fe400078e7832 */
[----:B------:R-:W-:Y:S02]  /*0860*/  LOP3.LUT R58, R33, R40, R44, 0x78, !PT ;  /* 0x00000028213a7212 */ /* 0x000fe400078e782c */
[----:B------:R-:W-:-:S02]  /*0870*/  LOP3.LUT R33, R53, R55, R50, 0x1e, !PT ;  /* 0x0000003735217212 */ /* 0x000fc400078e1e32 */
[-C--:B------:R-:W-:Y:S02]  /*0880*/  LOP3.LUT R40, R45, R38.reuse, RZ, 0x3c, !PT ;  /* 0x000000262d287212 */ /* 0x080fe400078e3cff */
[----:B------:R-:W-:Y:S02]  /*0890*/  LOP3.LUT R44, R51, R38, R47, 0x78, !PT ;  /* 0x00000026332c7212 */ /* 0x000fe400078e782f */
[----:B------:R-:W-:Y:S02]  /*08a0*/  LOP3.LUT R42, R48, R58, R51, 0x78, !PT ;  /* 0x0000003a302a7212 */ /* 0x000fe400078e7833 */
[-C--:B------:R-:W-:Y:S02]  /*08b0*/  LOP3.LUT R45, R50, R33.reuse, R36, 0x78, !PT ;  /* 0x00000021322d7212 */ /* 0x080fe400078e7824 */
[----:B------:R-:W-:Y:S02]  /*08c0*/  LOP3.LUT R48, R40, R33, R44, 0x96, !PT ;  /* 0x0000002128307212 */ /* 0x000fe400078e962c */
[----:B0-----:R-:W-:-:S02]  /*08d0*/  LOP3.LUT R50, R29, UR8, R46, 0xb4, !PT ;  /* 0x000000081d327c12 */ /* 0x001fc4000f8eb42e */
[-CC-:B------:R-:W-:Y:S02]  /*08e0*/  LOP3.LUT R45, R45, R58.reuse, R47.reuse, 0x96, !PT ;  /* 0x0000003a2d2d7212 */ /* 0x180fe400078e962f */
[----:B------:R-:W-:Y:S02]  /*08f0*/  LOP3.LUT R47, R48, R58, R47, 0x96, !PT ;  /* 0x0000003a302f7212 */ /* 0x000fe400078e962f */
[----:B------:R-:W-:Y:S02]  /*0900*/  LOP3.LUT R58, R46, R50, R39, 0x90, !PT ;  /* 0x000000322e3a7212 */ /* 0x000fe400078e9027 */
[----:B-1----:R-:W-:Y:S02]  /*0910*/  LOP3.LUT R56, R56, UR10, R41, 0xb4, !PT ;  /* 0x0000000a38387c12 */ /* 0x002fe4000f8eb429 */
[CCC-:B------:R-:W-:Y:S02]  /*0920*/  LOP3.LUT R51, R39.reuse, R46.reuse, R35.reuse, 0xb4, !PT ;  /* 0x0000002e27337212 */ /* 0x1c0fe400078eb423 */
[----:B------:R-:W-:-:S02]  /*0930*/  LOP3.LUT R29, R39, R46, R35, 0x4b, !PT ;  /* 0x0000002e271d7212 */ /* 0x000fc400078e4b23 */
[----:B------:R-:W-:Y:S02]  /*0940*/  LOP3.LUT R39, R46, R50, R39, 0x9c, !PT ;  /* 0x000000322e277212 */ /* 0x000fe400078e9c27 */
[C---:B------:R-:W-:Y:S02]  /*0950*/  LOP3.LUT R48, R35.reuse, UR8, R50, 0x6c, !PT ;  /* 0x0000000823307c12 */ /* 0x040fe4000f8e6c32 */
[----:B------:R-:W-:Y:S02]  /*0960*/  LOP3.LUT R50, R35, R58, RZ, 0x3c, !PT ;  /* 0x0000003a23327212 */ /* 0x000fe400078e3cff */
[CCC-:B------:R-:W-:Y:S02]  /*0970*/  LOP3.LUT R53, R60.reuse, R41.reuse, R21.reuse, 0xb4, !PT ;  /* 0x000000293c357212 */ /* 0x1c0fe400078eb415 */
[----:B------:R-:W-:Y:S02]  /*0980*/  LOP3.LUT R58, R41, R56, R60, 0x90, !PT ;  /* 0x00000038293a7212 */ /* 0x000fe400078e903c */
[----:B------:R-:W-:-:S02]  /*0990*/  LOP3.LUT R35, R60, R41, R21, 0x4b, !PT ;  /* 0x000000293c237212 */ /* 0x000fc400078e4b15 */
[----:B------:R-:W-:Y:S02]  /*09a0*/  LOP3.LUT R60, R41, R56, R60, 0x9c, !PT ;  /* 0x00000038293c7212 */ /* 0x000fe400078e9c3c */
[----:B------:R-:W-:Y:S02]  /*09b0*/  LOP3.LUT R55, R52, UR9, R49, 0xb4, !PT ;  /* 0x0000000934377c12 */ /* 0x000fe4000f8eb431 */
[----:B------:R-:W-:Y:S02]  /*09c0*/  LOP3.LUT R51, R46, R39, R51, 0x78, !PT ;  /* 0x000000272e337212 */ /* 0x000fe400078e7833 */
[C---:B------:R-:W-:Y:S02]  /*09d0*/  LOP3.LUT R46, R21.reuse, UR10, R56, 0x6c, !PT ;  /* 0x0000000a152e7c12 */ /* 0x040fe4000f8e6c38 */
[----:B------:R-:W-:Y:S02]  /*09e0*/  LOP3.LUT R21, R21, R58, RZ, 0x3c, !PT ;  /* 0x0000003a15157212 */ /* 0x000fe400078e3cff */
[----:B------:R-:W-:-:S02]  /*09f0*/  LOP3.LUT R56, R41, R60, R53, 0x78, !PT ;  /* 0x0000003c29387212 */ /* 0x000fc400078e7835 */
[----:B------:R-:W-:Y:S01]  /*0a00*/  LOP3.LUT R41, R54, UR9, R55, 0x6c, !PT ;  /* 0x0000000936297c12 */ /* 0x000fe2000f8e6c37 */
[----:B------:R-:W0:Y:S01]  /*0a10*/  LDCU.64 UR8, c[0x3][UR14+-0x50] ;  /* 0x00fff6000e0877ac */ /* 0x000e220008000a00 */
[CCC-:B------:R-:W-:Y:S02]  /*0a20*/  LOP3.LUT R57, R49.reuse, R55.reuse, R22.reuse, 0x90, !PT ;  /* 0x0000003731397212 */ /* 0x1c0fe400078e9016 */
[----:B------:R-:W-:Y:S02]  /*0a30*/  LOP3.LUT R52, R49, R55, R22, 0x9c, !PT ;  /* 0x0000003731347212 */ /* 0x000fe400078e9c16 */
[CC--:B------:R-:W-:Y:S02]  /*0a40*/  LOP3.LUT R58, R22.reuse, R49.reuse, R54, 0xb4, !PT ;  /* 0x00000031163a7212 */ /* 0x0c0fe400078eb436 */
[----:B------:R-:W-:Y:S02]  /*0a50*/  LOP3.LUT R55, R37, UR11, R32, 0xb4, !PT ;  /* 0x0000000b25377c12 */ /* 0x000fe4000f8eb420 */
[----:B------:R-:W-:-:S02]  /*0a60*/  LOP3.LUT R53, R22, R49, R54, 0x4b, !PT ;  /* 0x0000003116357212 */ /* 0x000fc400078e4b36 */
[----:B------:R-:W-:Y:S02]  /*0a70*/  LOP3.LUT R58, R49, R52, R58, 0x78, !PT ;  /* 0x00000034313a7212 */ /* 0x000fe400078e783a */
[-C--:B------:R-:W-:Y:S02]  /*0a80*/  LOP3.LUT R37, R32, R55.reuse, R23, 0x9c, !PT ;  /* 0x0000003720257212 */ /* 0x080fe400078e9c17 */
[CCC-:B------:R-:W-:Y:S02]  /*0a90*/  LOP3.LUT R49, R23.reuse, R32.reuse, R28.reuse, 0xb4, !PT ;  /* 0x0000002017317212 */ /* 0x1c0fe400078eb41c */
[----:B------:R-:W-:Y:S01]  /*0aa0*/  LOP3.LUT R22, R28, UR11, R55, 0x6c, !PT ;  /* 0x0000000b1c167c12 */ /* 0x000fe2000f8e6c37 */
[----:B------:R-:W1:Y:S01]  /*0ab0*/  LDCU.64 UR10, c[0x3][UR14+-0x40] ;  /* 0x00fff8000e0a77ac */ /* 0x000e620008000a00 */
[----:B------:R-:W-:Y:S02]  /*0ac0*/  LOP3.LUT R55, R32, R55, R23, 0x90, !PT ;  /* 0x0000003720377212 */ /* 0x000fe400078e9017 */
[----:B------:R-:W-:-:S02]  /*0ad0*/  LOP3.LUT R23, R23, R32, R28, 0x4b, !PT ;  /* 0x0000002017177212 */ /* 0x000fc400078e4b1c */
[----:B------:R-:W-:Y:S02]  /*0ae0*/  LOP3.LUT R49, R32, R37, R49, 0x78, !PT ;  /* 0x0000002520317212 */ /* 0x000fe400078e7831 */
[----:B------:R-:W-:Y:S02]  /*0af0*/  LOP3.LUT R39, R39, R29, R50, 0x1e, !PT ;  /* 0x0000001d27277212 */ /* 0x000fe400078e1e32 */
[--C-:B------:R-:W-:Y:S02]  /*0b00*/  LOP3.LUT R32, R35, R56, R21.reuse, 0x78, !PT ;  /* 0x0000003823207212 */ /* 0x100fe400078e7815 */
[----:B------:R-:W-:Y:S02]  /*0b10*/  LOP3.LUT R54, R54, R57, RZ, 0x3c, !PT ;  /* 0x0000003936367212 */ /* 0x000fe400078e3cff */
[----:B------:R-:W-:Y:S02]  /*0b20*/  LOP3.LUT R28, R28, R55, RZ, 0x3c, !PT ;  /* 0x000000371c1c7212 */ /* 0x000fe400078e3cff */
[----:B------:R-:W-:-:S02]  /*0b30*/  LOP3.LUT R60, R60, R35, R21, 0x1e, !PT ;  /* 0x000000233c3c7212 */ /* 0x000fc400078e1e15 */
[----:B------:R-:W-:Y:S02]  /*0b40*/  LOP3.LUT R17, R24, R17, R25, 0x96, !PT ;  /* 0x0000001118117212 */ /* 0x000fe400078e9619 */
        /* <DEDUP_REMOVED lines=8> */
[--C-:B------:R-:W-:Y:S02]  /*0bd0*/  LOP3.LUT R36, R28, R37, R22.reuse, 0x78, !PT ;  /* 0x000000251c247212 */ /* 0x100fe400078e7816 */
[----:B------:R-:W-:Y:S02]  /*0be0*/  LOP3.LUT R49, R32, R49, R22, 0x96, !PT ;  /* 0x0000003120317212 */ /* 0x000fe400078e9616 */
[----:B------:R-:W-:-:S02]  /*0bf0*/  LOP3.LUT R23, R25, R60, R21, 0x96, !PT ;  /* 0x0000003c19177212 */ /* 0x000fc400078e9615 */
[-C--:B------:R-:W-:Y:S01]  /*0c00*/  LOP3.LUT R22, R35, R51.reuse, R48, 0x96, !PT ;  /* 0x0000003323167212 */ /* 0x080fe200078e9630 */
[----:B------:R-:W-:Y:S01]  /*0c10*/  IMAD.SHL.U32 R35, R20, 0x2, RZ ;  /* 0x0000000214237824 */ /* 0x000fe200078e00ff */
[-C--:B------:R-:W-:Y:S01]  /*0c20*/  LOP3.LUT R29, R29, R51.reuse, R50, 0x78, !PT ;  /* 0x000000331d1d7212 */ /* 0x080fe200078e7832 */
[----:B------:R-:W-:Y:S01]  /*0c30*/  IMAD.SHL.U32 R50, R40, 0x2, RZ ;  /* 0x0000000228327824 */ /* 0x000fe200078e00ff */
[----:B------:R-:W-:Y:S02]  /*0c40*/  LOP3.LUT R48, R23, R51, R48, 0x96, !PT ;  /* 0x0000003317307212 */ /* 0x000fe400078e9630 */
[----:B------:R-:W-:Y:S02]  /*0c50*/  LOP3.LUT R23, R36, R58, R41, 0x96, !PT ;  /* 0x0000003a24177212 */ /* 0x000fe400078e9629 */
[----:B------:R-:W-:Y:S02]  /*0c60*/  SHF.R.U32.HI R36, RZ, 0x1, R20 ;  /* 0x00000001ff247819 */ /* 0x000fe40000011614 */
[----:B------:R-:W-:-:S02]  /*0c70*/  LOP3.LUT R35, R35, 0xaaaaaaaa, RZ, 0xc0, !PT ;  /* 0xaaaaaaaa23237812 */ /* 0x000fc400078ec0ff */
[----:B------:R-:W-:Y:S02]  /*0c80*/  SHF.R.U32.HI R51, RZ, 0x1, R40 ;  /* 0x00000001ff337819 */ /* 0x000fe40000011628 */
[----:B------:R-:W-:Y:S02]  /*0c90*/  LOP3.LUT R50, R50, 0xaaaaaaaa, RZ, 0xc0, !PT ;  /* 0xaaaaaaaa32327812 */ /* 0x000fe400078ec0ff */
[-C--:B------:R-:W-:Y:S02]  /*0ca0*/  LOP3.LUT R54, R54, R52.reuse, R41, 0x78, !PT ;  /* 0x0000003436367212 */ /* 0x080fe400078e7829 */
[----:B------:R-:W-:Y:S02]  /*0cb0*/  LOP3.LUT R28, R53, R52, RZ, 0x3c, !PT ;  /* 0x00000034351c7212 */ /* 0x000fe400078e3cff */
[----:B------:R-:W-:Y:S02]  /*0cc0*/  LOP3.LUT R40, R35, 0x55555555, R36, 0xf8, !PT ;  /* 0x5555555523287812 */ /* 0x000fe400078ef824 */
[----:B------:R-:W-:-:S02]  /*0cd0*/  LOP3.LUT R36, R17, R26, RZ, 0x3c, !PT ;  /* 0x0000001a11247212 */ /* 0x000fc400078e3cff */
[----:B------:R-:W-:Y:S02]  /*0ce0*/  LOP3.LUT R17, R50, 0x55555555, R51, 0xf8, !PT ;  /* 0x5555555532117812 */ /* 0x000fe400078ef833 */
[----:B------:R-:W-:Y:S01]  /*0cf0*/  LOP3.LUT R51, R24, R18, R19, 0x96, !PT ;  /* 0x0000001218337212 */ /* 0x000fe200078e9613 */
[----:B------:R-:W-:Y:S01]  /*0d00*/  IMAD.SHL.U32 R24, R36, 0x2, RZ ;  /* 0x0000000224187824 */ /* 0x000fe200078e00ff */
[----:B------:R-:W-:Y:S02]  /*0d10*/  LOP3.LUT R20, R28, R37, R54, 0x96, !PT ;  /* 0x000000251c147212 */ /* 0x000fe400078e9636 */
[----:B------:R-:W-:Y:S02]  /*0d20*/  LOP3.LUT R18, R18, R19, RZ, 0x3c, !PT ;  /* 0x0000001312127212 */ /* 0x000fe400078e3cff */
[----:B------:R-:W-:Y:S02]  /*0d30*/  LOP3.LUT R41, R20, R58, R41, 0x96, !PT ;  /* 0x0000003a14297212 */ /* 0x000fe400078e9629 */
[----:B0-----:R-:W-:Y:S01]  /*0d40*/  LOP3.LUT R35, R27, UR8, R34, 0xb4, !PT ;  /* 0x000000081b237c12 */ /* 0x001fe2000f8eb422 */
[----:B------:R-:W-:Y:S01]  /*0d50*/  IMAD.SHL.U32 R20, R18, 0x2, RZ ;  /* 0x0000000212147824 */ /* 0x000fe200078e00ff */
[----:B------:R-:W-:-:S02]  /*0d60*/  SHF.R.U32.HI R55, RZ, 0x1, R36 ;  /* 0x00000001ff377819 */ /* 0x000fc40000011624 */
[----:B------:R-:W-:Y:S02]  /*0d70*/  LOP3.LUT R26, R35, R26, RZ, 0x3c, !PT ;  /* 0x0000001a231a7212 */ /* 0x000fe400078e3cff */
[----:B------:R-:W-:Y:S02]  /*0d80*/  LOP3.LUT R24, R24, 0xaaaaaaaa, RZ, 0xc0, !PT ;  /* 0xaaaaaaaa18187812 */ /* 0x000fe400078ec0ff */
[----:B------:R-:W-:Y:S02]  /*0d90*/  SHF.R.U32.HI R35, RZ, 0x1, R18 ;  /* 0x00000001ff237819 */ /* 0x000fe40000011612 */
[----:B------:R-:W-:Y:S02]  /*0da0*/  LOP3.LUT R20, R20, 0xaaaaaaaa, RZ, 0xc0, !PT ;  /* 0xaaaaaaaa14147812 */ /* 0x000fe400078ec0ff */
[----:B------:R-:W-:Y:S02]  /*0db0*/  LOP3.LUT R50, R34, R26, R51, 0x90, !PT ;  /* 0x0000001a22327212 */ /* 0x000fe400078e9033 */
[----:B------:R-:W-:-:S02]  /*0dc0*/  LOP3.LUT R55, R24, 0x55555555, R55, 0xf8, !PT ;  /* 0x5555555518377812 */ /* 0x000fc400078ef837 */
[----:B------:R-:W-:Y:S01]  /*0dd0*/  LOP3.LUT R24, R20, 0x55555555, R35, 0xf8, !PT ;  /* 0x5555555514187812 */ /* 0x000fe200078ef823 */
[----:B------:R-:W-:Y:S01]  /*0de0*/  IMAD.SHL.U32 R35, R25, 0x2, RZ ;  /* 0x0000000219237824 */ /* 0x000fe200078e00ff */
[-CC-:B------:R-:W-:Y:S02]  /*0df0*/  LOP3.LUT R18, R34, R19.reuse, R36.reuse, 0x90, !PT ;  /* 0x0000001322127212 */ /* 0x180fe400078e9024 */
[-CC-:B------:R-:W-:Y:S02]  /*0e00*/  LOP3.LUT R20, R26, R19.reuse, R36.reuse, 0x60, !PT ;  /* 0x000000131a147212 */ /* 0x180fe400078e6024 */
[----:B------:R-:W-:Y:S02]  /*0e10*/  LOP3.LUT R36, R50, R19, R36, 0x96, !PT ;  /* 0x0000001332247212 */ /* 0x000fe400078e9624 */
[----:B------:R-:W-:Y:S01]  /*0e20*/  SHF.R.U32.HI R50, RZ, 0x1, R25 ;  /* 0x00000001ff327819 */ /* 0x000fe20000011619 */
[----:B------:R-:W-:Y:S01]  /*0e30*/  IMAD.SHL.U32 R25, R27, 0x2, RZ ;  /* 0x000000021b197824 */ /* 0x000fe200078e00ff */
[----:B------:R-:W-:-:S02]  /*0e40*/  LOP3.LUT R19, R34, R26, R51, 0x9c, !PT ;  /* 0x0000001a22137212 */ /* 0x000fc400078e9c33 */
[----:B------:R-:W-:Y:S02]  /*0e50*/  LOP3.LUT R35, R35, 0xaaaaaaaa, RZ, 0xc0, !PT ;  /* 0xaaaaaaaa23237812 */ /* 0x000fe400078ec0ff */
[----:B------:R-:W-:Y:S02]  /*0e60*/  LOP3.LUT R46, R29, R56, R46, 0x96, !PT ;  /* 0x000000381d2e7212 */ /* 0x000fe400078e962e */
[----:B------:R-:W-:Y:S02]  /*0e70*/  SHF.R.U32.HI R26, RZ, 0x1, R27 ;  /* 0x00000001ff1a7819 */ /* 0x000fe4000001161b */
[----:B------:R-:W-:Y:S02]  /*0e80*/  LOP3.LUT R25, R25, 0xaaaaaaaa, RZ, 0xc0, !PT ;  /* 0xaaaaaaaa19197812 */ /* 0x000fe400078ec0ff */
[----:B-1----:R-:W-:Y:S02]  /*0e90*/  LOP3.LUT R56, R24, UR10, R55, 0xb4, !PT ;  /* 0x0000000a18387c12 */ /* 0x002fe4000f8eb437 */
[----:B------:R-:W-:-:S02]  /*0ea0*/  LOP3.LUT R57, R19, R18, R51, 0x60, !PT ;  /* 0x0000001213397212 */ /* 0x000fc400078e6033 */
[----:B------:R-:W-:Y:S02]  /*0eb0*/  LOP3.LUT R53, R35, 0x55555555, R50, 0xf8, !PT ;  /* 0x5555555523357812 */ /* 0x000fe400078ef832 */
[----:B------:R-:W-:Y:S02]  /*0ec0*/  LOP3.LUT R27, R25, 0x55555555, R26, 0xf8, !PT ;  /* 0x55555555191b7812 */ /* 0x000fe400078ef81a */
[----:B------:R-:W-:Y:S02]  /*0ed0*/  LOP3.LUT R24, R18, R51, RZ, 0xc3, !PT ;  /* 0x0000003312187212 */ /* 0x000fe400078ec3ff */
[----:B------:R-:W-:Y:S02]  /*0ee0*/  LOP3.LUT R50, R36, R18, R51, 0xf9, !PT ;  /* 0x0000001224327212 */ /* 0x000fe400078ef933 */
[----:B------:R-:W-:Y:S02]  /*0ef0*/  LOP3.LUT R18, R55, R56, R40, 0x90, !PT ;  /* 0x0000003837127212 */ /* 0x000fe400078e9028 */
[----:B------:R-:W-:-:S02]  /*0f00*/  LOP3.LUT R35, R34, R57, RZ, 0x3c, !PT ;  /* 0x0000003922237212 */ /* 0x000fc400078e3cff */
[CCC-:B------:R-:W-:Y:S02]  /*0f10*/  LOP3.LUT R26, R40.reuse, R55.reuse, R27.reuse, 0x4b, !PT ;  /* 0x00000037281a7212 */ /* 0x1c0fe400078e4b1b */
[----:B------:R-:W-:Y:S02]  /*0f20*/  LOP3.LUT R25, R40, R55, R27, 0xb4, !PT ;  /* 0x0000003728197212 */ /* 0x000fe400078eb41b */
[----:B------:R-:W-:Y:S02]  /*0f30*/  LOP3.LUT R34, R55, R56, R40, 0x9c, !PT ;  /* 0x0000003837227212 */ /* 0x000fe400078e9c28 */
[C---:B------:R-:W-:Y:S02]  /*0f40*/  LOP3.LUT R51, R27.reuse, UR10, R56, 0x6c, !PT ;  /* 0x0000000a1b337c12 */ /* 0x040fe4000f8e6c38 */
[----:B------:R-:W-:Y:S01]  /*0f50*/  LOP3.LUT R27, R27, R18, RZ, 0x3c, !PT ;  /* 0x000000121b1b7212 */ /* 0x000fe200078e3cff */
[----:B------:R-:W-:Y:S01]  /*0f60*/  IMAD.SHL.U32 R18, R45, 0x2, RZ ;  /* 0x000000022d127824 */ /* 0x000fe200078e00ff */
[----:B------:R-:W-:-:S02]  /*0f70*/  LOP3.LUT R40, R55, R34, R25, 0x78, !PT ;  /* 0x0000002237287212 */ /* 0x000fc400078e7819 */
[----:B------:R-:W-:Y:S02]  /*0f80*/  SHF.R.U32.HI R25, RZ, 0x1, R45 ;  /* 0x00000001ff197819 */ /* 0x000fe4000001162d */
[----:B------:R-:W-:Y:S02]  /*0f90*/  LOP3.LUT R18, R18, 0xaaaaaaaa, RZ, 0xc0, !PT ;  /* 0xaaaaaaaa12127812 */ /* 0x000fe400078ec0ff */
[----:B------:R-:W-:Y:S02]  /*0fa0*/  LOP3.LUT R19, R19, R50, RZ, 0x3c, !PT ;  /* 0x0000003213137212 */ /* 0x000fe400078e3cff */
[----:B------:R-:W-:Y:S02]  /*0fb0*/  LOP3.LUT R56, R26, R40, R27, 0x78, !PT ;  /* 0x000000281a387212 */ /* 0x000fe400078e781b */
[----:B------:R-:W-:Y:S02]  /*0fc0*/  LOP3.LUT R50, R20, UR8, RZ, 0x3c, !PT ;  /* 0x0000000814327c12 */ /* 0x000fe4000f8e3cff */
[----:B------:R-:W-:-:S02]  /*0fd0*/  LOP3.LUT R18, R18, 0x55555555, R25, 0xf8, !PT ;  /* 0x5555555512127812 */ /* 0x000fc400078ef819 */
[----:B------:R-:W-:Y:S02]  /*0fe0*/  LOP3.LUT R20, R34, R26, R27, 0x1e, !PT ;  /* 0x0000001a22147212 */ /* 0x000fe400078e1e1b */
[----:B------:R-:W-:Y:S02]  /*0ff0*/  LOP3.LUT R43, R43, R38, RZ, 0x3c, !PT ;  /* 0x000000262b2b7212 */ /* 0x000fe400078e3cff */
[----:B------:R-:W-:Y:S02]  /*1000*/  LOP3.LUT R45, R45, UR9, R47, 0xb4, !PT ;  /* 0x000000092d2d7c12 */ /* 0x000fe4000f8eb42f */
[-C--:B------:R-:W-:Y:S02]  /*1010*/  LOP3.LUT R26, R56, R19.reuse, RZ, 0x3c, !PT ;  /* 0x00000013381a7212 */ /* 0x080fe400078e3cff */
[----:B------:R-:W-:Y:S02]  /*1020*/  LOP3.LUT R25, R36, R19, R50, 0x78, !PT ;  /* 0x0000001324197212 */ /* 0x000fe400078e7832 */
[----:B------:R-:W-:-:S02]  /*1030*/  LOP3.LUT R34, R27, R20, R51, 0x78, !PT ;  /* 0x000000141b227212 */ /* 0x000fc400078e7833 */
[----:B------:R-:W-:Y:S01]  /*1040*/  LOP3.LUT R36, R24, R35, R36, 0x78, !PT ;  /* 0x0000002318247212 */ /* 0x000fe200078e7824 */
[----:B------:R-:W-:Y:S01]  /*1050*/  IMAD.SHL.U32 R24, R43, 0x2, RZ ;  /* 0x000000022b187824 */ /* 0x000fe200078e00ff */
[----:B------:R-:W-:Y:S02]  /*1060*/  LOP3.LUT R38, R45, R38, RZ, 0x3c, !PT ;  /* 0x000000262d267212 */ /* 0x000fe400078e3cff */
[----:B------:R-:W-:Y:S02]  /*1070*/  LOP3.LUT R27, R26, R20, R25, 0x96, !PT ;  /* 0x000000141a1b7212 */ /* 0x000fe400078e9619 */
[----:B------:R-:W-:Y:S02]  /*1080*/  LOP3.LUT R45, R42, R33, R44, 0x96, !PT ;  /* 0x000000212a2d7212 */ /* 0x000fe400078e962c */
[----:B------:R-:W-:Y:S02]  /*1090*/  LOP3.LUT R33, R33, R44, RZ, 0x3c, !PT ;  /* 0x0000002c21217212 */ /* 0x000fe400078e3cff */
[----:B------:R-:W-:-:S02]  /*10a0*/  LOP3.LUT R34, R34, R35, R50, 0x96, !PT ;  /* 0x0000002322227212 */ /* 0x000fc400078e9632 */
[----:B------:R-:W-:Y:S01]  /*10b0*/  LOP3.LUT R35, R27, R35, R50, 0x96, !PT ;  /* 0x000000231b237212 */ /* 0x000fe200078e9632 */
[----:B------:R-:W-:Y:S01]  /*10c0*/  IMAD.SHL.U32 R55, R33, 0x2, RZ ;  /* 0x0000000221377824 */ /* 0x000fe200078e00ff */
[----:B------:R-:W-:Y:S02]  /*10d0*/  SHF.R.U32.HI R27, RZ, 0x1, R43 ;  /* 0x00000001ff1b7819 */ /* 0x000fe4000001162b */
[----:B------:R-:W-:Y:S02]  /*10e0*/  LOP3.LUT R24, R24, 0xaaaaaaaa, RZ, 0xc0, !PT ;  /* 0xaaaaaaaa18187812 */ /* 0x000fe400078ec0ff */
[----:B------:R-:W-:Y:S02]  /*10f0*/  LOP3.LUT R50, R47, R38, R45, 0x90, !PT ;  /* 0x000000262f327212 */ /* 0x000fe400078e902d */
[----:B------:R-:W-:Y:S02]  /*1100*/  LOP3.LUT R42, R24, 0x55555555, R27, 0xf8, !PT ;  /* 0x55555555182a7812 */ /* 0x000fe400078ef81b */
[----:B------:R-:W-:-:S02]  /*1110*/  LOP3.LUT R27, R50, R44, R43, 0x96, !PT ;  /* 0x0000002c321b7212 */ /* 0x000fc400078e962b */
[-CC-:B------:R-:W-:Y:S02]  /*1120*/  LOP3.LUT R50, R47, R44.reuse, R43.reuse, 0x90, !PT ;  /* 0x0000002c2f327212 */ /* 0x180fe400078e902b */
[----:B------:R-:W-:Y:S02]  /*1130*/  LOP3.LUT R24, R38, R44, R43, 0x60, !PT ;  /* 0x0000002c26187212 */ /* 0x000fe400078e602b */
[----:B------:R-:W-:Y:S02]  /*1140*/  SHF.R.U32.HI R44, RZ, 0x1, R33 ;  /* 0x00000001ff2c7819 */ /* 0x000fe40000011621 */
[----:B------:R-:W-:Y:S02]  /*1150*/  LOP3.LUT R55, R55, 0xaaaaaaaa, RZ, 0xc0, !PT ;  /* 0xaaaaaaaa37377812 */ /* 0x000fe400078ec0ff */
[----:B------:R-:W-:Y:S02]  /*1160*/  LOP3.LUT R38, R47, R38, R45, 0x9c, !PT ;  /* 0x000000262f267212 */ /* 0x000fe400078e9c2d */
[----:B------:R-:W-:-:S02]  /*1170*/  LOP3.LUT R55, R55, 0x55555555, R44, 0xf8, !PT ;  /* 0x5555555537377812 */ /* 0x000fc400078ef82c */
[----:B------:R-:W-:Y:S02]  /*1180*/  LOP3.LUT R56, R38, R50, R45, 0x60, !PT ;  /* 0x0000003226387212 */ /* 0x000fe400078e602d */
[----:B------:R-:W-:Y:S02]  /*1190*/  LOP3.LUT R55, R55, UR11, R42, 0xb4, !PT ;  /* 0x0000000b37377c12 */ /* 0x000fe4000f8eb42a */
[----:B------:R-:W-:Y:S02]  /*11a0*/  LOP3.LUT R43, R17, R42, R18, 0xb4, !PT ;  /* 0x0000002a112b7212 */ /* 0x000fe400078eb412 */
[CCC-:B------:R-:W-:Y:S02]  /*11b0*/  LOP3.LUT R33, R42.reuse, R55.reuse, R17.reuse, 0x9c, !PT ;  /* 0x000000372a217212 */ /* 0x1c0fe400078e9c11 */
[----:B------:R-:W-:Y:S02]  /*11c0*/  LOP3.LUT R57, R42, R55, R17, 0x90, !PT ;  /* 0x000000372a397212 */ /* 0x000fe400078e9011 */
[----:B------:R-:W-:-:S02]  /*11d0*/  LOP3.LUT R44, R50, R45, RZ, 0xc3, !PT ;  /* 0x0000002d322c7212 */ /* 0x000fc400078ec3ff */
[----:B------:R-:W-:Y:S02]  /*11e0*/  LOP3.LUT R47, R47, R56, RZ, 0x3c, !PT ;  /* 0x000000382f2f7212 */ /* 0x000fe400078e3cff */
[----:B------:R-:W-:Y:S02]  /*11f0*/  LOP3.LUT R45, R27, R50, R45, 0xf9, !PT ;  /* 0x000000321b2d7212 */ /* 0x000fe400078ef92d */
[----:B------:R-:W-:Y:S02]  /*1200*/  LOP3.LUT R17, R17, R42, R18, 0x4b, !PT ;  /* 0x0000002a11117212 */ /* 0x000fe400078e4b12 */
[----:B------:R-:W-:Y:S02]  /*1210*/  LOP3.LUT R43, R42, R33, R43, 0x78, !PT ;  /* 0x000000212a2b7212 */ /* 0x000fe400078e782b */
[C---:B------:R-:W-:Y:S02]  /*1220*/  LOP3.LUT R50, R18.reuse, R57, RZ, 0x3c, !PT ;  /* 0x0000003912327212 */ /* 0x040fe400078e3cff */
[----:B------:R-:W-:Y:S01]  /*1230*/  LOP3.LUT R42, R18, UR11, R55, 0x6c, !PT ;  /* 0x0000000b122a7c12 */ /* 0x000fe2000f8e6c37 */
[----:B------:R-:W0:Y:S01]  /*1240*/  LDCU.64 UR10, c[0x3][UR14+-0x20] ;  /* 0x00fffc000e0a77ac */ /* 0x000e220008000a00 */
[----:B------:R-:W-:-:S02]  /*1250*/  LOP3.LUT R18, R44, R47, R27, 0x78, !PT ;  /* 0x0000002f2c127212 */ /* 0x000fc400078e781b */
[----:B------:R-:W-:Y:S02]  /*1260*/  LOP3.LUT R38, R38, R45, RZ, 0x3c, !PT ;  /* 0x0000002d26267212 */ /* 0x000fe400078e3cff */
[----:B--2---:R-:W-:Y:S02]  /*1270*/  LOP3.LUT R44, R22, UR12, R48, 0xb4, !PT ;  /* 0x0000000c162c7c12 */ /* 0x004fe4000f8eb430 */
[--C-:B------:R-:W-:Y:S02]  /*1280*/  LOP3.LUT R45, R17, R43, R50.reuse, 0x78, !PT ;  /* 0x0000002b112d7212 */ /* 0x100fe400078e7832 */
[----:B------:R-:W-:Y:S02]  /*1290*/  LOP3.LUT R58, R46, R39, RZ, 0x3c, !PT ;  /* 0x000000272e3a7212 */ /* 0x000fe400078e3cff */
[----:B------:R-:W-:Y:S02]  /*12a0*/  LOP3.LUT R17, R33, R17, R50, 0x1e, !PT ;  /* 0x0000001121117212 */ /* 0x000fe400078e1e32 */
[----:B------:R-:W-:Y:S01]  /*12b0*/  LOP3.LUT R46, R44, R39, RZ, 0x3c, !PT ;  /* 0x000000272c2e7212 */ /* 0x000fe200078e3cff */
[----:B------:R-:W-:Y:S01]  /*12c0*/  IMAD.SHL.U32 R39, R22, 0x2, RZ ;  /* 0x0000000216277824 */ /* 0x000fe200078e00ff */
[----:B------:R-:W-:Y:S01]  /*12d0*/  LOP3.LUT R33, R45, R38, RZ, 0x3c, !PT ;  /* 0x000000262d217212 */ /* 0x000fe200078e3cff */
[----:B------:R-:W-:Y:S01]  /*12e0*/  IMAD.SHL.U32 R45, R58, 0x2, RZ ;  /* 0x000000023a2d7824 */ /* 0x000fe200078e00ff */
[----:B------:R-:W-:Y:S01]  /*12f0*/  LOP3.LUT R56, R24, UR9, RZ, 0x3c, !PT ;  /* 0x0000000918387c12 */ /* 0x000fe2000f8e3cff */
[----:B------:R-:W1:Y:S01]  /*1300*/  LDCU.64 UR8, c[0x3][UR14+-0x38] ;  /* 0x00fff9000e0877ac */ /* 0x000e620008000a00 */
[----:B------:R-:W-:-:S02]  /*1310*/  LOP3.LUT R29, R29, R60, R21, 0x96, !PT ;  /* 0x0000003c1d1d7212 */ /* 0x000fc400078e9615 */
[----:B------:R-:W-:Y:S02]  /*1320*/  SHF.R.U32.HI R44, RZ, 0x1, R22 ;  /* 0x00000001ff2c7819 */ /* 0x000fe40000011616 */
[----:B------:R-:W-:Y:S02]  /*1330*/  LOP3.LUT R39, R39, 0xaaaaaaaa, RZ, 0xc0, !PT ;  /* 0xaaaaaaaa27277812 */ /* 0x000fe400078ec0ff */
[----:B------:R-:W-:Y:S02]  /*1340*/  LOP3.LUT R45, R45, 0xaaaaaaaa, RZ, 0xc0, !PT ;  /* 0xaaaaaaaa2d2d7812 */ /* 0x000fe400078ec0ff */
[----:B------:R-:W-:Y:S02]  /*1350*/  SHF.R.U32.HI R22, RZ, 0x1, R58 ;  /* 0x00000001ff167819 */ /* 0x000fe4000001163a */
[----:B------:R-:W-:Y:S02]  /*1360*/  LOP3.LUT R60, R60, R21, RZ, 0x3c, !PT ;  /* 0x000000153c3c7212 */ /* 0x000fe400078e3cff */
[----:B------:R-:W-:-:S02]  /*1370*/  LOP3.LUT R24, R27, R38, R56, 0x78, !PT ;  /* 0x000000261b187212 */ /* 0x000fc400078e7838 */
[----:B------:R-:W-:Y:S02]  /*1380*/  LOP3.LUT R44, R39, 0x55555555, R44, 0xf8, !PT ;  /* 0x55555555272c7812 */ /* 0x000fe400078ef82c */
[----:B------:R-:W-:Y:S01]  /*1390*/  LOP3.LUT R39, R45, 0x55555555, R22, 0xf8, !PT ;  /* 0x555555552d277812 */ /* 0x000fe200078ef816 */
[----:B------:R-:W-:Y:S01]  /*13a0*/  IMAD.SHL.U32 R45, R60, 0x2, RZ ;  /* 0x000000023c2d7824 */ /* 0x000fe200078e00ff */
[-C--:B------:R-:W-:Y:S02]  /*13b0*/  LOP3.LUT R50, R50, R17.reuse, R42, 0x78, !PT ;  /* 0x0000001132327212 */ /* 0x080fe400078e782a */
[----:B------:R-:W-:Y:S02]  /*13c0*/  LOP3.LUT R27, R33, R17, R24, 0x96, !PT ;  /* 0x00000011211b7212 */ /* 0x000fe400078e9618 */
[-CC-:B------:R-:W-:Y:S02]  /*13d0*/  LOP3.LUT R50, R50, R47.reuse, R56.reuse, 0x96, !PT ;  /* 0x0000002f32327212 */ /* 0x180fe400078e9638 */
[----:B------:R-:W-:-:S02]  /*13e0*/  LOP3.LUT R27, R27, R47, R56, 0x96, !PT ;  /* 0x0000002f1b1b7212 */ /* 0x000fc400078e9638 */
[C---:B------:R-:W-:Y:S02]  /*13f0*/  LOP3.LUT R47, R48.reuse, R46, R29, 0x90, !PT ;  /* 0x0000002e302f7212 */ /* 0x040fe400078e901d */
[----:B------:R-:W-:Y:S02]  /*1400*/  SHF.R.U32.HI R60, RZ, 0x1, R60 ;  /* 0x00000001ff3c7819 */ /* 0x000fe4000001163c */
[----:B------:R-:W-:Y:S02]  /*1410*/  LOP3.LUT R45, R45, 0xaaaaaaaa, RZ, 0xc0, !PT ;  /* 0xaaaaaaaa2d2d7812 */ /* 0x000fe400078ec0ff */
[-C--:B------:R-:W-:Y:S02]  /*1420*/  LOP3.LUT R22, R47, R21.reuse, R58, 0x96, !PT ;  /* 0x000000152f167212 */ /* 0x080fe400078e963a */
[----:B------:R-:W-:Y:S02]  /*1430*/  LOP3.LUT R60, R45, 0x55555555, R60, 0xf8, !PT ;  /* 0x555555552d3c7812 */ /* 0x000fe400078ef83c */
[----:B------:R-:W-:-:S02]  /*1440*/  LOP3.LUT R56, R48, R21, R58, 0x90, !PT ;  /* 0x0000001530387212 */ /* 0x000fc400078e903a */
[----:B------:R-:W-:Y:S02]  /*1450*/  LOP3.LUT R47, R48, R46, R29, 0x9c, !PT ;  /* 0x0000002e302f7212 */ /* 0x000fe400078e9c1d */
[----:B------:R-:W-:Y:S02]  /*1460*/  LOP3.LUT R21, R46, R21, R58, 0x60, !PT ;  /* 0x000000152e157212 */ /* 0x000fe400078e603a */
[----:B-1----:R-:W-:Y:S02]  /*1470*/  LOP3.LUT R58, R60, UR8, R39, 0xb4, !PT ;  /* 0x000000083c3a7c12 */ /* 0x002fe4000f8eb427 */
        /* <DEDUP_REMOVED lines=14> */
[----:B------:R-:W-:Y:S01]  /*1560*/  LOP3.LUT R58, R55, 0x55555555, R58, 0xf8, !PT ;  /* 0x55555555373a7812 */ /* 0x000fe200078ef83a */
[----:B------:R-:W-:Y:S01]  /*1570*/  IMAD.SHL.U32 R55, R28, 0x2, RZ ;  /* 0x000000021c377824 */ /* 0x000fe200078e00ff */
[----:B------:R-:W-:Y:S02]  /*1580*/  SHF.R.U32.HI R28, RZ, 0x1, R28 ;  /* 0x00000001ff1c7819 */ /* 0x000fe4000001161c */
[----:B------:R-:W-:-:S02]  /*1590*/  LOP3.LUT R23, R23, UR13, R41, 0xb4, !PT ;  /* 0x0000000d17177c12 */ /* 0x000fc4000f8eb429 */
[----:B------:R-:W-:Y:S02]  /*15a0*/  LOP3.LUT R55, R55, 0xaaaaaaaa, RZ, 0xc0, !PT ;  /* 0xaaaaaaaa37377812 */ /* 0x000fe400078ec0ff */
[----:B------:R-:W-:Y:S02]  /*15b0*/  LOP3.LUT R52, R23, R52, RZ, 0x3c, !PT ;  /* 0x0000003417347212 */ /* 0x000fe400078e3cff */
[----:B------:R-:W-:Y:S02]  /*15c0*/  LOP3.LUT R55, R55, 0x55555555, R28, 0xf8, !PT ;  /* 0x5555555537377812 */ /* 0x000fe400078ef81c */
[----:B------:R-:W-:Y:S01]  /*15d0*/  LOP3.LUT R28, R39, R53, R60, 0x78, !PT ;  /* 0x00000035271c7212 */ /* 0x000fe200078e783c */
[----:B------:R-:W-:Y:S01]  /*15e0*/  IMAD.SHL.U32 R39, R49, 0x2, RZ ;  /* 0x0000000231277824 */ /* 0x000fe200078e00ff */
[----:B------:R-:W-:Y:S02]  /*15f0*/  LOP3.LUT R60, R32, R37, R54, 0x96, !PT ;  /* 0x00000025203c7212 */ /* 0x000fe400078e9636 */
[----:B------:R-:W-:-:S02]  /*1600*/  LOP3.LUT R23, R47, R48, RZ, 0x3c, !PT ;  /* 0x000000302f177212 */ /* 0x000fc400078e3cff */
[----:B------:R-:W-:Y:S02]  /*1610*/  LOP3.LUT R32, R39, 0xaaaaaaaa, RZ, 0xc0, !PT ;  /* 0xaaaaaaaa27207812 */ /* 0x000fe400078ec0ff */
[----:B------:R-:W-:Y:S02]  /*1620*/  SHF.R.U32.HI R39, RZ, 0x1, R49 ;  /* 0x00000001ff277819 */ /* 0x000fe40000011631 */
[----:B------:R-:W-:Y:S02]  /*1630*/  LOP3.LUT R48, R37, R54, RZ, 0x3c, !PT ;  /* 0x0000003625307212 */ /* 0x000fe400078e3cff */
[----:B------:R-:W-:Y:S02]  /*1640*/  LOP3.LUT R32, R32, 0x55555555, R39, 0xf8, !PT ;  /* 0x5555555520207812 */ /* 0x000fe400078ef827 */
[C---:B------:R-:W-:Y:S02]  /*1650*/  LOP3.LUT R39, R41.reuse, R52, R60, 0x90, !PT ;  /* 0x0000003429277212 */ /* 0x040fe400078e903c */
[----:B------:R-:W-:-:S02]  /*1660*/  LOP3.LUT R47, R41, R54, R49, 0x90, !PT ;  /* 0x00000036292f7212 */ /* 0x000fc400078e9031 */
[-CC-:B------:R-:W-:Y:S02]  /*1670*/  LOP3.LUT R39, R39, R54.reuse, R49.reuse, 0x96, !PT ;  /* 0x0000003627277212 */ /* 0x180fe400078e9631 */
[----:B------:R-:W-:Y:S01]  /*1680*/  LOP3.LUT R37, R52, R54, R49, 0x60, !PT ;  /* 0x0000003634257212 */ /* 0x000fe200078e6031 */
[----:B------:R-:W-:Y:S01]  /*1690*/  IMAD.SHL.U32 R49, R48, 0x2, RZ ;  /* 0x0000000230317824 */ /* 0x000fe200078e00ff */
[----:B------:R-:W-:Y:S02]  /*16a0*/  SHF.R.U32.HI R48, RZ, 0x1, R48 ;  /* 0x00000001ff307819 */ /* 0x000fe40000011630 */
[----:B------:R-:W-:Y:S02]  /*16b0*/  LOP3.LUT R52, R41, R52, R60, 0x9c, !PT ;  /* 0x0000003429347212 */ /* 0x000fe400078e9c3c */
[----:B------:R-:W-:Y:S02]  /*16c0*/  LOP3.LUT R49, R49, 0xaaaaaaaa, RZ, 0xc0, !PT ;  /* 0xaaaaaaaa31317812 */ /* 0x000fe400078ec0ff */
[----:B------:R-:W-:-:S02]  /*16d0*/  LOP3.LUT R57, R47, R60, RZ, 0xc3, !PT ;  /* 0x0000003c2f397212 */ /* 0x000fc400078ec3ff */
[----:B------:R-:W-:Y:S02]  /*16e0*/  LOP3.LUT R49, R49, 0x55555555, R48, 0xf8, !PT ;  /* 0x5555555531317812 */ /* 0x000fe400078ef830 */
[CCC-:B------:R-:W-:Y:S02]  /*16f0*/  LOP3.LUT R48, R52.reuse, R47.reuse, R60.reuse, 0x60, !PT ;  /* 0x0000002f34307212 */ /* 0x1c0fe400078e603c */
[----:B------:R-:W-:Y:S02]  /*1700*/  LOP3.LUT R47, R39, R47, R60, 0xf9, !PT ;  /* 0x0000002f272f7212 */ /* 0x000fe400078ef93c */
[----:B------:R-:W-:Y:S02]  /*1710*/  LOP3.LUT R49, R49, UR9, R32, 0xb4, !PT ;  /* 0x0000000931317c12 */ /* 0x000fe4000f8eb420 */
[----:B------:R-:W-:Y:S02]  /*1720*/  LOP3.LUT R52, R52, R47, RZ, 0x3c, !PT ;  /* 0x0000002f34347212 */ /* 0x000fe400078e3cff */
[----:B------:R-:W-:Y:S01]  /*1730*/  LOP3.LUT R47, R58, UR9, R49, 0x6c, !PT ;  /* 0x000000093a2f7c12 */ /* 0x000fe2000f8e6c31 */
[----:B------:R-:W1:Y:S01]  /*1740*/  LDCU.64 UR8, c[0x3][UR14+-0x30] ;  /* 0x00fffa000e0877ac */ /* 0x000e620008000a00 */
[----:B------:R-:W-:-:S02]  /*1750*/  LOP3.LUT R59, R32, R49, R55, 0x9c, !PT ;  /* 0x00000031203b7212 */ /* 0x000fc400078e9c37 */
[----:B------:R-:W-:Y:S02]  /*1760*/  LOP3.LUT R49, R32, R49, R55, 0x90, !PT ;  /* 0x0000003120317212 */ /* 0x000fe400078e9037 */
[----:B------:R-:W-:Y:S02]  /*1770*/  LOP3.LUT R48, R41, R48, RZ, 0x3c, !PT ;  /* 0x0000003029307212 */ /* 0x000fe400078e3cff */
[CCC-:B------:R-:W-:Y:S02]  /*1780*/  LOP3.LUT R54, R55.reuse, R32.reuse, R58.reuse, 0xb4, !PT ;  /* 0x0000002037367212 */ /* 0x1c0fe400078eb43a */
[----:B------:R-:W-:Y:S02]  /*1790*/  LOP3.LUT R41, R55, R32, R58, 0x4b, !PT ;  /* 0x0000002037297212 */ /* 0x000fe400078e4b3a */
[----:B------:R-:W-:Y:S02]  /*17a0*/  LOP3.LUT R58, R58, R49, RZ, 0x3c, !PT ;  /* 0x000000313a3a7212 */ /* 0x000fe400078e3cff */
[----:B------:R-:W-:Y:S01]  /*17b0*/  LOP3.LUT R49, R53, R29, R44, 0x1e, !PT ;  /* 0x0000001d35317212 */ /* 0x000fe200078e1e2c */
[----:B------:R-:W-:Y:S01]  /*17c0*/  IMAD.SHL.U32 R53, R33, 0x4, RZ ;  /* 0x0000000421357824 */ /* 0x000fe200078e00ff */
[----:B------:R-:W-:-:S02]  /*17d0*/  LOP3.LUT R55, R32, R59, R54, 0x78, !PT ;  /* 0x0000003b20377212 */ /* 0x000fc400078e7836 */
        /* <DEDUP_REMOVED lines=8> */
[----:B------:R-:W-:Y:S01]  /*1860*/  LOP3.LUT R44, R29, R52, RZ, 0x3c, !PT ;  /* 0x000000341d2c7212 */ /* 0x000fe200078e3cff */
[----:B------:R-:W-:Y:S01]  /*1870*/  IMAD.SHL.U32 R29, R26, 0x4, RZ ;  /* 0x000000041a1d7824 */ /* 0x000fe200078e00ff */
[----:B------:R-:W-:Y:S02]  /*1880*/  LOP3.LUT R43, R18, R43, R42, 0x96, !PT ;  /* 0x0000002b122b7212 */ /* 0x000fe400078e962a */
[-C--:B------:R-:W-:Y:S02]  /*1890*/  LOP3.LUT R42, R22, R23.reuse, R45, 0x78, !PT ;  /* 0x00000017162a7212 */ /* 0x080fe400078e782d */
[----:B------:R-:W-:-:S02]  /*18a0*/  LOP3.LUT R21, R60, R23, RZ, 0x3c, !PT ;  /* 0x000000173c157212 */ /* 0x000fc400078e3cff */
[----:B------:R-:W-:Y:S02]  /*18b0*/  SHF.R.U32.HI R26, RZ, 0x2, R26 ;  /* 0x00000002ff1a7819 */ /* 0x000fe4000001161a */
[----:B------:R-:W-:Y:S02]  /*18c0*/  LOP3.LUT R29, R29, 0xcccccccc, RZ, 0xc0, !PT ;  /* 0xcccccccc1d1d7812 */ /* 0x000fe400078ec0ff */
[----:B------:R-:W-:Y:S01]  /*18d0*/  LOP3.LUT R37, R37, UR13, RZ, 0x3c, !PT ;  /* 0x0000000d25257c12 */ /* 0x000fe2000f8e3cff */
[----:B------:R-:W2:Y:S01]  /*18e0*/  LDCU.64 UR12, c[0x3][UR14+-0x28] ;  /* 0x00fffb000e0c77ac */ /* 0x000ea20008000a00 */
[----:B------:R-:W-:Y:S02]  /*18f0*/  LOP3.LUT R54, R51, R28, R56, 0x96, !PT ;  /* 0x0000001c33367212 */ /* 0x000fe400078e9638 */
[----:B------:R-:W-:Y:S02]  /*1900*/  LOP3.LUT R22, R21, R49, R42, 0x96, !PT ;  /* 0x0000003115167212 */ /* 0x000fe400078e962a */
[----:B------:R-:W-:-:S02]  /*1910*/  LOP3.LUT R28, R57, R48, R39, 0x78, !PT ;  /* 0x00000030391c7212 */ /* 0x000fc400078e7827 */
[----:B------:R-:W-:Y:S02]  /*1920*/  LOP3.LUT R58, R58, R40, R47, 0x78, !PT ;  /* 0x000000283a3a7212 */ /* 0x000fe400078e782f */
[----:B------:R-:W-:Y:S02]  /*1930*/  LOP3.LUT R29, R29, 0x33333333, R26, 0xf8, !PT ;  /* 0x333333331d1d7812 */ /* 0x000fe400078ef81a */
[----:B------:R-:W-:Y:S02]  /*1940*/  LOP3.LUT R36, R36, R20, R25, 0x96, !PT ;  /* 0x0000001424247212 */ /* 0x000fe400078e9619 */
[----:B------:R-:W-:Y:S02]  /*1950*/  LOP3.LUT R39, R39, R52, R37, 0x78, !PT ;  /* 0x0000003427277212 */ /* 0x000fe400078e7825 */
[----:B------:R-:W-:Y:S02]  /*1960*/  LOP3.LUT R26, R32, R19, RZ, 0x3c, !PT ;  /* 0x00000013201a7212 */ /* 0x000fe400078e3cff */
[----:B------:R-:W-:-:S02]  /*1970*/  LOP3.LUT R20, R20, R25, RZ, 0x3c, !PT ;  /* 0x0000001914147212 */ /* 0x000fc400078e3cff */
[----:B------:R-:W-:Y:S02]  /*1980*/  LOP3.LUT R46, R22, R46, R45, 0x96, !PT ;  /* 0x0000002e162e7212 */ /* 0x000fe400078e962d */
[----:B------:R-:W-:Y:S01]  /*1990*/  LOP3.LUT R45, R58, R48, R37, 0x96, !PT ;  /* 0x000000303a2d7212 */ /* 0x000fe200078e9625 */
[----:B------:R-:W-:Y:S01]  /*19a0*/  IMAD.SHL.U32 R32, R20, 0x4, RZ ;  /* 0x0000000414207824 */ /* 0x000fe200078e00ff */
[----:B------:R-:W-:Y:S02]  /*19b0*/  LOP3.LUT R22, R44, R40, R39, 0x96, !PT ;  /* 0x000000282c167212 */ /* 0x000fe400078e9627 */
[----:B------:R-:W-:Y:S01]  /*19c0*/  SHF.R.U32.HI R56, RZ, 0x2, R33 ;  /* 0x00000002ff387819 */ /* 0x000fe20000011621 */
[----:B------:R-:W-:Y:S01]  /*19d0*/  IMAD.SHL.U32 R33, R26, 0x4, RZ ;  /* 0x000000041a217824 */ /* 0x000fe200078e00ff */
[----:B-1----:R-:W-:Y:S02]  /*19e0*/  LOP3.LUT R58, R34, UR8, R35, 0xb4, !PT ;  /* 0x00000008223a7c12 */ /* 0x002fe4000f8eb423 */
[----:B------:R-:W-:-:S02]  /*19f0*/  LOP3.LUT R53, R53, 0xcccccccc, RZ, 0xc0, !PT ;  /* 0xcccccccc35357812 */ /* 0x000fc400078ec0ff */
[----:B------:R-:W-:Y:S02]  /*1a00*/  LOP3.LUT R48, R22, R48, R37, 0x96, !PT ;  /* 0x0000003016307212 */ /* 0x000fe400078e9625 */
[----:B------:R-:W-:Y:S02]  /*1a10*/  LOP3.LUT R19, R58, R19, RZ, 0x3c, !PT ;  /* 0x000000133a137212 */ /* 0x000fe400078e3cff */
[----:B------:R-:W-:Y:S02]  /*1a20*/  LOP3.LUT R22, R53, 0x33333333, R56, 0xf8, !PT ;  /* 0x3333333335167812 */ /* 0x000fe400078ef838 */
[----:B------:R-:W-:Y:S02]  /*1a30*/  SHF.R.U32.HI R56, RZ, 0x2, R26 ;  /* 0x00000002ff387819 */ /* 0x000fe4000001161a */
[----:B------:R-:W-:Y:S02]  /*1a40*/  LOP3.LUT R33, R33, 0xcccccccc, RZ, 0xc0, !PT ;  /* 0xcccccccc21217812 */ /* 0x000fe400078ec0ff */
[----:B------:R-:W-:-:S02]  /*1a50*/  SHF.R.U32.HI R37, RZ, 0x2, R20 ;  /* 0x00000002ff257819 */ /* 0x000fc40000011614 */
[----:B------:R-:W-:Y:S02]  /*1a60*/  LOP3.LUT R32, R32, 0xcccccccc, RZ, 0xc0, !PT ;  /* 0xcccccccc20207812 */ /* 0x000fe400078ec0ff */
[----:B------:R-:W-:Y:S02]  /*1a70*/  LOP3.LUT R53, R35, R19, R36, 0x90, !PT ;  /* 0x0000001323357212 */ /* 0x000fe400078e9024 */
[----:B------:R-:W-:Y:S02]  /*1a80*/  LOP3.LUT R20, R33, 0x33333333, R56, 0xf8, !PT ;  /* 0x3333333321147812 */ /* 0x000fe400078ef838 */
[----:B------:R-:W-:Y:S02]  /*1a90*/  LOP3.LUT R37, R32, 0x33333333, R37, 0xf8, !PT ;  /* 0x3333333320257812 */ /* 0x000fe400078ef825 */
[-CC-:B------:R-:W-:Y:S02]  /*1aa0*/  LOP3.LUT R33, R35, R25.reuse, R26.reuse, 0x90, !PT ;  /* 0x0000001923217212 */ /* 0x180fe400078e901a */
[----:B------:R-:W-:-:S02]  /*1ab0*/  LOP3.LUT R32, R19, R25, R26, 0x60, !PT ;  /* 0x0000001913207212 */ /* 0x000fc400078e601a */
[----:B------:R-:W-:Y:S01]  /*1ac0*/  LOP3.LUT R26, R53, R25, R26, 0x96, !PT ;  /* 0x00000019351a7212 */ /* 0x000fe200078e961a */
[----:B------:R-:W-:Y:S01]  /*1ad0*/  IMAD.SHL.U32 R53, R21, 0x4, RZ ;  /* 0x0000000415357824 */ /* 0x000fe200078e00ff */
[----:B------:R-:W-:Y:S01]  /*1ae0*/  SHF.R.U32.HI R56, RZ, 0x2, R21 ;  /* 0x00000002ff387819 */ /* 0x000fe20000011615 */
[----:B------:R-:W-:Y:S01]  /*1af0*/  IMAD.SHL.U32 R25, R34, 0x4, RZ ;  /* 0x0000000422197824 */ /* 0x000fe200078e00ff */
[----:B------:R-:W-:Y:S02]  /*1b00*/  LOP3.LUT R21, R35, R19, R36, 0x9c, !PT ;  /* 0x0000001323157212 */ /* 0x000fe400078e9c24 */
[----:B------:R-:W-:Y:S02]  /*1b10*/  SHF.R.U32.HI R34, RZ, 0x2, R34 ;  /* 0x00000002ff227819 */ /* 0x000fe40000011622 */
[----:B------:R-:W-:Y:S02]  /*1b20*/  LOP3.LUT R58, R21, R33, R36, 0x60, !PT ;  /* 0x00000021153a7212 */ /* 0x000fe400078e6024 */
[----:B------:R-:W-:-:S02]  /*1b30*/  LOP3.LUT R25, R25, 0xcccccccc, RZ, 0xc0, !PT ;  /* 0xcccccccc19197812 */ /* 0x000fc400078ec0ff */
[----:B------:R-:W-:Y:S02]  /*1b40*/  LOP3.LUT R19, R53, 0xcccccccc, RZ, 0xc0, !PT ;  /* 0xcccccccc35137812 */ /* 0x000fe400078ec0ff */
[----:B------:R-:W-:Y:S02]  /*1b50*/  LOP3.LUT R35, R35, R58, RZ, 0x3c, !PT ;  /* 0x0000003a23237212 */ /* 0x000fe400078e3cff */
[----:B------:R-:W-:Y:S01]  /*1b60*/  LOP3.LUT R53, R25, 0x33333333, R34, 0xf8, !PT ;  /* 0x3333333319357812 */ /* 0x000fe200078ef822 */
[----:B------:R-:W-:Y:S01]  /*1b70*/  IMAD.SHL.U32 R25, R50, 0x4, RZ ;  /* 0x0000000432197824 */ /* 0x000fe200078e00ff */
[----:B0-----:R-:W-:Y:S02]  /*1b80*/  LOP3.LUT R58, R37, UR10, R20, 0xb4, !PT ;  /* 0x0000000a253a7c12 */ /* 0x001fe4000f8eb414 */
[----:B------:R-:W-:Y:S02]  /*1b90*/  LOP3.LUT R19, R19, 0x33333333, R56, 0xf8, !PT ;  /* 0x3333333313137812 */ /* 0x000fe400078ef838 */
[----:B------:R-:W-:-:S02]  /*1ba0*/  LOP3.LUT R47, R28, R55, R47, 0x96, !PT ;  /* 0x000000371c2f7212 */ /* 0x000fc400078e962f */
[----:B------:R-:W-:Y:S02]  /*1bb0*/  LOP3.LUT R37, R33, R36, RZ, 0xc3, !PT ;  /* 0x0000002421257212 */ /* 0x000fe400078ec3ff */
[----:B------:R-:W-:Y:S02]  /*1bc0*/  LOP3.LUT R56, R26, R33, R36, 0xf9, !PT ;  /* 0x000000211a387212 */ /* 0x000fe400078ef924 */
[C---:B------:R-:W-:Y:S02]  /*1bd0*/  LOP3.LUT R60, R20.reuse, R58, R29, 0x90, !PT ;  /* 0x0000003a143c7212 */ /* 0x040fe400078e901d */
[C---:B------:R-:W-:Y:S02]  /*1be0*/  LOP3.LUT R55, R29.reuse, R20, R53, 0xb4, !PT ;  /* 0x000000141d377212 */ /* 0x040fe400078eb435 */
[----:B------:R-:W-:Y:S02]  /*1bf0*/  LOP3.LUT R33, R20, R58, R29, 0x9c, !PT ;  /* 0x0000003a14217212 */ /* 0x000fe400078e9c1d */
[----:B------:R-:W-:-:S02]  /*1c00*/  LOP3.LUT R34, R29, R20, R53, 0x4b, !PT ;  /* 0x000000141d227212 */ /* 0x000fc400078e4b35 */
[C---:B------:R-:W-:Y:S02]  /*1c10*/  LOP3.LUT R36, R53.reuse, UR10, R58, 0x6c, !PT ;  /* 0x0000000a35247c12 */ /* 0x040fe4000f8e6c3a */
[----:B------:R-:W-:Y:S02]  /*1c20*/  LOP3.LUT R53, R53, R60, RZ, 0x3c, !PT ;  /* 0x0000003c35357212 */ /* 0x000fe400078e3cff */
[----:B------:R-:W-:Y:S02]  /*1c30*/  LOP3.LUT R20, R20, R33, R55, 0x78, !PT ;  /* 0x0000002114147212 */ /* 0x000fe400078e7837 */
[----:B------:R-:W-:Y:S02]  /*1c40*/  LOP3.LUT R25, R25, 0xcccccccc, RZ, 0xc0, !PT ;  /* 0xcccccccc19197812 */ /* 0x000fe400078ec0ff */
[----:B------:R-:W-:Y:S02]  /*1c50*/  SHF.R.U32.HI R58, RZ, 0x2, R50 ;  /* 0x00000002ff3a7819 */ /* 0x000fe40000011632 */
[----:B------:R-:W-:-:S02]  /*1c60*/  LOP3.LUT R21, R21, R56, RZ, 0x3c, !PT ;  /* 0x0000003815157212 */ /* 0x000fc400078e3cff */
[----:B------:R-:W-:Y:S02]  /*1c70*/  LOP3.LUT R56, R34, R20, R53, 0x78, !PT ;  /* 0x0000001422387212 */ /* 0x000fe400078e7835 */
[----:B------:R-:W-:Y:S02]  /*1c80*/  LOP3.LUT R32, R32, UR8, RZ, 0x3c, !PT ;  /* 0x0000000820207c12 */ /* 0x000fe4000f8e3cff */
[----:B------:R-:W-:Y:S02]  /*1c90*/  LOP3.LUT R57, R50, UR9, R27, 0xb4, !PT ;  /* 0x0000000932397c12 */ /* 0x000fe4000f8eb41b */
[----:B------:R-:W-:Y:S02]  /*1ca0*/  LOP3.LUT R29, R25, 0x33333333, R58, 0xf8, !PT ;  /* 0x33333333191d7812 */ /* 0x000fe400078ef83a */
[----:B------:R-:W-:Y:S02]  /*1cb0*/  LOP3.LUT R33, R33, R34, R53, 0x1e, !PT ;  /* 0x0000002221217212 */ /* 0x000fe400078e1e35 */
[----:B------:R-:W-:-:S02]  /*1cc0*/  LOP3.LUT R25, R56, R21, RZ, 0x3c, !PT ;  /* 0x0000001538197212 */ /* 0x000fc400078e3cff */
[----:B------:R-:W-:Y:S02]  /*1cd0*/  LOP3.LUT R34, R26, R21, R32, 0x78, !PT ;  /* 0x000000151a227212 */ /* 0x000fe400078e7820 */
[-C--:B------:R-:W-:Y:S02]  /*1ce0*/  LOP3.LUT R55, R43, R38.reuse, RZ, 0x3c, !PT ;  /* 0x000000262b377212 */ /* 0x080fe400078e3cff */
[----:B------:R-:W-:Y:S02]  /*1cf0*/  LOP3.LUT R38, R57, R38, RZ, 0x3c, !PT ;  /* 0x0000002639267212 */ /* 0x000fe400078e3cff */
[----:B------:R-:W-:Y:S02]  /*1d00*/  LOP3.LUT R43, R53, R33, R36, 0x78, !PT ;  /* 0x00000021352b7212 */ /* 0x000fe400078e7824 */
[----:B------:R-:W-:Y:S02]  /*1d10*/  LOP3.LUT R57, R18, R17, R24, 0x96, !PT ;  /* 0x0000001112397212 */ /* 0x000fe400078e9618 */
[----:B------:R-:W-:-:S02]  /*1d20*/  LOP3.LUT R50, R25, R33, R34, 0x96, !PT ;  /* 0x0000002119327212 */ /* 0x000fc400078e9622 */
[----:B------:R-:W-:Y:S02]  /*1d30*/  LOP3.LUT R17, R17, R24, RZ, 0x3c, !PT ;  /* 0x0000001811117212 */ /* 0x000fe400078e3cff */
[-C--:B------:R-:W-:Y:S01]  /*1d40*/  LOP3.LUT R37, R37, R35.reuse, R26, 0x78, !PT ;  /* 0x0000002325257212 */ /* 0x080fe200078e781a */
[----:B------:R-:W-:Y:S01]  /*1d50*/  IMAD.SHL.U32 R26, R55, 0x4, RZ ;  /* 0x00000004371a7824 */ /* 0x000fe200078e00ff */
[-CC-:B------:R-:W-:Y:S02]  /*1d60*/  LOP3.LUT R43, R43, R35.reuse, R32.reuse, 0x96, !PT ;  /* 0x000000232b2b7212 */ /* 0x180fe400078e9620 */
[----:B------:R-:W-:Y:S01]  /*1d70*/  LOP3.LUT R32, R50, R35, R32, 0x96, !PT ;  /* 0x0000002332207212 */ /* 0x000fe200078e9620 */
[----:B------:R-:W-:Y:S01]  /*1d80*/  IMAD.SHL.U32 R50, R17, 0x4, RZ ;  /* 0x0000000411327824 */ /* 0x000fe200078e00ff */
[----:B------:R-:W-:Y:S02]  /*1d90*/  SHF.R.U32.HI R35, RZ, 0x2, R55 ;  /* 0x00000002ff237819 */ /* 0x000fe40000011637 */
[----:B------:R-:W-:-:S02]  /*1da0*/  LOP3.LUT R26, R26, 0xcccccccc, RZ, 0xc0, !PT ;  /* 0xcccccccc1a1a7812 */ /* 0x000fc400078ec0ff */
[C---:B------:R-:W-:Y:S02]  /*1db0*/  LOP3.LUT R18, R27.reuse, R38, R57, 0x90, !PT ;  /* 0x000000261b127212 */ /* 0x040fe400078e9039 */
[----:B------:R-:W-:Y:S02]  /*1dc0*/  SHF.R.U32.HI R17, RZ, 0x2, R17 ;  /* 0x00000002ff117819 */ /* 0x000fe40000011611 */
[----:B------:R-:W-:Y:S02]  /*1dd0*/  LOP3.LUT R50, R50, 0xcccccccc, RZ, 0xc0, !PT ;  /* 0xcccccccc32327812 */ /* 0x000fe400078ec0ff */
[----:B------:R-:W-:Y:S02]  /*1de0*/  LOP3.LUT R35, R26, 0x33333333, R35, 0xf8, !PT ;  /* 0x333333331a237812 */ /* 0x000fe400078ef823 */
[-CC-:B------:R-:W-:Y:S02]  /*1df0*/  LOP3.LUT R18, R18, R24.reuse, R55.reuse, 0x96, !PT ;  /* 0x0000001812127212 */ /* 0x180fe400078e9637 */
[----:B------:R-:W-:-:S02]  /*1e00*/  LOP3.LUT R26, R27, R24, R55, 0x90, !PT ;  /* 0x000000181b1a7212 */ /* 0x000fc400078e9037 */
[----:B------:R-:W-:Y:S02]  /*1e10*/  LOP3.LUT R50, R50, 0x33333333, R17, 0xf8, !PT ;  /* 0x3333333332327812 */ /* 0x000fe400078ef811 */
[----:B------:R-:W-:Y:S02]  /*1e20*/  LOP3.LUT R24, R38, R24, R55, 0x60, !PT ;  /* 0x0000001826187212 */ /* 0x000fe400078e6037 */
[----:B------:R-:W-:Y:S02]  /*1e30*/  LOP3.LUT R38, R27, R38, R57, 0x9c, !PT ;  /* 0x000000261b267212 */ /* 0x000fe400078e9c39 */
[----:B------:R-:W-:Y:S02]  /*1e40*/  LOP3.LUT R50, R50, UR11, R35, 0xb4, !PT ;  /* 0x0000000b32327c12 */ /* 0x000fe4000f8eb423 */
[----:B------:R-:W-:Y:S02]  /*1e50*/  LOP3.LUT R53, R26, R57, RZ, 0xc3, !PT ;  /* 0x000000391a357212 */ /* 0x000fe400078ec3ff */
[----:B------:R-:W-:-:S02]  /*1e60*/  LOP3.LUT R56, R38, R26, R57, 0x60, !PT ;  /* 0x0000001a26387212 */ /* 0x000fc400078e6039 */
[----:B------:R-:W-:Y:S02]  /*1e70*/  LOP3.LUT R57, R18, R26, R57, 0xf9, !PT ;  /* 0x0000001a12397212 */ /* 0x000fe400078ef939 */
[CCC-:B------:R-:W-:Y:S02]  /*1e80*/  LOP3.LUT R58, R22.reuse, R35.reuse, R29.reuse, 0xb4, !PT ;  /* 0x00000023163a7212 */ /* 0x1c0fe400078eb41d */
[CCC-:B------:R-:W-:Y:S02]  /*1e90*/  LOP3.LUT R17, R35.reuse, R50.reuse, R22.reuse, 0x9c, !PT ;  /* 0x0000003223117212 */ /* 0x1c0fe400078e9c16 */
[C---:B------:R-:W-:Y:S02]  /*1ea0*/  LOP3.LUT R26, R35.reuse, R50, R22, 0x90, !PT ;  /* 0x00000032231a7212 */ /* 0x040fe400078e9016 */
[----:B------:R-:W-:Y:S02]  /*1eb0*/  LOP3.LUT R22, R22, R35, R29, 0x4b, !PT ;  /* 0x0000002316167212 */ /* 0x000fe400078e4b1d */
[----:B------:R-:W-:-:S02]  /*1ec0*/  LOP3.LUT R35, R35, R17, R58, 0x78, !PT ;  /* 0x0000001123237212 */ /* 0x000fc400078e783a */
[C---:B------:R-:W-:Y:S02]  /*1ed0*/  LOP3.LUT R26, R29.reuse, R26, RZ, 0x3c, !PT ;  /* 0x0000001a1d1a7212 */ /* 0x040fe400078e3cff */
[----:B------:R-:W-:Y:S01]  /*1ee0*/  LOP3.LUT R50, R29, UR11, R50, 0x6c, !PT ;  /* 0x0000000b1d327c12 */ /* 0x000fe2000f8e6c32 */
[----:B------:R-:W0:Y:S01]  /*1ef0*/  LDCU.64 UR10, c[0x3][UR14] ;  /* 0x00c000000e0a77ac */ /* 0x000e220008000a00 */
[----:B------:R-:W-:Y:S02]  /*1f00*/  LOP3.LUT R27, R27, R56, RZ, 0x3c, !PT ;  /* 0x000000381b1b7212 */ /* 0x000fe400078e3cff */
[----:B------:R-:W-:Y:S02]  /*1f10*/  LOP3.LUT R29, R38, R57, RZ, 0x3c, !PT ;  /* 0x00000039261d7212 */ /* 0x000fe400078e3cff */
[--C-:B------:R-:W-:Y:S02]  /*1f20*/  LOP3.LUT R38, R22, R35, R26.reuse, 0x78, !PT ;  /* 0x0000002316267212 */ /* 0x100fe400078e781a */
[----:B------:R-:W-:Y:S01]  /*1f30*/  LOP3.LUT R56, R24, UR9, RZ, 0x3c, !PT ;  /* 0x0000000918387c12 */ /* 0x000fe2000f8e3cff */
[----:B------:R-:W1:Y:S01]  /*1f40*/  LDCU.64 UR8, c[0x3][UR14+-0x18] ;  /* 0x00fffd000e0877ac */ /* 0x000e620008000a00 */
[----:B------:R-:W-:-:S02]  /*1f50*/  LOP3.LUT R17, R17, R22, R26, 0x1e, !PT ;  /* 0x0000001611117212 */ /* 0x000fc400078e1e1a */
[-C--:B------:R-:W-:Y:S02]  /*1f60*/  LOP3.LUT R38, R38, R29.reuse, RZ, 0x3c, !PT ;  /* 0x0000001d26267212 */ /* 0x080fe400078e3cff */
[----:B------:R-:W-:Y:S02]  /*1f70*/  LOP3.LUT R22, R18, R29, R56, 0x78, !PT ;  /* 0x0000001d12167212 */ /* 0x000fe400078e7838 */
[----:B--2---:R-:W-:Y:S02]  /*1f80*/  LOP3.LUT R58, R41, UR12, R46, 0xb4, !PT ;  /* 0x0000000c293a7c12 */ /* 0x004fe4000f8eb42e */
[-C--:B------:R-:W-:Y:S02]  /*1f90*/  LOP3.LUT R24, R26, R17.reuse, R50, 0x78, !PT ;  /* 0x000000111a187212 */ /* 0x080fe400078e7832 */
[----:B------:R-:W-:Y:S02]  /*1fa0*/  LOP3.LUT R26, R38, R17, R22, 0x96, !PT ;  /* 0x00000011261a7212 */ /* 0x000fe400078e9616 */
[----:B------:R-:W-:-:S02]  /*1fb0*/  LOP3.LUT R18, R53, R27, R18, 0x78, !PT ;  /* 0x0000001b35127212 */ /* 0x000fc400078e7812 */
[-C--:B------:R-:W-:Y:S02]  /*1fc0*/  LOP3.LUT R55, R54, R23.reuse, RZ, 0x3c, !PT ;  /* 0x0000001736377212 */ /* 0x080fe400078e3cff */
[----:B------:R-:W-:Y:S02]  /*1fd0*/  LOP3.LUT R53, R58, R23, RZ, 0x3c, !PT ;  /* 0x000000173a357212 */ /* 0x000fe400078e3cff */
[-CC-:B------:R-:W-:Y:S01]  /*1fe0*/  LOP3.LUT R23, R26, R27.reuse, R56.reuse, 0x96, !PT ;  /* 0x0000001b1a177212 */ /* 0x180fe200078e9638 */
[----:B------:R-:W-:Y:S01]  /*1ff0*/  IMAD.SHL.U32 R26, R41, 0x4, RZ ;  /* 0x00000004291a7824 */ /* 0x000fe200078e00ff */
[----:B------:R-:W-:Y:S01]  /*2000*/  LOP3.LUT R24, R24, R27, R56, 0x96, !PT ;  /* 0x0000001b18187212 */ /* 0x000fe200078e9638 */
[----:B------:R-:W-:Y:S01]  /*2010*/  IMAD.SHL.U32 R27, R55, 0x4, RZ ;  /* 0x00000004371b7824 */ /* 0x000fe200078e00ff */
[----:B------:R-:W-:Y:S02]  /*2020*/  SHF.R.U32.HI R41, RZ, 0x2, R41 ;  /* 0x00000002ff297819 */ /* 0x000fe40000011629 */
[----:B------:R-:W-:-:S02]  /*2030*/  LOP3.LUT R26, R26, 0xcccccccc, RZ, 0xc0, !PT ;  /* 0xcccccccc1a1a7812 */ /* 0x000fc400078ec0ff */
[----:B------:R-:W-:Y:S02]  /*2040*/  LOP3.LUT R51, R51, R49, R42, 0x96, !PT ;  /* 0x0000003133337212 */ /* 0x000fe400078e962a */
[----:B------:R-:W-:Y:S02]  /*2050*/  LOP3.LUT R27, R27, 0xcccccccc, RZ, 0xc0, !PT ;  /* 0xcccccccc1b1b7812 */ /* 0x000fe400078ec0ff */
[----:B------:R-:W-:Y:S02]  /*2060*/  SHF.R.U32.HI R56, RZ, 0x2, R55 ;  /* 0x00000002ff387819 */ /* 0x000fe40000011637 */
[----:B------:R-:W-:Y:S02]  /*2070*/  LOP3.LUT R54, R26, 0x33333333, R41, 0xf8, !PT ;  /* 0x333333331a367812 */ /* 0x000fe400078ef829 */
[----:B------:R-:W-:Y:S02]  /*2080*/  LOP3.LUT R57, R46, R53, R51, 0x90, !PT ;  /* 0x000000352e397212 */ /* 0x000fe400078e9033 */
[----:B------:R-:W-:-:S02]  /*2090*/  LOP3.LUT R41, R49, R42, RZ, 0x3c, !PT ;  /* 0x0000002a31297212 */ /* 0x000fc400078e3cff */
[----:B------:R-:W-:Y:S02]  /*20a0*/  LOP3.LUT R26, R27, 0x33333333, R56, 0xf8, !PT ;  /* 0x333333331b1a7812 */ /* 0x000fe400078ef838 */
[-CC-:B------:R-:W-:Y:S02]  /*20b0*/  LOP3.LUT R49, R57, R42.reuse, R55.reuse, 0x96, !PT ;  /* 0x0000002a39317212 */ /* 0x180fe400078e9637 */
[CCC-:B------:R-:W-:Y:S02]  /*20c0*/  LOP3.LUT R58, R46.reuse, R42.reuse, R55.reuse, 0x90, !PT ;  /* 0x0000002a2e3a7212 */ /* 0x1c0fe400078e9037 */
[----:B------:R-:W-:Y:S01]  /*20d0*/  LOP3.LUT R27, R53, R42, R55, 0x60, !PT ;  /* 0x0000002a351b7212 */ /* 0x000fe200078e6037 */
[----:B------:R-:W-:Y:S01]  /*20e0*/  IMAD.SHL.U32 R42, R41, 0x4, RZ ;  /* 0x00000004292a7824 */ /* 0x000fe200078e00ff */
[----:B------:R-:W-:Y:S02]  /*20f0*/  SHF.R.U32.HI R41, RZ, 0x2, R41 ;  /* 0x00000002ff297819 */ /* 0x000fe40000011629 */
[----:B------:R-:W-:-:S02]  /*2100*/  LOP3.LUT R56, R46, R53, R51, 0x9c, !PT ;  /* 0x000000352e387212 */ /* 0x000fc400078e9c33 */
[----:B------:R-:W-:Y:S02]  /*2110*/  LOP3.LUT R42, R42, 0xcccccccc, RZ, 0xc0, !PT ;  /* 0xcccccccc2a2a7812 */ /* 0x000fe400078ec0ff */
[----:B------:R-:W-:Y:S02]  /*2120*/  LOP3.LUT R53, R56, R58, R51, 0x60, !PT ;  /* 0x0000003a38357212 */ /* 0x000fe400078e6033 */
[----:B------:R-:W-:Y:S02]  /*2130*/  LOP3.LUT R41, R42, 0x33333333, R41, 0xf8, !PT ;  /* 0x333333332a297812 */ /* 0x000fe400078ef829 */
[----:B------:R-:W-:Y:S02]  /*2140*/  LOP3.LUT R42, R46, R53, RZ, 0x3c, !PT ;  /* 0x000000352e2a7212 */ /* 0x000fe400078e3cff */
[----:B-1----:R-:W-:Y:S02]  /*2150*/  LOP3.LUT R55, R41, UR8, R26, 0xb4, !PT ;  /* 0x0000000829377c12 */ /* 0x002fe4000f8eb41a */
[----:B------:R-:W-:-:S02]  /*2160*/  LOP3.LUT R46, R58, R51, RZ, 0xc3, !PT ;  /* 0x000000333a2e7212 */ /* 0x000fc400078ec3ff */
[----:B------:R-:W-:Y:S02]  /*2170*/  LOP3.LUT R57, R49, R58, R51, 0xf9, !PT ;  /* 0x0000003a31397212 */ /* 0x000fe400078ef933 */
[CCC-:B------:R-:W-:Y:S02]  /*2180*/  LOP3.LUT R41, R19.reuse, R26.reuse, R54.reuse, 0x4b, !PT ;  /* 0x0000001a13297212 */ /* 0x1c0fe400078e4b36 */
[CCC-:B------:R-:W-:Y:S02]  /*2190*/  LOP3.LUT R59, R26.reuse, R55.reuse, R19.reuse, 0x90, !PT ;  /* 0x000000371a3b7212 */ /* 0x1c0fe400078e9013 */
[----:B------:R-:W-:Y:S02]  /*21a0*/  LOP3.LUT R58, R19, R26, R54, 0xb4, !PT ;  /* 0x0000001a133a7212 */ /* 0x000fe400078eb436 */
[----:B------:R-:W-:Y:S01]  /*21b0*/  LOP3.LUT R53, R26, R55, R19, 0x9c, !PT ;  /* 0x000000371a357212 */ /* 0x000fe200078e9c13 */
[----:B------:R-:W-:Y:S01]  /*21c0*/  IMAD.SHL.U32 R19, R45, 0x4, RZ ;  /* 0x000000042d137824 */ /* 0x000fe200078e00ff */
[----:B------:R-:W-:-:S02]  /*21d0*/  SHF.R.U32.HI R60, RZ, 0x2, R45 ;  /* 0x00000002ff3c7819 */ /* 0x000fc4000001162d */
[----:B------:R-:W-:Y:S02]  /*21e0*/  LOP3.LUT R51, R54, UR8, R55, 0x6c, !PT ;  /* 0x0000000836337c12 */ /* 0x000fe4000f8e6c37 */
[----:B------:R-:W-:Y:S02]  /*21f0*/  LOP3.LUT R19, R19, 0xcccccccc, RZ, 0xc0, !PT ;  /* 0xcccccccc13137812 */ /* 0x000fe400078ec0ff */
[----:B------:R-:W-:Y:S02]  /*2200*/  LOP3.LUT R28, R28, R40, R39, 0x96, !PT ;  /* 0x000000281c1c7212 */ /* 0x000fe400078e9627 */
[----:B------:R-:W-:Y:S01]  /*2210*/  LOP3.LUT R55, R19, 0x33333333, R60, 0xf8, !PT ;  /* 0x3333333313377812 */ /* 0x000fe200078ef83c */
[----:B------:R-:W-:Y:S01]  /*2220*/  IMAD.SHL.U32 R19, R44, 0x4, RZ ;  /* 0x000000042c137824 */ /* 0x000fe200078e00ff */
[----:B------:R-:W-:Y:S02]  /*2230*/  SHF.R.U32.HI R44, RZ, 0x2, R44 ;  /* 0x00000002ff2c7819 */ /* 0x000fe4000001162c */
[----:B------:R-:W-:-:S02]  /*2240*/  LOP3.LUT R60, R47, R52, RZ, 0x3c, !PT ;  /* 0x000000342f3c7212 */ /* 0x000fc400078e3cff */
[----:B------:R-:W-:Y:S02]  /*2250*/  LOP3.LUT R19, R19, 0xcccccccc, RZ, 0xc0, !PT ;  /* 0xcccccccc13137812 */ /* 0x000fe400078ec0ff */
[----:B------:R-:W-:Y:S02]  /*2260*/  LOP3.LUT R40, R40, R39, RZ, 0x3c, !PT ;  /* 0x0000002728287212 */ /* 0x000fe400078e3cff */
[----:B------:R-:W-:Y:S02]  /*2270*/  LOP3.LUT R44, R19, 0x33333333, R44, 0xf8, !PT ;  /* 0x33333333132c7812 */ /* 0x000fe400078ef82c */
[----:B------:R-:W-:Y:S01]  /*2280*/  LOP3.LUT R19, R45, UR13, R48, 0xb4, !PT ;  /* 0x0000000d2d137c12 */ /* 0x000fe2000f8eb430 */
[----:B------:R-:W-:Y:S01]  /*2290*/  IMAD.SHL.U32 R45, R60, 0x4, RZ ;  /* 0x000000043c2d7824 */ /* 0x000fe200078e00ff */
[----:B------:R-:W-:Y:S02]  /*22a0*/  LOP3.LUT R54, R54, R59, RZ, 0x3c, !PT ;  /* 0x0000003b36367212 */ /* 0x000fe400078e3cff */
[----:B------:R-:W-:-:S02]  /*22b0*/  LOP3.LUT R19, R19, R52, RZ, 0x3c, !PT ;  /* 0x0000003413137212 */ /* 0x000fc400078e3cff */
[----:B------:R-:W-:Y:S02]  /*22c0*/  LOP3.LUT R52, R26, R53, R58, 0x78, !PT ;  /* 0x000000351a347212 */ /* 0x000fe400078e783a */
[----:B------:R-:W-:Y:S02]  /*22d0*/  LOP3.LUT R26, R56, R57, RZ, 0x3c, !PT ;  /* 0x00000039381a7212 */ /* 0x000fe400078e3cff */
[----:B------:R-:W-:Y:S02]  /*22e0*/  LOP3.LUT R45, R45, 0xcccccccc, RZ, 0xc0, !PT ;  /* 0xcccccccc2d2d7812 */ /* 0x000fe400078ec0ff */
[--C-:B------:R-:W-:Y:S02]  /*22f0*/  SHF.R.U32.HI R56, RZ, 0x2, R60.reuse ;  /* 0x00000002ff387819 */ /* 0x100fe4000001163c */
[----:B------:R-:W-:Y:S02]  /*2300*/  LOP3.LUT R47, R48, R39, R60, 0x90, !PT ;  /* 0x00000027302f7212 */ /* 0x000fe400078e903c */
[----:B------:R-:W-:Y:S01]  /*2310*/  LOP3.LUT R59, R45, 0x33333333, R56, 0xf8, !PT ;  /* 0x333333332d3b7812 */ /* 0x000fe200078ef838 */
[----:B------:R-:W-:Y:S01]  /*2320*/  IMAD.SHL.U32 R56, R40, 0x4, RZ ;  /* 0x0000000428387824 */ /* 0x000fe200078e00ff */
[----:B------:R-:W-:-:S02]  /*2330*/  LOP3.LUT R45, R48, R19, R28, 0x90, !PT ;  /* 0x00000013302d7212 */ /* 0x000fc400078e901c */
[----:B------:R-:W-:Y:S02]  /*2340*/  SHF.R.U32.HI R57, RZ, 0x2, R40 ;  /* 0x00000002ff397819 */ /* 0x000fe40000011628 */
[-CC-:B------:R-:W-:Y:S02]  /*2350*/  LOP3.LUT R45, R45, R39.reuse, R60.reuse, 0x96, !PT ;  /* 0x000000272d2d7212 */ /* 0x180fe400078e963c */
[----:B------:R-:W-:Y:S02]  /*2360*/  LOP3.LUT R39, R19, R39, R60, 0x60, !PT ;  /* 0x0000002713277212 */ /* 0x000fe400078e603c */
[----:B------:R-:W-:Y:S02]  /*2370*/  LOP3.LUT R56, R56, 0xcccccccc, RZ, 0xc0, !PT ;  /* 0xcccccccc38387812 */ /* 0x000fe400078ec0ff */
[----:B------:R-:W-:Y:S02]  /*2380*/  LOP3.LUT R19, R48, R19, R28, 0x9c, !PT ;  /* 0x0000001330137212 */ /* 0x000fe400078e9c1c */
[----:B------:R-:W-:-:S02]  /*2390*/  LOP3.LUT R56, R56, 0x33333333, R57, 0xf8, !PT ;  /* 0x3333333338387812 */ /* 0x000fc400078ef839 */
[--C-:B------:R-:W-:Y:S02]  /*23a0*/  LOP3.LUT R57, R19, R47, R28.reuse, 0x60, !PT ;  /* 0x0000002f13397212 */ /* 0x100fe400078e601c */
[----:B------:R-:W-:Y:S02]  /*23b0*/  LOP3.LUT R56, R56, UR9, R59, 0xb4, !PT ;  /* 0x0000000938387c12 */ /* 0x000fe4000f8eb43b */
[----:B------:R-:W-:Y:S02]  /*23c0*/  LOP3.LUT R40, R48, R57, RZ, 0x3c, !PT ;  /* 0x0000003930287212 */ /* 0x000fe400078e3cff */
[----:B------:R-:W-:Y:S02]  /*23d0*/  LOP3.LUT R57, R47, R28, RZ, 0xc3, !PT ;  /* 0x0000001c2f397212 */ /* 0x000fe400078ec3ff */
[----:B------:R-:W-:Y:S02]  /*23e0*/  LOP3.LUT R28, R45, R47, R28, 0xf9, !PT ;  /* 0x0000002f2d1c7212 */ /* 0x000fe400078ef91c */
[----:B------:R-:W-:-:S02]  /*23f0*/  LOP3.LUT R58, R59, R56, R44, 0x9c, !PT ;  /* 0x000000383b3a7212 */ /* 0x000fc400078e9c2c */
[----:B------:R-:W-:Y:S02]  /*2400*/  LOP3.LUT R19, R19, R28, RZ, 0x3c, !PT ;  /* 0x0000001c13137212 */ /* 0x000fe400078e3cff */
[----:B------:R-:W-:Y:S01]  /*2410*/  LOP3.LUT R28, R55, UR9, R56, 0x6c, !PT ;  /* 0x00000009371c7c12 */ /* 0x000fe2000f8e6c38 */
[----:B------:R-:W1:Y:S01]  /*2420*/  LDCU.64 UR8, c[0x3][UR14+-0x10] ;  /* 0x00fffe000e0877ac */ /* 0x000e620008000a00 */
        /* <DEDUP_REMOVED lines=9> */
[----:B------:R-:W-:-:S02]  /*24c0*/  LOP3.LUT R53, R27, UR12, RZ, 0x3c, !PT ;  /* 0x0000000c1b357c12 */ /* 0x000fc4000f8e3cff */
[-C--:B------:R-:W-:Y:S02]  /*24d0*/  LOP3.LUT R59, R41, R52.reuse, R54, 0x78, !PT ;  /* 0x00000034293b7212 */ /* 0x080fe400078e7836 */
        /* <DEDUP_REMOVED lines=9> */
[----:B------:R-:W-:Y:S01]  /*2570*/  LOP3.LUT R47, R39, UR13, RZ, 0x3c, !PT ;  /* 0x0000000d272f7c12 */ /* 0x000fe2000f8e3cff */
[----:B------:R-:W2:Y:S01]  /*2580*/  LDCU.64 UR12, c[0x3][UR14+-0x8] ;  /* 0x00ffff000e0c77ac */ /* 0x000ea20008000a00 */
[----:B------:R-:W-:-:S02]  /*2590*/  LOP3.LUT R46, R36, R55, R28, 0x96, !PT ;  /* 0x00000037242e7212 */ /* 0x000fc400078e961c */
[-CC-:B------:R-:W-:Y:S02]  /*25a0*/  LOP3.LUT R28, R54, R42.reuse, R53.reuse, 0x96, !PT ;  /* 0x0000002a361c7212 */ /* 0x180fe400078e9635 */
[----:B------:R-:W-:Y:S01]  /*25b0*/  LOP3.LUT R39, R48, R42, R53, 0x96, !PT ;  /* 0x0000002a30277212 */ /* 0x000fe200078e9635 */
[----:B------:R-:W-:Y:S01]  /*25c0*/  IMAD.SHL.U32 R42, R25, 0x10, RZ ;  /* 0x00000010192a7824 */ /* 0x000fe200078e00ff */
[-C--:B------:R-:W-:Y:S02]  /*25d0*/  LOP3.LUT R48, R45, R19.reuse, R47, 0x78, !PT ;  /* 0x000000132d307212 */ /* 0x080fe400078e782f */
[----:B------:R-:W-:Y:S01]  /*25e0*/  LOP3.LUT R53, R50, R19, RZ, 0x3c, !PT ;  /* 0x0000001332357212 */ /* 0x000fe200078e3cff */
[----:B------:R-:W-:Y:S01]  /*25f0*/  IMAD.SHL.U32 R50, R38, 0x10, RZ ;  /* 0x0000001026327824 */ /* 0x000fe200078e00ff */
[----:B------:R-:W-:Y:S02]  /*2600*/  SHF.R.U32.HI R45, RZ, 0x4, R25 ;  /* 0x00000004ff2d7819 */ /* 0x000fe40000011619 */
[----:B------:R-:W-:-:S02]  /*2610*/  LOP3.LUT R25, R53, R41, R48, 0x96, !PT ;  /* 0x0000002935197212 */ /* 0x000fc400078e9630 */
[-CC-:B------:R-:W-:Y:S02]  /*2620*/  LOP3.LUT R54, R51, R40.reuse, R47.reuse, 0x96, !PT ;  /* 0x0000002833367212 */ /* 0x180fe400078e962f */
[----:B------:R-:W-:Y:S02]  /*2630*/  LOP3.LUT R42, R42, 0xf0f0f0f0, RZ, 0xc0, !PT ;  /* 0xf0f0f0f02a2a7812 */ /* 0x000fe400078ec0ff */
[----:B------:R-:W-:Y:S02]  /*2640*/  LOP3.LUT R25, R25, R40, R47, 0x96, !PT ;  /* 0x0000002819197212 */ /* 0x000fe400078e962f */
[----:B------:R-:W-:Y:S02]  /*2650*/  LOP3.LUT R47, R37, R33, R34, 0x96, !PT ;  /* 0x00000021252f7212 */ /* 0x000fe400078e9622 */
[----:B------:R-:W-:Y:S02]  /*2660*/  LOP3.LUT R51, R56, R21, RZ, 0x3c, !PT ;  /* 0x0000001538337212 */ /* 0x000fe400078e3cff */
[----:B------:R-:W-:-:S02]  /*2670*/  LOP3.LUT R33, R33, R34, RZ, 0x3c, !PT ;  /* 0x0000002221217212 */ /* 0x000fc400078e3cff */
[----:B------:R-:W-:Y:S01]  /*2680*/  SHF.R.U32.HI R55, RZ, 0x4, R38 ;  /* 0x00000004ff377819 */ /* 0x000fe20000011626 */
[----:B------:R-:W-:Y:S01]  /*2690*/  IMAD.SHL.U32 R40, R51, 0x10, RZ ;  /* 0x0000001033287824 */ /* 0x000fe200078e00ff */
[----:B------:R-:W-:Y:S01]  /*26a0*/  LOP3.LUT R38, R42, 0xf0f0f0f, R45, 0xf8, !PT ;  /* 0x0f0f0f0f2a267812 */ /* 0x000fe200078ef82d */
[----:B------:R-:W-:Y:S01]  /*26b0*/  IMAD.SHL.U32 R37, R33, 0x10, RZ ;  /* 0x0000001021257824 */ /* 0x000fe200078e00ff */
[----:B-1----:R-:W-:Y:S02]  /*26c0*/  LOP3.LUT R42, R43, UR8, R32, 0xb4, !PT ;  /* 0x000000082b2a7c12 */ /* 0x002fe4000f8eb420 */
[----:B------:R-:W-:Y:S02]  /*26d0*/  LOP3.LUT R50, R50, 0xf0f0f0f0, RZ, 0xc0, !PT ;  /* 0xf0f0f0f032327812 */ /* 0x000fe400078ec0ff */
[----:B------:R-:W-:Y:S02]  /*26e0*/  LOP3.LUT R21, R42, R21, RZ, 0x3c, !PT ;  /* 0x000000152a157212 */ /* 0x000fe400078e3cff */
[----:B------:R-:W-:-:S02]  /*26f0*/  SHF.R.U32.HI R45, RZ, 0x4, R51 ;  /* 0x00000004ff2d7819 */ /* 0x000fc40000011633 */
[----:B------:R-:W-:Y:S02]  /*2700*/  LOP3.LUT R40, R40, 0xf0f0f0f0, RZ, 0xc0, !PT ;  /* 0xf0f0f0f028287812 */ /* 0x000fe400078ec0ff */
[----:B------:R-:W-:Y:S02]  /*2710*/  SHF.R.U32.HI R42, RZ, 0x4, R33 ;  /* 0x00000004ff2a7819 */ /* 0x000fe40000011621 */
[----:B------:R-:W-:Y:S02]  /*2720*/  LOP3.LUT R37, R37, 0xf0f0f0f0, RZ, 0xc0, !PT ;  /* 0xf0f0f0f025257812 */ /* 0x000fe400078ec0ff */
[----:B------:R-:W-:Y:S02]  /*2730*/  LOP3.LUT R33, R32, R21, R47, 0x90, !PT ;  /* 0x0000001520217212 */ /* 0x000fe400078e902f */
[----:B------:R-:W-:Y:S02]  /*2740*/  LOP3.LUT R58, R50, 0xf0f0f0f, R55, 0xf8, !PT ;  /* 0x0f0f0f0f323a7812 */ /* 0x000fe400078ef837 */
[----:B------:R-:W-:-:S02]  /*2750*/  LOP3.LUT R45, R40, 0xf0f0f0f, R45, 0xf8, !PT ;  /* 0x0f0f0f0f282d7812 */ /* 0x000fc400078ef82d */
[----:B------:R-:W-:Y:S02]  /*2760*/  LOP3.LUT R42, R37, 0xf0f0f0f, R42, 0xf8, !PT ;  /* 0x0f0f0f0f252a7812 */ /* 0x000fe400078ef82a */
[CCC-:B------:R-:W-:Y:S02]  /*2770*/  LOP3.LUT R50, R32.reuse, R34.reuse, R51.reuse, 0x90, !PT ;  /* 0x0000002220327212 */ /* 0x1c0fe400078e9033 */
[-CC-:B------:R-:W-:Y:S02]  /*2780*/  LOP3.LUT R37, R21, R34.reuse, R51.reuse, 0x60, !PT ;  /* 0x0000002215257212 */ /* 0x180fe400078e6033 */
[----:B------:R-:W-:Y:S01]  /*2790*/  LOP3.LUT R33, R33, R34, R51, 0x96, !PT ;  /* 0x0000002221217212 */ /* 0x000fe200078e9633 */
[----:B------:R-:W-:Y:S01]  /*27a0*/  IMAD.SHL.U32 R34, R43, 0x10, RZ ;  /* 0x000000102b227824 */ /* 0x000fe200078e00ff */
[----:B------:R-:W-:Y:S01]  /*27b0*/  LOP3.LUT R40, R32, R21, R47, 0x9c, !PT ;  /* 0x0000001520287212 */ /* 0x000fe200078e9c2f */
[----:B------:R-:W-:Y:S01]  /*27c0*/  IMAD.SHL.U32 R51, R49, 0x10, RZ ;  /* 0x0000001031337824 */ /* 0x000fe200078e00ff */
[----:B------:R-:W-:-:S02]  /*27d0*/  SHF.R.U32.HI R56, RZ, 0x4, R49 ;  /* 0x00000004ff387819 */ /* 0x000fc40000011631 */
[----:B------:R-:W-:Y:S02]  /*27e0*/  LOP3.LUT R49, R40, R50, R47, 0x60, !PT ;  /* 0x0000003228317212 */ /* 0x000fe400078e602f */
[----:B------:R-:W-:Y:S02]  /*27f0*/  SHF.R.U32.HI R43, RZ, 0x4, R43 ;  /* 0x00000004ff2b7819 */ /* 0x000fe4000001162b */
[----:B------:R-:W-:Y:S02]  /*2800*/  LOP3.LUT R34, R34, 0xf0f0f0f0, RZ, 0xc0, !PT ;  /* 0xf0f0f0f022227812 */ /* 0x000fe400078ec0ff */
[----:B------:R-:W-:Y:S02]  /*2810*/  LOP3.LUT R32, R32, R49, RZ, 0x3c, !PT ;  /* 0x0000003120207212 */ /* 0x000fe400078e3cff */
[----:B0-----:R-:W-:Y:S02]  /*2820*/  LOP3.LUT R49, R42, UR10, R45, 0xb4, !PT ;  /* 0x0000000a2a317c12 */ /* 0x001fe4000f8eb42d */
[----:B------:R-:W-:-:S02]  /*2830*/  LOP3.LUT R34, R34, 0xf0f0f0f, R43, 0xf8, !PT ;  /* 0x0f0f0f0f22227812 */ /* 0x000fc400078ef82b */
[----:B------:R-:W-:Y:S02]  /*2840*/  LOP3.LUT R21, R51, 0xf0f0f0f0, RZ, 0xc0, !PT ;  /* 0xf0f0f0f033157812 */ /* 0x000fe400078ec0ff */
[----:B------:R-:W-:Y:S02]  /*2850*/  LOP3.LUT R42, R50, R47, RZ, 0xc3, !PT ;  /* 0x0000002f322a7212 */ /* 0x000fe400078ec3ff */
[----:B------:R-:W-:Y:S02]  /*2860*/  LOP3.LUT R51, R33, R50, R47, 0xf9, !PT ;  /* 0x0000003221337212 */ /* 0x000fe400078ef92f */
[----:B------:R-:W-:Y:S02]  /*2870*/  LOP3.LUT R43, R45, R49, R38, 0x90, !PT ;  /* 0x000000312d2b7212 */ /* 0x000fe400078e9026 */
[CCC-:B------:R-:W-:Y:S02]  /*2880*/  LOP3.LUT R47, R38.reuse, R45.reuse, R34.reuse, 0x4b, !PT ;  /* 0x0000002d262f7212 */ /* 0x1c0fe400078e4b22 */
[----:B------:R-:W-:-:S02]  /*2890*/  LOP3.LUT R50, R38, R45, R34, 0xb4, !PT ;  /* 0x0000002d26327212 */ /* 0x000fc400078eb422 */
[C---:B------:R-:W-:Y:S02]  /*28a0*/  LOP3.LUT R38, R45.reuse, R49, R38, 0x9c, !PT ;  /* 0x000000312d267212 */ /* 0x040fe400078e9c26 */
[C---:B------:R-:W-:Y:S02]  /*28b0*/  LOP3.LUT R49, R34.reuse, UR10, R49, 0x6c, !PT ;  /* 0x0000000a22317c12 */ /* 0x040fe4000f8e6c31 */
[----:B------:R-:W-:Y:S01]  /*28c0*/  LOP3.LUT R34, R34, R43, RZ, 0x3c, !PT ;  /* 0x0000002b22227212 */ /* 0x000fe200078e3cff */
[----:B------:R-:W-:Y:S01]  /*28d0*/  IMAD.SHL.U32 R43, R24, 0x10, RZ ;  /* 0x00000010182b7824 */ /* 0x000fe200078e00ff */
[----:B------:R-:W-:Y:S02]  /*28e0*/  LOP3.LUT R45, R45, R38, R50, 0x78, !PT ;  /* 0x000000262d2d7212 */ /* 0x000fe400078e7832 */
[----:B------:R-:W-:Y:S02]  /*28f0*/  SHF.R.U32.HI R50, RZ, 0x4, R24 ;  /* 0x00000004ff327819 */ /* 0x000fe40000011618 */
[----:B------:R-:W-:-:S02]  /*2900*/  LOP3.LUT R43, R43, 0xf0f0f0f0, RZ, 0xc0, !PT ;  /* 0xf0f0f0f02b2b7812 */ /* 0x000fc400078ec0ff */
[----:B------:R-:W-:Y:S02]  /*2910*/  LOP3.LUT R40, R40, R51, RZ, 0x3c, !PT ;  /* 0x0000003328287212 */ /* 0x000fe400078e3cff */
[----:B------:R-:W-:Y:S02]  /*2920*/  LOP3.LUT R43, R43, 0xf0f0f0f, R50, 0xf8, !PT ;  /* 0x0f0f0f0f2b2b7812 */ /* 0x000fe400078ef832 */
[--C-:B------:R-:W-:Y:S02]  /*2930*/  LOP3.LUT R50, R38, R47, R34.reuse, 0x1e, !PT ;  /* 0x0000002f26327212 */ /* 0x100fe400078e1e22 */
[----:B------:R-:W-:Y:S02]  /*2940*/  LOP3.LUT R47, R47, R45, R34, 0x78, !PT ;  /* 0x0000002d2f2f7212 */ /* 0x000fe400078e7822 */
[----:B------:R-:W-:Y:S02]  /*2950*/  LOP3.LUT R51, R37, UR8, RZ, 0x3c, !PT ;  /* 0x0000000825337c12 */ /* 0x000fe4000f8e3cff */
[----:B------:R-:W-:-:S02]  /*2960*/  LOP3.LUT R38, R24, UR9, R23, 0xb4, !PT ;  /* 0x0000000918267c12 */ /* 0x000fc4000f8eb417 */
[-C--:B------:R-:W-:Y:S02]  /*2970*/  LOP3.LUT R24, R47, R40.reuse, RZ, 0x3c, !PT ;  /* 0x000000282f187212 */ /* 0x080fe400078e3cff */
[----:B------:R-:W-:Y:S02]  /*2980*/  LOP3.LUT R37, R33, R40, R51, 0x78, !PT ;  /* 0x0000002821257212 */ /* 0x000fe400078e7833 */
[----:B------:R-:W-:Y:S02]  /*2990*/  LOP3.LUT R47, R34, R50, R49, 0x78, !PT ;  /* 0x00000032222f7212 */ /* 0x000fe400078e7831 */
[----:B------:R-:W-:Y:S02]  /*29a0*/  LOP3.LUT R42, R42, R32, R33, 0x78, !PT ;  /* 0x000000202a2a7212 */ /* 0x000fe400078e7821 */
[----:B------:R-:W-:Y:S02]  /*29b0*/  LOP3.LUT R34, R18, R17, R22, 0x96, !PT ;  /* 0x0000001112227212 */ /* 0x000fe400078e9616 */
[----:B------:R-:W-:-:S02]  /*29c0*/  LOP3.LUT R33, R24, R50, R37, 0x96, !PT ;  /* 0x0000003218217212 */ /* 0x000fc400078e9625 */
[----:B------:R-:W-:Y:S02]  /*29d0*/  LOP3.LUT R17, R17, R22, RZ, 0x3c, !PT ;  /* 0x0000001611117212 */ /* 0x000fe400078e3cff */
[-C--:B------:R-:W-:Y:S02]  /*29e0*/  LOP3.LUT R55, R44, R29.reuse, RZ, 0x3c, !PT ;  /* 0x0000001d2c377212 */ /* 0x080fe400078e3cff */
[-CC-:B------:R-:W-:Y:S02]  /*29f0*/  LOP3.LUT R47, R47, R32.reuse, R51.reuse, 0x96, !PT ;  /* 0x000000202f2f7212 */ /* 0x180fe400078e9633 */
[----:B------:R-:W-:Y:S01]  /*2a00*/  LOP3.LUT R18, R33, R32, R51, 0x96, !PT ;  /* 0x0000002021127212 */ /* 0x000fe200078e9633 */
[----:B------:R-:W-:Y:S01]  /*2a10*/  IMAD.SHL.U32 R32, R17, 0x10, RZ ;  /* 0x0000001011207824 */ /* 0x000fe200078e00ff */
[----:B------:R-:W-:Y:S01]  /*2a20*/  SHF.R.U32.HI R17, RZ, 0x4, R17 ;  /* 0x00000004ff117819 */ /* 0x000fe20000011611 */
[----:B------:R-:W-:Y:S01]  /*2a30*/  IMAD.SHL.U32 R33, R55, 0x10, RZ ;  /* 0x0000001037217824 */ /* 0x000fe200078e00ff */
[----:B------:R-:W-:-:S02]  /*2a40*/  LOP3.LUT R29, R38, R29, RZ, 0x3c, !PT ;  /* 0x0000001d261d7212 */ /* 0x000fc400078e3cff */
[----:B------:R-:W-:Y:S02]  /*2a50*/  LOP3.LUT R32, R32, 0xf0f0f0f0, RZ, 0xc0, !PT ;  /* 0xf0f0f0f020207812 */ /* 0x000fe400078ec0ff */
[----:B------:R-:W-:Y:S02]  /*2a60*/  SHF.R.U32.HI R38, RZ, 0x4, R55 ;  /* 0x00000004ff267819 */ /* 0x000fe40000011637 */
[----:B------:R-:W-:Y:S02]  /*2a70*/  LOP3.LUT R33, R33, 0xf0f0f0f0, RZ, 0xc0, !PT ;  /* 0xf0f0f0f021217812 */ /* 0x000fe400078ec0ff */
[----:B------:R-:W-:Y:S01]  /*2a80*/  LOP3.LUT R32, R32, 0xf0f0f0f, R17, 0xf8, !PT ;  /* 0x0f0f0f0f20207812 */ /* 0x000fe200078ef811 */
[----:B------:R-:W-:Y:S01]  /*2a90*/  IMAD.SHL.U32 R17, R28, 0x10, RZ ;  /* 0x000000101c117824 */ /* 0x000fe200078e00ff */
[----:B------:R-:W-:Y:S02]  /*2aa0*/  LOP3.LUT R44, R23, R29, R34, 0x90, !PT ;  /* 0x0000001d172c7212 */ /* 0x000fe400078e9022 */
[----:B------:R-:W-:-:S02]  /*2ab0*/  LOP3.LUT R51, R33, 0xf0f0f0f, R38, 0xf8, !PT ;  /* 0x0f0f0f0f21337812 */ /* 0x000fc400078ef826 */
[-CC-:B------:R-:W-:Y:S02]  /*2ac0*/  LOP3.LUT R38, R44, R22.reuse, R55.reuse, 0x96, !PT ;  /* 0x000000162c267212 */ /* 0x180fe400078e9637 */
[-CC-:B------:R-:W-:Y:S02]  /*2ad0*/  LOP3.LUT R57, R23, R22.reuse, R55.reuse, 0x90, !PT ;  /* 0x0000001617397212 */ /* 0x180fe400078e9037 */
[----:B------:R-:W-:Y:S02]  /*2ae0*/  LOP3.LUT R22, R29, R22, R55, 0x60, !PT ;  /* 0x000000161d167212 */ /* 0x000fe400078e6037 */
[----:B------:R-:W-:Y:S02]  /*2af0*/  LOP3.LUT R17, R17, 0xf0f0f0f0, RZ, 0xc0, !PT ;  /* 0xf0f0f0f011117812 */ /* 0x000fe400078ec0ff */
[----:B------:R-:W-:Y:S02]  /*2b00*/  SHF.R.U32.HI R44, RZ, 0x4, R28 ;  /* 0x00000004ff2c7819 */ /* 0x000fe4000001161c */
[----:B------:R-:W-:-:S02]  /*2b10*/  LOP3.LUT R29, R23, R29, R34, 0x9c, !PT ;  /* 0x0000001d171d7212 */ /* 0x000fc400078e9c22 */
[----:B--2---:R-:W-:Y:S02]  /*2b20*/  LOP3.LUT R33, R28, UR12, R39, 0xb4, !PT ;  /* 0x0000000c1c217c12 */ /* 0x004fe4000f8eb427 */
[----:B------:R-:W-:Y:S02]  /*2b30*/  LOP3.LUT R17, R17, 0xf0f0f0f, R44, 0xf8, !PT ;  /* 0x0f0f0f0f11117812 */ /* 0x000fe400078ef82c */
[----:B------:R-:W-:Y:S02]  /*2b40*/  LOP3.LUT R32, R32, UR11, R51, 0xb4, !PT ;  /* 0x0000000b20207c12 */ /* 0x000fe4000f8eb433 */
[----:B------:R-:W-:Y:S02]  /*2b50*/  LOP3.LUT R44, R29, R57, R34, 0x60, !PT ;  /* 0x000000391d2c7212 */ /* 0x000fe400078e6022 */
[-C--:B------:R-:W-:Y:S02]  /*2b60*/  LOP3.LUT R55, R27, R26.reuse, RZ, 0x3c, !PT ;  /* 0x0000001a1b377212 */ /* 0x080fe400078e3cff */
[----:B------:R-:W-:-:S02]  /*2b70*/  LOP3.LUT R28, R33, R26, RZ, 0x3c, !PT ;  /* 0x0000001a211c7212 */ /* 0x000fc400078e3cff */
        /* <DEDUP_REMOVED lines=10> */
[----:B------:R-:W-:Y:S01]  /*2c20*/  LOP3.LUT R32, R51, R27, R44, 0x78, !PT ;  /* 0x0000001b33207212 */ /* 0x000fe200078e782c */
[----:B------:R-:W-:Y:S01]  /*2c30*/  IMAD.SHL.U32 R44, R55, 0x10, RZ ;  /* 0x00000010372c7824 */ /* 0x000fe200078e00ff */
[----:B------:R-:W-:Y:S02]  /*2c40*/  SHF.R.U32.HI R51, RZ, 0x4, R55 ;  /* 0x00000004ff337819 */ /* 0x000fe40000011637 */
[----:B------:R-:W-:-:S02]  /*2c50*/  LOP3.LUT R20, R20, R35, R52, 0x96, !PT ;  /* 0x0000002314147212 */ /* 0x000fc400078e9634 */
[----:B------:R-:W-:Y:S02]  /*2c60*/  LOP3.LUT R44, R44, 0xf0f0f0f0, RZ, 0xc0, !PT ;  /* 0xf0f0f0f02c2c7812 */ /* 0x000fe400078ec0ff */
[----:B------:R-:W-:Y:S02]  /*2c70*/  LOP3.LUT R21, R21, 0xf0f0f0f, R56, 0xf8, !PT ;  /* 0x0f0f0f0f15157812 */ /* 0x000fe400078ef838 */
[----:B------:R-:W-:Y:S02]  /*2c80*/  LOP3.LUT R56, R44, 0xf0f0f0f, R51, 0xf8, !PT ;  /* 0x0f0f0f0f2c387812 */ /* 0x000fe400078ef833 */
[----:B------:R-:W-:Y:S02]  /*2c90*/  LOP3.LUT R44, R39, R28, R20, 0x90, !PT ;  /* 0x0000001c272c7212 */ /* 0x000fe400078e9014 */
[-C--:B------:R-:W-:Y:S02]  /*2ca0*/  LOP3.LUT R51, R35, R52.reuse, RZ, 0x3c, !PT ;  /* 0x0000003423337212 */ /* 0x080fe400078e3cff */
[----:B------:R-:W-:-:S02]  /*2cb0*/  LOP3.LUT R44, R44, R52, R55, 0x96, !PT ;  /* 0x000000342c2c7212 */ /* 0x000fc400078e9637 */
[-CC-:B------:R-:W-:Y:S02]  /*2cc0*/  LOP3.LUT R35, R39, R52.reuse, R55.reuse, 0x90, !PT ;  /* 0x0000003427237212 */ /* 0x180fe400078e9037 */
        /* <DEDUP_REMOVED lines=8> */
[----:B0-----:R-:W-:Y:S02]  /*2d50*/  LOP3.LUT R26, R55, UR10, R56, 0xb4, !PT ;  /* 0x0000000a371a7c12 */ /* 0x001fe4000f8eb438 */
[----:B------:R-:W-:Y:S02]  /*2d60*/  LOP3.LUT R39, R39, R28, RZ, 0x3c, !PT ;  /* 0x0000001c27277212 */ /* 0x000fe400078e3cff */
[----:B------:R-:W-:Y:S02]  /*2d70*/  LOP3.LUT R28, R35, R20, RZ, 0xc3, !PT ;  /* 0x00000014231c7212 */ /* 0x000fe400078ec3ff */
[----:B------:R-:W-:-:S02]  /*2d80*/  LOP3.LUT R60, R44, R35, R20, 0xf9, !PT ;  /* 0x000000232c3c7212 */ /* 0x000fc400078ef914 */
[C---:B------:R-:W-:Y:S02]  /*2d90*/  LOP3.LUT R20, R56.reuse, R26, R21, 0x90, !PT ;  /* 0x0000001a38147212 */ /* 0x040fe400078e9015 */
[C---:B------:R-:W-:Y:S02]  /*2da0*/  LOP3.LUT R55, R21.reuse, R56, R17, 0xb4, !PT ;  /* 0x0000003815377212 */ /* 0x040fe400078eb411 */
[----:B------:R-:W-:Y:S02]  /*2db0*/  LOP3.LUT R35, R56, R26, R21, 0x9c, !PT ;  /* 0x0000001a38237212 */ /* 0x000fe400078e9c15 */
[----:B------:R-:W-:Y:S02]  /*2dc0*/  LOP3.LUT R21, R21, R56, R17, 0x4b, !PT ;  /* 0x0000003815157212 */ /* 0x000fe400078e4b11 */
[C---:B------:R-:W-:Y:S02]  /*2dd0*/  LOP3.LUT R26, R17.reuse, UR10, R26, 0x6c, !PT ;  /* 0x0000000a111a7c12 */ /* 0x040fe4000f8e6c1a */
[----:B------:R-:W-:-:S02]  /*2de0*/  LOP3.LUT R20, R17, R20, RZ, 0x3c, !PT ;  /* 0x0000001411147212 */ /* 0x000fc400078e3cff */
[----:B------:R-:W-:Y:S01]  /*2df0*/  LOP3.LUT R17, R56, R35, R55, 0x78, !PT ;  /* 0x0000002338117212 */ /* 0x000fe200078e7837 */
[----:B------:R-:W-:Y:S01]  /*2e00*/  IMAD.SHL.U32 R55, R54, 0x10, RZ ;  /* 0x0000001036377824 */ /* 0x000fe200078e00ff */
[----:B------:R-:W-:Y:S02]  /*2e10*/  SHF.R.U32.HI R56, RZ, 0x4, R54 ;  /* 0x00000004ff387819 */ /* 0x000fe40000011636 */
[----:B------:R-:W-:Y:S02]  /*2e20*/  SHF.R.U32.HI R57, RZ, 0x4, R53 ;  /* 0x00000004ff397819 */ /* 0x000fe40000011635 */
[----:B------:R-:W-:Y:S02]  /*2e30*/  LOP3.LUT R55, R55, 0xf0f0f0f0, RZ, 0xc0, !PT ;  /* 0xf0f0f0f037377812 */ /* 0x000fe400078ec0ff */
[----:B------:R-:W-:Y:S02]  /*2e40*/  LOP3.LUT R49, R42, R45, R49, 0x96, !PT ;  /* 0x0000002d2a317212 */ /* 0x000fe400078e9631 */
[----:B------:R-:W-:Y:S01]  /*2e50*/  LOP3.LUT R56, R55, 0xf0f0f0f, R56, 0xf8, !PT ;  /* 0x0f0f0f0f37387812 */ /* 0x000fe200078ef838 */
[----:B------:R-:W-:Y:S01]  /*2e60*/  IMAD.SHL.U32 R55, R53, 0x10, RZ ;  /* 0x0000001035377824 */ /* 0x000fe200078e00ff */
[----:B------:R-:W-:-:S02]  /*2e70*/  LOP3.LUT R54, R54, UR13, R25, 0xb4, !PT ;  /* 0x0000000d36367c12 */ /* 0x000fc4000f8eb419 */
[----:B------:R-:W-:Y:S02]  /*2e80*/  LOP3.LUT R36, R36, R41, R48, 0x96, !PT ;  /* 0x0000002924247212 */ /* 0x000fe400078e9630 */
[----:B------:R-:W-:Y:S02]  /*2e90*/  LOP3.LUT R53, R55, 0xf0f0f0f0, RZ, 0xc0, !PT ;  /* 0xf0f0f0f037357812 */ /* 0x000fe400078ec0ff */
[-C--:B------:R-:W-:Y:S02]  /*2ea0*/  LOP3.LUT R54, R54, R19.reuse, RZ, 0x3c, !PT ;  /* 0x0000001336367212 */ /* 0x080fe400078e3cff */
[----:B------:R-:W-:Y:S02]  /*2eb0*/  LOP3.LUT R53, R53, 0xf0f0f0f, R57, 0xf8, !PT ;  /* 0x0f0f0f0f35357812 */ /* 0x000fe400078ef839 */
[----:B------:R-:W-:Y:S02]  /*2ec0*/  LOP3.LUT R57, R46, R19, RZ, 0x3c, !PT ;  /* 0x000000132e397212 */ /* 0x000fe400078e3cff */
[----:B------:R-:W-:-:S02]  /*2ed0*/  LOP3.LUT R19, R51, R60, RZ, 0x3c, !PT ;  /* 0x0000003c33137212 */ /* 0x000fc400078e3cff */
[----:B------:R-:W-:Y:S01]  /*2ee0*/  SHF.R.U32.HI R46, RZ, 0x4, R57 ;  /* 0x00000004ff2e7819 */ /* 0x000fe20000011639 */
[----:B------:R-:W-:Y:S01]  /*2ef0*/  IMAD.SHL.U32 R45, R57, 0x10, RZ ;  /* 0x00000010392d7824 */ /* 0x000fe200078e00ff */
[----:B------:R-:W-:Y:S02]  /*2f00*/  LOP3.LUT R55, R25, R54, R36, 0x90, !PT ;  /* 0x0000003619377212 */ /* 0x000fe400078e9024 */
[----:B------:R-:W-:Y:S02]  /*2f10*/  LOP3.LUT R27, R27, R58, R43, 0x1e, !PT ;  /* 0x0000003a1b1b7212 */ /* 0x000fe400078e1e2b */
[----:B------:R-:W-:Y:S02]  /*2f20*/  LOP3.LUT R45, R45, 0xf0f0f0f0, RZ, 0xc0, !PT ;  /* 0xf0f0f0f02d2d7812 */ /* 0x000fe400078ec0ff */
[----:B------:R-:W-:Y:S02]  /*2f30*/  LOP3.LUT R55, R55, R48, R57, 0x96, !PT ;  /* 0x0000003037377212 */ /* 0x000fe400078e9639 */
[----:B------:R-:W-:-:S02]  /*2f40*/  LOP3.LUT R46, R45, 0xf0f0f0f, R46, 0xf8, !PT ;  /* 0x0f0f0f0f2d2e7812 */ /* 0x000fc400078ef82e */
[-C--:B------:R-:W-:Y:S02]  /*2f50*/  LOP3.LUT R45, R41, R48.reuse, RZ, 0x3c, !PT ;  /* 0x00000030292d7212 */ /* 0x080fe400078e3cff */
        /* <DEDUP_REMOVED lines=8> */
[----:B------:R-:W-:Y:S02]  /*2fe0*/  LOP3.LUT R60, R54, R41, R36, 0x60, !PT ;  /* 0x00000029363c7212 */ /* 0x000fe400078e6024 */
[----:B------:R-:W-:Y:S02]  /*2ff0*/  LOP3.LUT R51, R51, UR11, R46, 0xb4, !PT ;  /* 0x0000000b33337c12 */ /* 0x000fe4000f8eb42e */
[----:B------:R-:W-:Y:S02]  /*3000*/  LOP3.LUT R25, R25, R60, RZ, 0x3c, !PT ;  /* 0x0000003c19197212 */ /* 0x000fe400078e3cff */
[----:B------:R-:W-:-:S02]  /*3010*/  LOP3.LUT R60, R41, R36, RZ, 0xc3, !PT ;  /* 0x00000024293c7212 */ /* 0x000fc400078ec3ff */
[----:B------:R-:W-:Y:S02]  /*3020*/  LOP3.LUT R41, R55, R41, R36, 0xf9, !PT ;  /* 0x0000002937297212 */ /* 0x000fe400078ef924 */
[----:B------:R-:W-:Y:S02]  /*3030*/  LOP3.LUT R45, R46, R51, R53, 0x9c, !PT ;  /* 0x000000332e2d7212 */ /* 0x000fe400078e9c35 */
[----:B------:R-:W-:Y:S02]  /*3040*/  LOP3.LUT R36, R54, R41, RZ, 0x3c, !PT ;  /* 0x0000002936247212 */ /* 0x000fe400078e3cff */
[----:B------:R-:W-:Y:S01]  /*3050*/  LOP3.LUT R54, R56, UR11, R51, 0x6c, !PT ;  /* 0x0000000b38367c12 */ /* 0x000fe2000f8e6c33 */
[----:B------:R-:W0:Y:S01]  /*3060*/  LDCU.64 UR10, c[0x3][UR14+0x20] ;  /* 0x00c004000e0a77ac */ /* 0x000e220008000a00 */
[----:B------:R-:W-:Y:S02]  /*3070*/  LOP3.LUT R41, R53, R46, R56, 0xb4, !PT ;  /* 0x0000002e35297212 */ /* 0x000fe400078eb438 */
[----:B------:R-:W-:-:S02]  /*3080*/  LOP3.LUT R51, R46, R51, R53, 0x90, !PT ;  /* 0x000000332e337212 */ /* 0x000fc400078e9035 */
        /* <DEDUP_REMOVED lines=8> */
[----:B------:R-:W-:Y:S01]  /*3110*/  LOP3.LUT R22, R22, UR9, RZ, 0x3c, !PT ;  /* 0x0000000916167c12 */ /* 0x000fe2000f8e3cff */
[----:B------:R-:W1:Y:S01]  /*3120*/  LDCU.64 UR8, c[0x3][UR14+0x10] ;  /* 0x00c002000e0877ac */ /* 0x000e620008000a00 */
[----:B------:R-:W-:Y:S02]  /*3130*/  LOP3.LUT R34, R21, R17, R20, 0x78, !PT ;  /* 0x0000001115227212 */ /* 0x000fe400078e7814 */
[--C-:B------:R-:W-:Y:S02]  /*3140*/  LOP3.LUT R20, R20, R35, R26.reuse, 0x78, !PT ;  /* 0x0000002314147212 */ /* 0x100fe400078e781a */
[----:B------:R-:W-:-:S02]  /*3150*/  LOP3.LUT R26, R28, R17, R26, 0x96, !PT ;  /* 0x000000111c1a7212 */ /* 0x000fc400078e961a */
[----:B------:R-:W-:Y:S02]  /*3160*/  LOP3.LUT R17, R60, R25, R55, 0x78, !PT ;  /* 0x000000193c117212 */ /* 0x000fe400078e7837 */
[----:B------:R-:W-:Y:S02]  /*3170*/  LOP3.LUT R45, R45, R53, R56, 0x1e, !PT ;  /* 0x000000352d2d7212 */ /* 0x000fe400078e1e38 */
[-C--:B------:R-:W-:Y:S02]  /*3180*/  LOP3.LUT R38, R38, R29.reuse, R22, 0x78, !PT ;  /* 0x0000001d26267212 */ /* 0x080fe400078e7816 */
[----:B------:R-:W-:Y:S02]  /*3190*/  LOP3.LUT R43, R58, R29, RZ, 0x3c, !PT ;  /* 0x0000001d3a2b7212 */ /* 0x000fe400078e3cff */
[----:B------:R-:W-:Y:S02]  /*31a0*/  LOP3.LUT R52, R52, UR12, RZ, 0x3c, !PT ;  /* 0x0000000c34347c12 */ /* 0x000fe4000f8e3cff */
[----:B------:R-:W-:-:S02]  /*31b0*/  LOP3.LUT R53, R53, R41, R56, 0x78, !PT ;  /* 0x0000002935357212 */ /* 0x000fc400078e7838 */
[--C-:B------:R-:W-:Y:S02]  /*31c0*/  LOP3.LUT R51, R56, R45, R54.reuse, 0x78, !PT ;  /* 0x0000002d38337212 */ /* 0x100fe400078e7836 */
[----:B------:R-:W-:Y:S02]  /*31d0*/  LOP3.LUT R41, R17, R41, R54, 0x96, !PT ;  /* 0x0000002911297212 */ /* 0x000fe400078e9636 */
[----:B------:R-:W-:Y:S02]  /*31e0*/  LOP3.LUT R54, R43, R27, R38, 0x96, !PT ;  /* 0x0000001b2b367212 */ /* 0x000fe400078e9626 */
[-C--:B------:R-:W-:Y:S02]  /*31f0*/  LOP3.LUT R44, R44, R19.reuse, R52, 0x78, !PT ;  /* 0x000000132c2c7212 */ /* 0x080fe400078e7834 */
[----:B------:R-:W-:Y:S02]  /*3200*/  LOP3.LUT R21, R34, R19, RZ, 0x3c, !PT ;  /* 0x0000001322157212 */ /* 0x000fe400078e3cff */
[----:B------:R-:W-:-:S02]  /*3210*/  LOP3.LUT R46, R46, R23, R22, 0x96, !PT ;  /* 0x000000172e2e7212 */ /* 0x000fc400078e9616 */
[----:B------:R-:W-:Y:S02]  /*3220*/  LOP3.LUT R23, R54, R23, R22, 0x96, !PT ;  /* 0x0000001736177212 */ /* 0x000fe400078e9616 */
[----:B------:R-:W-:Y:S01]  /*3230*/  LOP3.LUT R48, R48, UR13, RZ, 0x3c, !PT ;  /* 0x0000000d30307c12 */ /* 0x000fe2000f8e3cff */
[----:B------:R-:W2:Y:S01]  /*3240*/  LDCU.64 UR12, c[0x3][UR14+0x18] ;  /* 0x00c003000e0c77ac */ /* 0x000ea20008000a00 */
[----:B------:R-:W-:Y:S02]  /*3250*/  LOP3.LUT R54, R21, R35, R44, 0x96, !PT ;  /* 0x0000002315367212 */ /* 0x000fe400078e962c */
[-C--:B------:R-:W-:Y:S02]  /*3260*/  LOP3.LUT R20, R20, R39.reuse, R52, 0x96, !PT ;  /* 0x0000002714147212 */ /* 0x080fe400078e9634 */
[----:B------:R-:W-:Y:S02]  /*3270*/  LOP3.LUT R22, R55, R36, R48, 0x78, !PT ;  /* 0x0000002437167212 */ /* 0x000fe400078e7830 */
[----:B------:R-:W-:-:S02]  /*3280*/  LOP3.LUT R39, R54, R39, R52, 0x96, !PT ;  /* 0x0000002736277212 */ /* 0x000fc400078e9634 */
[----:B------:R-:W-:Y:S02]  /*3290*/  LOP3.LUT R34, R53, R36, RZ, 0x3c, !PT ;  /* 0x0000002435227212 */ /* 0x000fe400078e3cff */
[----:B------:R-:W-:Y:S02]  /*32a0*/  LOP3.LUT R52, R49, R40, RZ, 0x3c, !PT ;  /* 0x0000002831347212 */ /* 0x000fe400078e3cff */
[----:B-1----:R-:W-:Y:S02]  /*32b0*/  LOP3.LUT R55, R47, UR8, R18, 0xb4, !PT ;  /* 0x000000082f377c12 */ /* 0x002fe4000f8eb412 */
[----:B------:R-:W-:Y:S02]  /*32c0*/  LOP3.LUT R49, R50, R37, RZ, 0x3c, !PT ;  /* 0x0000002532317212 */ /* 0x000fe400078e3cff */
[----:B------:R-:W-:Y:S02]  /*32d0*/  LOP3.LUT R53, R42, R50, R37, 0x96, !PT ;  /* 0x000000322a357212 */ /* 0x000fe400078e9625 */
[----:B------:R-:W-:-:S02]  /*32e0*/  LOP3.LUT R54, R34, R45, R22, 0x96, !PT ;  /* 0x0000002d22367212 */ /* 0x000fc400078e9616 */
[----:B------:R-:W-:Y:S02]  /*32f0*/  LOP3.LUT R50, R55, R40, RZ, 0x3c, !PT ;  /* 0x0000002837327212 */ /* 0x000fe400078e3cff */
[----:B------:R-:W-:Y:S02]  /*3300*/  PRMT R49, R49, 0x2301, R49 ;  /* 0x0000230131317816 */ /* 0x000fe40000000031 */
[----:B------:R-:W-:Y:S02]  /*3310*/  PRMT R56, R52, 0x2301, R52 ;  /* 0x0000230134387816 */ /* 0x000fe40000000034 */
[-CC-:B------:R-:W-:Y:S02]  /*3320*/  LOP3.LUT R42, R51, R25.reuse, R48.reuse, 0x96, !PT ;  /* 0x00000019332a7212 */ /* 0x180fe400078e9630 */
[----:B------:R-:W-:Y:S02]  /*3330*/  LOP3.LUT R25, R54, R25, R48, 0x96, !PT ;  /* 0x0000001936197212 */ /* 0x000fe400078e9630 */
[----:B------:R-:W-:-:S02]  /*3340*/  LOP3.LUT R40, R18, R50, R53, 0x90, !PT ;  /* 0x0000003212287212 */ /* 0x000fc400078e9035 */
[----:B------:R-:W-:Y:S02]  /*3350*/  PRMT R55, R24, 0x2301, R24 ;  /* 0x0000230118377816 */ /* 0x000fe40000000018 */
[----:B0-----:R-:W-:Y:S02]  /*3360*/  LOP3.LUT R48, R49, UR10, R56, 0xb4, !PT ;  /* 0x0000000a31307c12 */ /* 0x001fe4000f8eb438 */
[----:B------:R-:W-:Y:S02]  /*3370*/  PRMT R47, R47, 0x2301, R47 ;  /* 0x000023012f2f7816 */ /* 0x000fe4000000002f */
[-CC-:B------:R-:W-:Y:S02]  /*3380*/  LOP3.LUT R24, R18, R37.reuse, R52.reuse, 0x90, !PT ;  /* 0x0000002512187212 */ /* 0x180fe400078e9034 */
[-CC-:B------:R-:W-:Y:S02]  /*3390*/  LOP3.LUT R54, R50, R37.reuse, R52.reuse, 0x60, !PT ;  /* 0x0000002532367212 */ /* 0x180fe400078e6034 */
[----:B------:R-:W-:-:S02]  /*33a0*/  LOP3.LUT R40, R40, R37, R52, 0x96, !PT ;  /* 0x0000002528287212 */ /* 0x000fc400078e9634 */
[C---:B------:R-:W-:Y:S02]  /*33b0*/  LOP3.LUT R52, R56.reuse, R48, R55, 0x90, !PT ;  /* 0x0000003038347212 */ /* 0x040fe400078e9037 */
[----:B------:R-:W-:Y:S02]  /*33c0*/  LOP3.LUT R51, R55, R56, R47, 0xb4, !PT ;  /* 0x0000003837337212 */ /* 0x000fe400078eb42f */
[----:B------:R-:W-:Y:S02]  /*33d0*/  LOP3.LUT R37, R56, R48, R55, 0x9c, !PT ;  /* 0x0000003038257212 */ /* 0x000fe400078e9c37 */
[----:B------:R-:W-:Y:S02]  /*33e0*/  LOP3.LUT R49, R47, UR10, R48, 0x6c, !PT ;  /* 0x0000000a2f317c12 */ /* 0x000fe4000f8e6c30 */
[----:B------:R-:W-:Y:S02]  /*33f0*/  LOP3.LUT R55, R55, R56, R47, 0x4b, !PT ;  /* 0x0000003837377212 */ /* 0x000fe400078e4b2f */
[----:B------:R-:W-:-:S02]  /*3400*/  LOP3.LUT R48, R47, R52, RZ, 0x3c, !PT ;  /* 0x000000342f307212 */ /* 0x000fc400078e3cff */
[--C-:B------:R-:W-:Y:S02]  /*3410*/  LOP3.LUT R50, R18, R50, R53.reuse, 0x9c, !PT ;  /* 0x0000003212327212 */ /* 0x100fe400078e9c35 */
[-C--:B------:R-:W-:Y:S02]  /*3420*/  LOP3.LUT R47, R40, R24.reuse, R53, 0xf9, !PT ;  /* 0x00000018282f7212 */ /* 0x080fe400078ef935 */
[----:B------:R-:W-:Y:S02]  /*3430*/  LOP3.LUT R52, R56, R37, R51, 0x78, !PT ;  /* 0x0000002538347212 */ /* 0x000fe400078e7833 */
[----:B------:R-:W-:Y:S02]  /*3440*/  LOP3.LUT R51, R24, R53, RZ, 0xc3, !PT ;  /* 0x0000003518337212 */ /* 0x000fe400078ec3ff */
[C---:B------:R-:W-:Y:S02]  /*3450*/  LOP3.LUT R53, R50.reuse, R24, R53, 0x60, !PT ;  /* 0x0000001832357212 */ /* 0x040fe400078e6035 */
[----:B------:R-:W-:-:S02]  /*3460*/  LOP3.LUT R24, R50, R47, RZ, 0x3c, !PT ;  /* 0x0000002f32187212 */ /* 0x000fc400078e3cff */
[----:B------:R-:W-:Y:S02]  /*3470*/  LOP3.LUT R50, R46, UR9, R23, 0xb4, !PT ;  /* 0x000000092e327c12 */ /* 0x000fe4000f8eb417 */
[--C-:B------:R-:W-:Y:S02]  /*3480*/  LOP3.LUT R59, R55, R52, R48.reuse, 0x78, !PT ;  /* 0x00000034373b7212 */ /* 0x100fe400078e7830 */
[----:B------:R-:W-:Y:S02]  /*3490*/  LOP3.LUT R57, R54, UR8, RZ, 0x3c, !PT ;  /* 0x0000000836397c12 */ /* 0x000fe4000f8e3cff */
[-C--:B------:R-:W-:Y:S02]  /*34a0*/  LOP3.LUT R47, R32, R29.reuse, RZ, 0x3c, !PT ;  /* 0x0000001d202f7212 */ /* 0x080fe400078e3cff */
[----:B------:R-:W-:Y:S02]  /*34b0*/  LOP3.LUT R50, R50, R29, RZ, 0x3c, !PT ;  /* 0x0000001d32327212 */ /* 0x000fe400078e3cff */
[----:B------:R-:W-:-:S02]  /*34c0*/  LOP3.LUT R37, R37, R55, R48, 0x1e, !PT ;  /* 0x0000003725257212 */ /* 0x000fc400078e1e30 */
[-C--:B------:R-:W-:Y:S02]  /*34d0*/  LOP3.LUT R29, R59, R24.reuse, RZ, 0x3c, !PT ;  /* 0x000000183b1d7212 */ /* 0x080fe400078e3cff */
[----:B------:R-:W-:Y:S02]  /*34e0*/  LOP3.LUT R32, R40, R24, R57, 0x78, !PT ;  /* 0x0000001828207212 */ /* 0x000fe400078e7839 */
[----:B------:R-:W-:Y:S02]  /*34f0*/  LOP3.LUT R18, R18, R53, RZ, 0x3c, !PT ;  /* 0x0000003512127212 */ /* 0x000fe400078e3cff */
[----:B------:R-:W-:Y:S02]  /*3500*/  LOP3.LUT R54, R33, R27, R38, 0x96, !PT ;  /* 0x0000001b21367212 */ /* 0x000fe400078e9626 */
[-C--:B------:R-:W-:Y:S02]  /*3510*/  LOP3.LUT R33, R48, R37.reuse, R49, 0x78, !PT ;  /* 0x0000002530217212 */ /* 0x080fe400078e7831 */
[----:B------:R-:W-:-:S02]  /*3520*/  LOP3.LUT R48, R29, R37, R32, 0x96, !PT ;  /* 0x000000251d307212 */ /* 0x000fc400078e9620 */
[----:B------:R-:W-:Y:S02]  /*3530*/  LOP3.LUT R40, R51, R18, R40, 0x78, !PT ;  /* 0x0000001233287212 */ /* 0x000fe400078e7828 */
[----:B------:R-:W-:Y:S02]  /*3540*/  LOP3.LUT R51, R23, R50, R54, 0x90, !PT ;  /* 0x0000003217337212 */ /* 0x000fe400078e9036 */
[-CC-:B------:R-:W-:Y:S02]  /*3550*/  LOP3.LUT R33, R33, R18.reuse, R57.reuse, 0x96, !PT ;  /* 0x0000001221217212 */ /* 0x180fe400078e9639 */
[----:B------:R-:W-:Y:S02]  /*3560*/  LOP3.LUT R18, R48, R18, R57, 0x96, !PT ;  /* 0x0000001230127212 */ /* 0x000fe400078e9639 */
[-C--:B------:R-:W-:Y:S02]  /*3570*/  LOP3.LUT R48, R27, R38.reuse, RZ, 0x3c, !PT ;  /* 0x000000261b307212 */ /* 0x080fe400078e3cff */
[----:B------:R-:W-:-:S02]  /*3580*/  LOP3.LUT R59, R23, R38, R47, 0x90, !PT ;  /* 0x00000026173b7212 */ /* 0x000fc400078e902f */
[--C-:B------:R-:W-:Y:S02]  /*3590*/  LOP3.LUT R51, R51, R38, R47.reuse, 0x96, !PT ;  /* 0x0000002633337212 */ /* 0x100fe400078e962f */
[----:B------:R-:W-:Y:S02]  /*35a0*/  LOP3.LUT R55, R23, R50, R54, 0x9c, !PT ;  /* 0x0000003217377212 */ /* 0x000fe400078e9c36 */
[--C-:B------:R-:W-:Y:S02]  /*35b0*/  LOP3.LUT R27, R50, R38, R47.reuse, 0x60, !PT ;  /* 0x00000026321b7212 */ /* 0x100fe400078e602f */
        /* <DEDUP_REMOVED lines=17> */
[----:B------:R-:W-:Y:S01]  /*36d0*/  LOP3.LUT R55, R27, UR9, RZ, 0x3c, !PT ;  /* 0x000000091b377c12 */ /* 0x000fe2000f8e3cff */
[----:B------:R-:W1:Y:S01]  /*36e0*/  LDCU.64 UR8, c[0x3][UR14+0x28] ;  /* 0x00c005000e0877ac */ /* 0x000e620008000a00 */
[----:B------:R-:W-:Y:S02]  /*36f0*/  LOP3.LUT R48, R23, R48, RZ, 0x3c, !PT ;  /* 0x0000003017307212 */ /* 0x000fe400078e3cff */
[--C-:B------:R-:W-:Y:S02]  /*3700*/  LOP3.LUT R23, R57, R50, R46.reuse, 0x78, !PT ;  /* 0x0000003239177212 */ /* 0x100fe400078e782e */
[----:B------:R-:W-:Y:S02]  /*3710*/  LOP3.LUT R27, R43, R57, R46, 0x1e, !PT ;  /* 0x000000392b1b7212 */ /* 0x000fe400078e1e2e */
[-C--:B------:R-:W-:Y:S02]  /*3720*/  LOP3.LUT R56, R51, R38.reuse, R55, 0x78, !PT ;  /* 0x0000002633387212 */ /* 0x080fe400078e7837 */
[----:B------:R-:W-:-:S02]  /*3730*/  LOP3.LUT R23, R23, R38, RZ, 0x3c, !PT ;  /* 0x0000002617177212 */ /* 0x000fc400078e3cff */
[----:B------:R-:W-:Y:S02]  /*3740*/  LOP3.LUT R54, R28, R35, R44, 0x96, !PT ;  /* 0x000000231c367212 */ /* 0x000fe400078e962c */
[----:B--2---:R-:W-:Y:S02]  /*3750*/  LOP3.LUT R58, R20, UR12, R39, 0xb4, !PT ;  /* 0x0000000c143a7c12 */ /* 0x004fe4000f8eb427 */
[-C--:B------:R-:W-:Y:S02]  /*3760*/  LOP3.LUT R28, R46, R27.reuse, R47, 0x78, !PT ;  /* 0x0000001b2e1c7212 */ /* 0x080fe400078e782f */
[----:B------:R-:W-:Y:S02]  /*3770*/  LOP3.LUT R46, R23, R27, R56, 0x96, !PT ;  /* 0x0000001b172e7212 */ /* 0x000fe400078e9638 */
[----:B------:R-:W-:Y:S02]  /*3780*/  LOP3.LUT R43, R26, R19, RZ, 0x3c, !PT ;  /* 0x000000131a2b7212 */ /* 0x000fe400078e3cff */
[----:B------:R-:W-:-:S02]  /*3790*/  LOP3.LUT R35, R35, R44, RZ, 0x3c, !PT ;  /* 0x0000002c23237212 */ /* 0x000fc400078e3cff */
[-C--:B------:R-:W-:Y:S02]  /*37a0*/  LOP3.LUT R26, R53, R48.reuse, R51, 0x78, !PT ;  /* 0x00000030351a7212 */ /* 0x080fe400078e7833 */
[----:B------:R-:W-:Y:S02]  /*37b0*/  LOP3.LUT R51, R58, R19, RZ, 0x3c, !PT ;  /* 0x000000133a337212 */ /* 0x000fe400078e3cff */
[-CC-:B------:R-:W-:Y:S02]  /*37c0*/  LOP3.LUT R28, R28, R48.reuse, R55.reuse, 0x96, !PT ;  /* 0x000000301c1c7212 */ /* 0x180fe400078e9637 */
[----:B------:R-:W-:Y:S02]  /*37d0*/  LOP3.LUT R19, R46, R48, R55, 0x96, !PT ;  /* 0x000000302e137212 */ /* 0x000fe400078e9637 */
[----:B------:R-:W-:Y:S02]  /*37e0*/  PRMT R55, R35, 0x2301, R35 ;  /* 0x0000230123377816 */ /* 0x000fe40000000023 */
[----:B------:R-:W-:-:S02]  /*37f0*/  PRMT R58, R43, 0x2301, R43 ;  /* 0x000023012b3a7816 */ /* 0x000fc4000000002b */
[----:B------:R-:W-:Y:S02]  /*3800*/  LOP3.LUT R46, R39, R51, R54, 0x90, !PT ;  /* 0x00000033272e7212 */ /* 0x000fe400078e9036 */
[----:B------:R-:W-:Y:S02]  /*3810*/  PRMT R35, R21, 0x2301, R21 ;  /* 0x0000230115237816 */ /* 0x000fe40000000015 */
[----:B-1----:R-:W-:Y:S02]  /*3820*/  LOP3.LUT R48, R55, UR8, R58, 0xb4, !PT ;  /* 0x0000000837307c12 */ /* 0x002fe4000f8eb43a */
[----:B------:R-:W-:Y:S02]  /*3830*/  PRMT R53, R20, 0x2301, R20 ;  /* 0x0000230114357816 */ /* 0x000fe40000000014 */
[-CC-:B------:R-:W-:Y:S02]  /*3840*/  LOP3.LUT R20, R46, R44.reuse, R43.reuse, 0x96, !PT ;  /* 0x0000002c2e147212 */ /* 0x180fe400078e962b */
[----:B------:R-:W-:-:S02]  /*3850*/  LOP3.LUT R55, R39, R44, R43, 0x90, !PT ;  /* 0x0000002c27377212 */ /* 0x000fc400078e902b */
[----:B------:R-:W-:Y:S02]  /*3860*/  LOP3.LUT R21, R51, R44, R43, 0x60, !PT ;  /* 0x0000002c33157212 */ /* 0x000fe400078e602b */
[C---:B------:R-:W-:Y:S02]  /*3870*/  LOP3.LUT R44, R58.reuse, R48, R35, 0x90, !PT ;  /* 0x000000303a2c7212 */ /* 0x040fe400078e9023 */
[----:B------:R-:W-:Y:S02]  /*3880*/  LOP3.LUT R51, R39, R51, R54, 0x9c, !PT ;  /* 0x0000003327337212 */ /* 0x000fe400078e9c36 */
[CCC-:B------:R-:W-:Y:S02]  /*3890*/  LOP3.LUT R43, R35.reuse, R58.reuse, R53.reuse, 0x4b, !PT ;  /* 0x0000003a232b7212 */ /* 0x1c0fe400078e4b35 */
[----:B------:R-:W-:Y:S02]  /*38a0*/  LOP3.LUT R57, R35, R58, R53, 0xb4, !PT ;  /* 0x0000003a23397212 */ /* 0x000fe400078eb435 */
[----:B------:R-:W-:-:S02]  /*38b0*/  LOP3.LUT R35, R58, R48, R35, 0x9c, !PT ;  /* 0x000000303a237212 */ /* 0x000fc400078e9c23 */
[C---:B------:R-:W-:Y:S02]  /*38c0*/  LOP3.LUT R46, R53.reuse, UR8, R48, 0x6c, !PT ;  /* 0x00000008352e7c12 */ /* 0x040fe4000f8e6c30 */
[----:B------:R-:W-:Y:S02]  /*38d0*/  LOP3.LUT R48, R53, R44, RZ, 0x3c, !PT ;  /* 0x0000002c35307212 */ /* 0x000fe400078e3cff */
[----:B------:R-:W-:Y:S02]  /*38e0*/  LOP3.LUT R44, R51, R55, R54, 0x60, !PT ;  /* 0x00000037332c7212 */ /* 0x000fe400078e6036 */
[----:B------:R-:W-:Y:S02]  /*38f0*/  LOP3.LUT R53, R58, R35, R57, 0x78, !PT ;  /* 0x000000233a357212 */ /* 0x000fe400078e7839 */
[----:B------:R-:W-:Y:S02]  /*3900*/  LOP3.LUT R39, R39, R44, RZ, 0x3c, !PT ;  /* 0x0000002c27277212 */ /* 0x000fe400078e3cff */
[----:B------:R-:W-:-:S02]  /*3910*/  LOP3.LUT R57, R42, UR13, R25, 0xb4, !PT ;  /* 0x0000000d2a397c12 */ /* 0x000fc4000f8eb419 */
[----:B------:R-:W-:Y:S02]  /*3920*/  LOP3.LUT R44, R55, R54, RZ, 0xc3, !PT ;  /* 0x00000036372c7212 */ /* 0x000fe400078ec3ff */
[----:B------:R-:W-:Y:S02]  /*3930*/  LOP3.LUT R54, R20, R55, R54, 0xf9, !PT ;  /* 0x0000003714367212 */ /* 0x000fe400078ef936 */
[-C--:B------:R-:W-:Y:S02]  /*3940*/  LOP3.LUT R55, R41, R36.reuse, RZ, 0x3c, !PT ;  /* 0x0000002429377212 */ /* 0x080fe400078e3cff */
[----:B------:R-:W-:Y:S02]  /*3950*/  LOP3.LUT R60, R57, R36, RZ, 0x3c, !PT ;  /* 0x00000024393c7212 */ /* 0x000fe400078e3cff */
[----:B------:R-:W-:Y:S02]  /*3960*/  LOP3.LUT R41, R17, R45, R22, 0x96, !PT ;  /* 0x0000002d11297212 */ /* 0x000fe400078e9616 */
[----:B------:R-:W-:-:S02]  /*3970*/  LOP3.LUT R57, R45, R22, RZ, 0x3c, !PT ;  /* 0x000000162d397212 */ /* 0x000fc400078e3cff */
[C---:B------:R-:W-:Y:S02]  /*3980*/  LOP3.LUT R45, R25.reuse, R60, R41, 0x90, !PT ;  /* 0x0000003c192d7212 */ /* 0x040fe400078e9029 */
[CCC-:B------:R-:W-:Y:S02]  /*3990*/  LOP3.LUT R58, R25.reuse, R22.reuse, R55.reuse, 0x90, !PT ;  /* 0x00000016193a7212 */ /* 0x1c0fe400078e9037 */
[----:B------:R-:W-:Y:S02]  /*39a0*/  LOP3.LUT R17, R60, R22, R55, 0x60, !PT ;  /* 0x000000163c117212 */ /* 0x000fe400078e6037 */
[----:B------:R-:W-:Y:S02]  /*39b0*/  LOP3.LUT R36, R25, R60, R41, 0x9c, !PT ;  /* 0x0000003c19247212 */ /* 0x000fe400078e9c29 */
[----:B------:R-:W-:Y:S02]  /*39c0*/  LOP3.LUT R22, R45, R22, R55, 0x96, !PT ;  /* 0x000000162d167212 */ /* 0x000fe400078e9637 */
[----:B------:R-:W-:-:S02]  /*39d0*/  LOP3.LUT R60, R36, R58, R41, 0x60, !PT ;  /* 0x0000003a243c7212 */ /* 0x000fc400078e6029 */
[----:B------:R-:W-:Y:S02]  /*39e0*/  LOP3.LUT R59, R22, R58, R41, 0xf9, !PT ;  /* 0x0000003a163b7212 */ /* 0x000fe400078ef929 */
[----:B------:R-:W-:Y:S02]  /*39f0*/  LOP3.LUT R45, R58, R41, RZ, 0xc3, !PT ;  /* 0x000000293a2d7212 */ /* 0x000fe400078ec3ff */
[----:B------:R-:W-:Y:S02]  /*3a00*/  LOP3.LUT R41, R51, R54, RZ, 0x3c, !PT ;  /* 0x0000003633297212 */ /* 0x000fe400078e3cff */
[----:B------:R-:W-:Y:S02]  /*3a10*/  PRMT R54, R57, 0x2301, R57 ;  /* 0x0000230139367816 */ /* 0x000fe40000000039 */
[----:B------:R-:W-:Y:S02]  /*3a20*/  PRMT R55, R55, 0x2301, R55 ;  /* 0x0000230137377816 */ /* 0x000fe40000000037 */
[----:B------:R-:W-:-:S02]  /*3a30*/  PRMT R58, R42, 0x2301, R42 ;  /* 0x000023012a3a7816 */ /* 0x000fc4000000002a */
[----:B------:R-:W-:Y:S02]  /*3a40*/  LOP3.LUT R51, R54, UR9, R55, 0xb4, !PT ;  /* 0x0000000936337c12 */ /* 0x000fe4000f8eb437 */
[----:B------:R-:W-:Y:S02]  /*3a50*/  PRMT R42, R34, 0x2301, R34 ;  /* 0x00002301222a7816 */ /* 0x000fe40000000022 */
[----:B------:R-:W-:Y:S01]  /*3a60*/  LOP3.LUT R34, R58, UR9, R51, 0x6c, !PT ;  /* 0x000000093a227c12 */ /* 0x000fe2000f8e6c33 */
[----:B------:R-:W1:Y:S01]  /*3a70*/  LDCU.64 UR8, c[0x3][UR14+0x30] ;  /* 0x00c006000e0877ac */ /* 0x000e620008000a00 */
[CCC-:B------:R-:W-:Y:S02]  /*3a80*/  LOP3.LUT R54, R55.reuse, R51.reuse, R42.reuse, 0x9c, !PT ;  /* 0x0000003337367212 */ /* 0x1c0fe400078e9c2a */
[----:B------:R-:W-:Y:S02]  /*3a90*/  LOP3.LUT R51, R55, R51, R42, 0x90, !PT ;  /* 0x0000003337337212 */ /* 0x000fe400078e902a */
        /* <DEDUP_REMOVED lines=8> */
[----:B------:R-:W-:Y:S02]  /*3b20*/  LOP3.LUT R25, R25, R60, RZ, 0x3c, !PT ;  /* 0x0000003c19197212 */ /* 0x000fe400078e3cff */
[--C-:B------:R-:W-:Y:S02]  /*3b30*/  LOP3.LUT R43, R54, R42, R51.reuse, 0x1e, !PT ;  /* 0x0000002a362b7212 */ /* 0x100fe400078e1e33 */
[--C-:B------:R-:W-:Y:S02]  /*3b40*/  LOP3.LUT R48, R48, R35, R46.reuse, 0x78, !PT ;  /* 0x0000002330307212 */ /* 0x100fe400078e782e */
[----:B------:R-:W-:Y:S02]  /*3b50*/  LOP3.LUT R46, R44, R53, R46, 0x96, !PT ;  /* 0x000000352c2e7212 */ /* 0x000fe400078e962e */
[----:B------:R-:W-:-:S02]  /*3b60*/  LOP3.LUT R53, R42, R55, R51, 0x78, !PT ;  /* 0x000000372a357212 */ /* 0x000fc400078e7833 */
[----:B------:R-:W-:Y:S02]  /*3b70*/  LOP3.LUT R47, R26, R50, R47, 0x96, !PT ;  /* 0x000000321a2f7212 */ /* 0x000fe400078e962f */
[----:B------:R-:W-:Y:S02]  /*3b80*/  LOP3.LUT R45, R45, R25, R22, 0x78, !PT ;  /* 0x000000192d2d7212 */ /* 0x000fe400078e7816 */
[----:B------:R-:W-:Y:S02]  /*3b90*/  LOP3.LUT R42, R51, R43, R34, 0x78, !PT ;  /* 0x0000002b332a7212 */ /* 0x000fe400078e7822 */
[----:B------:R-:W-:Y:S02]  /*3ba0*/  LOP3.LUT R36, R36, R59, RZ, 0x3c, !PT ;  /* 0x0000003b24247212 */ /* 0x000fe400078e3cff */
[----:B------:R-:W-:Y:S02]  /*3bb0*/  LOP3.LUT R50, R21, UR12, RZ, 0x3c, !PT ;  /* 0x0000000c15327c12 */ /* 0x000fe4000f8e3cff */
[----:B------:R-:W-:Y:S01]  /*3bc0*/  LOP3.LUT R51, R17, UR13, RZ, 0x3c, !PT ;  /* 0x0000000d11337c12 */ /* 0x000fe2000f8e3cff */
[----:B------:R-:W2:Y:S01]  /*3bd0*/  LDCU.64 UR12, c[0x3][UR14+0x38] ;  /* 0x00c007000e0c77ac */ /* 0x000ea20008000a00 */
[----:B-1----:R-:W-:-:S02]  /*3be0*/  LOP3.LUT R57, R33, UR8, R18, 0xb4, !PT ;  /* 0x0000000821397c12 */ /* 0x002fc4000f8eb412 */
[----:B------:R-:W-:Y:S02]  /*3bf0*/  LOP3.LUT R55, R45, R55, R34, 0x96, !PT ;  /* 0x000000372d377212 */ /* 0x000fe400078e9622 */
[----:B------:R-:W-:Y:S02]  /*3c00*/  LOP3.LUT R34, R48, R39, R50, 0x96, !PT ;  /* 0x0000002730227212 */ /* 0x000fe400078e9632 */
[-C--:B------:R-:W-:Y:S02]  /*3c10*/  LOP3.LUT R22, R22, R36.reuse, R51, 0x78, !PT ;  /* 0x0000002416167212 */ /* 0x080fe400078e7833 */
[----:B------:R-:W-:Y:S02]  /*3c20*/  LOP3.LUT R17, R53, R36, RZ, 0x3c, !PT ;  /* 0x0000002435117212 */ /* 0x000fe400078e3cff */
[----:B------:R-:W-:Y:S02]  /*3c30*/  LOP3.LUT R48, R57, R24, RZ, 0x3c, !PT ;  /* 0x0000001839307212 */ /* 0x000fe400078e3cff */
[----:B------:R-:W-:-:S02]  /*3c40*/  LOP3.LUT R53, R40, R37, R32, 0x96, !PT ;  /* 0x0000002528357212 */ /* 0x000fc400078e9620 */
[-C--:B------:R-:W-:Y:S02]  /*3c50*/  LOP3.LUT R20, R20, R41.reuse, R50, 0x78, !PT ;  /* 0x0000002914147212 */ /* 0x080fe400078e7832 */
[----:B------:R-:W-:Y:S02]  /*3c60*/  LOP3.LUT R21, R52, R41, RZ, 0x3c, !PT ;  /* 0x0000002934157212 */ /* 0x000fe400078e3cff */
[----:B------:R-:W-:Y:S02]  /*3c70*/  LOP3.LUT R37, R37, R32, RZ, 0x3c, !PT ;  /* 0x0000002025257212 */ /* 0x000fe400078e3cff */
[----:B------:R-:W-:Y:S02]  /*3c80*/  LOP3.LUT R49, R49, R24, RZ, 0x3c, !PT ;  /* 0x0000001831317212 */ /* 0x000fe400078e3cff */
[----:B------:R-:W-:Y:S02]  /*3c90*/  LOP3.LUT R40, R17, R43, R22, 0x96, !PT ;  /* 0x0000002b11287212 */ /* 0x000fe400078e9616 */
[----:B------:R-:W-:-:S02]  /*3ca0*/  LOP3.LUT R24, R42, R25, R51, 0x96, !PT ;  /* 0x000000192a187212 */ /* 0x000fc400078e9633 */
[----:B------:R-:W-:Y:S02]  /*3cb0*/  LOP3.LUT R42, R18, R48, R53, 0x90, !PT ;  /* 0x00000030122a7212 */ /* 0x000fe400078e9035 */
[----:B------:R-:W-:Y:S02]  /*3cc0*/  LOP3.LUT R52, R21, R35, R20, 0x96, !PT ;  /* 0x0000002315347212 */ /* 0x000fe400078e9614 */
[----:B------:R-:W-:Y:S02]  /*3cd0*/  PRMT R54, R37, 0x1032, R37 ;  /* 0x0000103225367816 */ /* 0x000fe40000000025 */
[----:B------:R-:W-:Y:S02]  /*3ce0*/  PRMT R37, R49, 0x1032, R49 ;  /* 0x0000103231257816 */ /* 0x000fe40000000031 */
[----:B------:R-:W-:Y:S02]  /*3cf0*/  LOP3.LUT R25, R40, R25, R51, 0x96, !PT ;  /* 0x0000001928197212 */ /* 0x000fe400078e9633 */
[----:B------:R-:W-:-:S02]  /*3d00*/  LOP3.LUT R58, R18, R32, R49, 0x90, !PT ;  /* 0x00000020123a7212 */ /* 0x000fc400078e9031 */
[-CC-:B------:R-:W-:Y:S02]  /*3d10*/  LOP3.LUT R42, R42, R32.reuse, R49.reuse, 0x96, !PT ;  /* 0x000000202a2a7212 */ /* 0x180fe400078e9631 */
[----:B------:R-:W-:Y:S02]  /*3d20*/  LOP3.LUT R40, R48, R32, R49, 0x60, !PT ;  /* 0x0000002030287212 */ /* 0x000fe400078e6031 */
[----:B------:R-:W-:Y:S02]  /*3d30*/  LOP3.LUT R39, R52, R39, R50, 0x96, !PT ;  /* 0x0000002734277212 */ /* 0x000fe400078e9632 */
[----:B------:R-:W-:Y:S02]  /*3d40*/  PRMT R32, R29, 0x1032, R29 ;  /* 0x000010321d207816 */ /* 0x000fe4000000001d */
[----:B------:R-:W-:Y:S02]  /*3d50*/  PRMT R50, R33, 0x1032, R33 ;  /* 0x0000103221327816 */ /* 0x000fe40000000021 */
[----:B0-----:R-:W-:-:S02]  /*3d60*/  LOP3.LUT R29, R54, UR10, R37, 0xb4, !PT ;  /* 0x0000000a361d7c12 */ /* 0x001fc4000f8eb425 */
[--C-:B------:R-:W-:Y:S02]  /*3d70*/  LOP3.LUT R52, R18, R48, R53.reuse, 0x9c, !PT ;  /* 0x0000003012347212 */ /* 0x100fe400078e9c35 */
[----:B------:R-:W-:Y:S02]  /*3d80*/  LOP3.LUT R54, R32, R37, R50, 0xb4, !PT ;  /* 0x0000002520367212 */ /* 0x000fe400078eb432 */
[CCC-:B------:R-:W-:Y:S02]  /*3d90*/  LOP3.LUT R59, R37.reuse, R29.reuse, R32.reuse, 0x90, !PT ;  /* 0x0000001d253b7212 */ /* 0x1c0fe400078e9020 */
[----:B------:R-:W-:Y:S02]  /*3da0*/  LOP3.LUT R51, R37, R29, R32, 0x9c, !PT ;  /* 0x0000001d25337212 */ /* 0x000fe400078e9c20 */
[----:B------:R-:W-:Y:S02]  /*3db0*/  LOP3.LUT R49, R58, R53, RZ, 0xc3, !PT ;  /* 0x000000353a317212 */ /* 0x000fe400078ec3ff */
[----:B------:R-:W-:-:S02]  /*3dc0*/  LOP3.LUT R33, R52, R58, R53, 0x60, !PT ;  /* 0x0000003a34217212 */ /* 0x000fc400078e6035 */
[----:B------:R-:W-:Y:S02]  /*3dd0*/  LOP3.LUT R57, R42, R58, R53, 0xf9, !PT ;  /* 0x0000003a2a397212 */ /* 0x000fe400078ef935 */
[----:B------:R-:W-:Y:S02]  /*3de0*/  LOP3.LUT R53, R32, R37, R50, 0x4b, !PT ;  /* 0x0000002520357212 */ /* 0x000fe400078e4b32 */
[C---:B------:R-:W-:Y:S02]  /*3df0*/  LOP3.LUT R32, R50.reuse, UR10, R29, 0x6c, !PT ;  /* 0x0000000a32207c12 */ /* 0x040fe4000f8e6c1d */
[----:B------:R-:W-:Y:S02]  /*3e00*/  LOP3.LUT R48, R50, R59, RZ, 0x3c, !PT ;  /* 0x0000003b32307212 */ /* 0x000fe400078e3cff */
[----:B------:R-:W-:Y:S02]  /*3e10*/  LOP3.LUT R29, R37, R51, R54, 0x78, !PT ;  /* 0x00000033251d7212 */ /* 0x000fe400078e7836 */
[----:B------:R-:W-:-:S02]  /*3e20*/  LOP3.LUT R50, R18, R33, RZ, 0x3c, !PT ;  /* 0x0000002112327212 */ /* 0x000fc400078e3cff */
[----:B------:R-:W-:Y:S02]  /*3e30*/  LOP3.LUT R37, R52, R57, RZ, 0x3c, !PT ;  /* 0x0000003934257212 */ /* 0x000fe400078e3cff */
[--C-:B------:R-:W-:Y:S02]  /*3e40*/  LOP3.LUT R33, R51, R53, R48.reuse, 0x1e, !PT ;  /* 0x0000003533217212 */ /* 0x100fe400078e1e30 */
[----:B------:R-:W-:Y:S02]  /*3e50*/  LOP3.LUT R18, R53, R29, R48, 0x78, !PT ;  /* 0x0000001d35127212 */ /* 0x000fe400078e7830 */
[----:B------:R-:W-:Y:S02]  /*3e60*/  LOP3.LUT R53, R40, UR8, RZ, 0x3c, !PT ;  /* 0x0000000828357c12 */ /* 0x000fe4000f8e3cff */
[----:B------:R-:W-:Y:S02]  /*3e70*/  LOP3.LUT R40, R18, R37, RZ, 0x3c, !PT ;  /* 0x0000002512287212 */ /* 0x000fe400078e3cff */
[----:B------:R-:W-:-:S02]  /*3e80*/  LOP3.LUT R57, R28, UR9, R19, 0xb4, !PT ;  /* 0x000000091c397c12 */ /* 0x000fc4000f8eb413 */
[----:B------:R-:W-:Y:S02]  /*3e90*/  LOP3.LUT R18, R42, R37, R53, 0x78, !PT ;  /* 0x000000252a127212 */ /* 0x000fe400078e7835 */
[----:B------:R-:W-:Y:S02]  /*3ea0*/  LOP3.LUT R51, R47, R38, RZ, 0x3c, !PT ;  /* 0x000000262f337212 */ /* 0x000fe400078e3cff */
[----:B------:R-:W-:Y:S02]  /*3eb0*/  LOP3.LUT R42, R49, R50, R42, 0x78, !PT ;  /* 0x00000032312a7212 */ /* 0x000fe400078e782a */
[----:B------:R-:W-:Y:S02]  /*3ec0*/  LOP3.LUT R47, R57, R38, RZ, 0x3c, !PT ;  /* 0x00000026392f7212 */ /* 0x000fe400078e3cff */
[-C--:B------:R-:W-:Y:S02]  /*3ed0*/  LOP3.LUT R49, R48, R33.reuse, R32, 0x78, !PT ;  /* 0x0000002130317212 */ /* 0x080fe400078e7820 */
[----:B------:R-:W-:-:S02]  /*3ee0*/  LOP3.LUT R52, R40, R33, R18, 0x96, !PT ;  /* 0x0000002128347212 */ /* 0x000fc400078e9612 */
[----:B------:R-:W-:Y:S02]  /*3ef0*/  LOP3.LUT R38, R27, R56, RZ, 0x3c, !PT ;  /* 0x000000381b267212 */ /* 0x000fe400078e3cff */
[----:B------:R-:W-:Y:S02]  /*3f00*/  LOP3.LUT R48, R26, R27, R56, 0x96, !PT ;  /* 0x0000001b1a307212 */ /* 0x000fe400078e9638 */
[-CC-:B------:R-:W-:Y:S02]  /*3f10*/  LOP3.LUT R26, R49, R50.reuse, R53.reuse, 0x96, !PT ;  /* 0x00000032311a7212 */ /* 0x180fe400078e9635 */
[----:B------:R-:W-:Y:S02]  /*3f20*/  LOP3.LUT R27, R52, R50, R53, 0x96, !PT ;  /* 0x00000032341b7212 */ /* 0x000fe400078e9635 */
[----:B------:R-:W-:Y:S02]  /*3f30*/  PRMT R53, R38, 0x1032, R38 ;  /* 0x0000103226357816 */ /* 0x000fe40000000026 */
[----:B------:R-:W-:-:S02]  /*3f40*/  PRMT R50, R51, 0x1032, R51 ;  /* 0x0000103233327816 */ /* 0x000fc40000000033 */
[----:B------:R-:W-:Y:S02]  /*3f50*/  LOP3.LUT R38, R19, R47, R48, 0x90, !PT ;  /* 0x0000002f13267212 */ /* 0x000fe400078e9030 */
[----:B------:R-:W-:Y:S02]  /*3f60*/  PRMT R49, R28, 0x1032, R28 ;  /* 0x000010321c317816 */ /* 0x000fe4000000001c */
[----:B------:R-:W-:Y:S02]  /*3f70*/  PRMT R59, R23, 0x1032, R23 ;  /* 0x00001032173b7816 */ /* 0x000fe40000000017 */
[----:B------:R-:W-:Y:S02]  /*3f80*/  LOP3.LUT R52, R53, UR11, R50, 0xb4, !PT ;  /* 0x0000000b35347c12 */ /* 0x000fe4000f8eb432 */
[-CC-:B------:R-:W-:Y:S02]  /*3f90*/  LOP3.LUT R57, R19, R56.reuse, R51.reuse, 0x90, !PT ;  /* 0x0000003813397212 */ /* 0x180fe400078e9033 */
[----:B------:R-:W-:-:S02]  /*3fa0*/  LOP3.LUT R38, R38, R56, R51, 0x96, !PT ;  /* 0x0000003826267212 */ /* 0x000fc400078e9633 */
[----:B------:R-:W-:Y:S02]  /*3fb0*/  LOP3.LUT R56, R47, R56, R51, 0x60, !PT ;  /* 0x000000382f387212 */ /* 0x000fe400078e6033 */
[C---:B------:R-:W-:Y:S02]  /*3fc0*/  LOP3.LUT R23, R50.reuse, R52, R59, 0x9c, !PT ;  /* 0x0000003432177212 */ /* 0x040fe400078e9c3b */
[C---:B------:R-:W-:Y:S02]  /*3fd0*/  LOP3.LUT R51, R59.reuse, R50, R49, 0xb4, !PT ;  /* 0x000000323b337212 */ /* 0x040fe400078eb431 */
[C---:B------:R-:W-:Y:S02]  /*3fe0*/  LOP3.LUT R54, R50.reuse, R52, R59, 0x90, !PT ;  /* 0x0000003432367212 */ /* 0x040fe400078e903b */
[----:B------:R-:W-:Y:S02]  /*3ff0*/  LOP3.LUT R53, R59, R50, R49, 0x4b, !PT ;  /* 0x000000323b357212 */ /* 0x000fe400078e4b31 */
[----:B------:R-:W-:-:S02]  /*4000*/  LOP3.LUT R51, R50, R23, R51, 0x78, !PT ;  /* 0x0000001732337212 */ /* 0x000fc400078e7833 */
[----:B--2---:R-:W-:Y:S02]  /*4010*/  LOP3.LUT R50, R34, UR12, R39, 0xb4, !PT ;  /* 0x0000000c22327c12 */ /* 0x004fe4000f8eb427 */
[C---:B------:R-:W-:Y:S01]  /*4020*/  LOP3.LUT R28, R49.reuse, UR11, R52, 0x6c, !PT ;  /* 0x0000000b311c7c12 */ /* 0x040fe2000f8e6c34 */
[----:B------:R-:W0:Y:S01]  /*4030*/  LDCU.64 UR10, c[0x3][UR14+0x48] ;  /* 0x00c009000e0a77ac */ /* 0x000e220008000a00 */
[----:B------:R-:W-:Y:S02]  /*4040*/  LOP3.LUT R50, R50, R41, RZ, 0x3c, !PT ;  /* 0x0000002932327212 */ /* 0x000fe400078e3cff */
[----:B------:R-:W-:Y:S02]  /*4050*/  LOP3.LUT R52, R44, R35, R20, 0x96, !PT ;  /* 0x000000232c347212 */ /* 0x000fe400078e9614 */
[----:B------:R-:W-:Y:S02]  /*4060*/  LOP3.LUT R54, R49, R54, RZ, 0x3c, !PT ;  /* 0x0000003631367212 */ /* 0x000fe400078e3cff */
[----:B------:R-:W-:-:S02]  /*4070*/  LOP3.LUT R49, R46, R41, RZ, 0x3c, !PT ;  /* 0x000000292e317212 */ /* 0x000fc400078e3cff */
[----:B------:R-:W-:Y:S02]  /*4080*/  LOP3.LUT R41, R39, R50, R52, 0x90, !PT ;  /* 0x0000003227297212 */ /* 0x000fe400078e9034 */
[--C-:B------:R-:W-:Y:S02]  /*4090*/  LOP3.LUT R47, R19, R47, R48.reuse, 0x9c, !PT ;  /* 0x0000002f132f7212 */ /* 0x100fe400078e9c30 */
[-C--:B------:R-:W-:Y:S02]  /*40a0*/  LOP3.LUT R58, R35, R20.reuse, RZ, 0x3c, !PT ;  /* 0x00000014233a7212 */ /* 0x080fe400078e3cff */
[-CC-:B------:R-:W-:Y:S02]  /*40b0*/  LOP3.LUT R35, R41, R20.reuse, R49.reuse, 0x96, !PT ;  /* 0x0000001429237212 */ /* 0x180fe400078e9631 */
[----:B------:R-:W-:Y:S02]  /*40c0*/  LOP3.LUT R46, R47, R57, R48, 0x60, !PT ;  /* 0x000000392f2e7212 */ /* 0x000fe400078e6030 */
[----:B------:R-:W-:-:S02]  /*40d0*/  LOP3.LUT R41, R50, R20, R49, 0x60, !PT ;  /* 0x0000001432297212 */ /* 0x000fc400078e6031 */
[C---:B------:R-:W-:Y:S02]  /*40e0*/  LOP3.LUT R59, R39.reuse, R20, R49, 0x90, !PT ;  /* 0x00000014273b7212 */ /* 0x040fe400078e9031 */
[----:B------:R-:W-:Y:S02]  /*40f0*/  LOP3.LUT R50, R39, R50, R52, 0x9c, !PT ;  /* 0x0000003227327212 */ /* 0x000fe400078e9c34 */
[----:B------:R-:W-:Y:S02]  /*4100*/  LOP3.LUT R44, R57, R48, RZ, 0xc3, !PT ;  /* 0x00000030392c7212 */ /* 0x000fe400078ec3ff */
[----:B------:R-:W-:Y:S02]  /*4110*/  LOP3.LUT R19, R19, R46, RZ, 0x3c, !PT ;  /* 0x0000002e13137212 */ /* 0x000fe400078e3cff */
[----:B------:R-:W-:Y:S02]  /*4120*/  LOP3.LUT R48, R38, R57, R48, 0xf9, !PT ;  /* 0x0000003926307212 */ /* 0x000fe400078ef930 */
[----:B------:R-:W-:-:S02]  /*4130*/  LOP3.LUT R46, R50, R59, R52, 0x60, !PT ;  /* 0x0000003b322e7212 */ /* 0x000fc400078e6034 */
[----:B------:R-:W-:Y:S02]  /*4140*/  LOP3.LUT R20, R59, R52, RZ, 0xc3, !PT ;  /* 0x000000343b147212 */ /* 0x000fe400078ec3ff */
[----:B------:R-:W-:Y:S02]  /*4150*/  LOP3.LUT R57, R35, R59, R52, 0xf9, !PT ;  /* 0x0000003b23397212 */ /* 0x000fe400078ef934 */
[----:B------:R-:W-:Y:S02]  /*4160*/  PRMT R58, R58, 0x1032, R58 ;  /* 0x000010323a3a7816 */ /* 0x000fe4000000003a */
[----:B------:R-:W-:Y:S02]  /*4170*/  PRMT R59, R49, 0x1032, R49 ;  /* 0x00001032313b7816 */ /* 0x000fe40000000031 */
[----:B------:R-:W-:Y:S02]  /*4180*/  LOP3.LUT R46, R39, R46, RZ, 0x3c, !PT ;  /* 0x0000002e272e7212 */ /* 0x000fe400078e3cff */
[----:B------:R-:W-:-:S02]  /*4190*/  LOP3.LUT R39, R47, R48, RZ, 0x3c, !PT ;  /* 0x000000302f277212 */ /* 0x000fc400078e3cff */
[----:B------:R-:W-:Y:S02]  /*41a0*/  PRMT R60, R21, 0x1032, R21 ;  /* 0x00001032153c7816 */ /* 0x000fe40000000015 */
[----:B0-----:R-:W-:Y:S02]  /*41b0*/  LOP3.LUT R49, R58, UR10, R59, 0xb4, !PT ;  /* 0x0000000a3a317c12 */ /* 0x001fe4000f8eb43b */
        /* <DEDUP_REMOVED lines=9> */
[----:B------:R-:W-:-:S02]  /*4250*/  LOP3.LUT R57, R24, UR13, R25, 0xb4, !PT ;  /* 0x0000000d18397c12 */ /* 0x000fc4000f8eb419 */
[-C--:B------:R-:W-:Y:S02]  /*4260*/  LOP3.LUT R55, R55, R36.reuse, RZ, 0x3c, !PT ;  /* 0x0000002437377212 */ /* 0x080fe400078e3cff */
[----:B------:R-:W-:Y:S02]  /*4270*/  LOP3.LUT R50, R57, R36, RZ, 0x3c, !PT ;  /* 0x0000002439327212 */ /* 0x000fe400078e3cff */
[----:B------:R-:W-:Y:S02]  /*4280*/  LOP3.LUT R52, R45, R43, R22, 0x96, !PT ;  /* 0x0000002b2d347212 */ /* 0x000fe400078e9616 */
[C---:B------:R-:W-:Y:S02]  /*4290*/  LOP3.LUT R45, R25.reuse, R22, R55, 0x90, !PT ;  /* 0x00000016192d7212 */ /* 0x040fe400078e9037 */
[CCC-:B------:R-:W-:Y:S02]  /*42a0*/  LOP3.LUT R57, R25.reuse, R50.reuse, R52.reuse, 0x9c, !PT ;  /* 0x0000003219397212 */ /* 0x1c0fe400078e9c34 */
[----:B------:R-:W-:-:S02]  /*42b0*/  LOP3.LUT R58, R25, R50, R52, 0x90, !PT ;  /* 0x00000032193a7212 */ /* 0x000fc400078e9034 */
[-C--:B------:R-:W-:Y:S02]  /*42c0*/  LOP3.LUT R36, R43, R22.reuse, RZ, 0x3c, !PT ;  /* 0x000000162b247212 */ /* 0x080fe400078e3cff */
[-CC-:B------:R-:W-:Y:S02]  /*42d0*/  LOP3.LUT R43, R50, R22.reuse, R55.reuse, 0x60, !PT ;  /* 0x00000016322b7212 */ /* 0x180fe400078e6037 */
[-CC-:B------:R-:W-:Y:S02]  /*42e0*/  LOP3.LUT R50, R57, R45.reuse, R52.reuse, 0x60, !PT ;  /* 0x0000002d39327212 */ /* 0x180fe400078e6034 */
[----:B------:R-:W-:Y:S02]  /*42f0*/  LOP3.LUT R22, R58, R22, R55, 0x96, !PT ;  /* 0x000000163a167212 */ /* 0x000fe400078e9637 */
[----:B------:R-:W-:Y:S02]  /*4300*/  LOP3.LUT R50, R25, R50, RZ, 0x3c, !PT ;  /* 0x0000003219327212 */ /* 0x000fe400078e3cff */
[----:B------:R-:W-:-:S02]  /*4310*/  LOP3.LUT R58, R22, R45, R52, 0xf9, !PT ;  /* 0x0000002d163a7212 */ /* 0x000fc400078ef934 */
[----:B------:R-:W-:Y:S02]  /*4320*/  LOP3.LUT R25, R45, R52, RZ, 0xc3, !PT ;  /* 0x000000342d197212 */ /* 0x000fe400078ec3ff */
[----:B------:R-:W-:Y:S02]  /*4330*/  LOP3.LUT R32, R42, R29, R32, 0x96, !PT ;  /* 0x0000001d2a207212 */ /* 0x000fe400078e9620 */
[----:B------:R-:W-:Y:S02]  /*4340*/  PRMT R29, R36, 0x1032, R36 ;  /* 0x00001032241d7816 */ /* 0x000fe40000000024 */
[----:B------:R-:W-:Y:S02]  /*4350*/  PRMT R52, R55, 0x1032, R55 ;  /* 0x0000103237347816 */ /* 0x000fe40000000037 */
[----:B------:R-:W-:Y:S02]  /*4360*/  PRMT R55, R24, 0x1032, R24 ;  /* 0x0000103218377816 */ /* 0x000fe40000000018 */
[----:B------:R-:W-:-:S02]  /*4370*/  LOP3.LUT R24, R29, UR11, R52, 0xb4, !PT ;  /* 0x0000000b1d187c12 */ /* 0x000fc4000f8eb434 */
[----:B------:R-:W-:Y:S02]  /*4380*/  PRMT R17, R17, 0x1032, R17 ;  /* 0x0000103211117816 */ /* 0x000fe40000000011 */
[----:B------:R-:W-:Y:S02]  /*4390*/  LOP3.LUT R57, R57, R58, RZ, 0x3c, !PT ;  /* 0x0000003a39397212 */ /* 0x000fe400078e3cff */
        /* <DEDUP_REMOVED lines=8> */
[--C-:B------:R-:W-:Y:S02]  /*4420*/  LOP3.LUT R24, R53, R51, R54.reuse, 0x78, !PT ;  /* 0x0000003335187212 */ /* 0x100fe400078e7836 */
[----:B------:R-:W-:Y:S01]  /*4430*/  LOP3.LUT R56, R56, UR9, RZ, 0x3c, !PT ;  /* 0x0000000938387c12 */ /* 0x000fe2000f8e3cff */
[----:B------:R-:W1:Y:S01]  /*4440*/  LDCU.64 UR8, c[0x3][UR14+0x50] ;  /* 0x00c00a000e0877ac */ /* 0x000e620008000a00 */
[----:B------:R-:W-:-:S02]  /*4450*/  LOP3.LUT R23, R23, R53, R54, 0x1e, !PT ;  /* 0x0000003517177212 */ /* 0x000fc400078e1e36 */
[----:B------:R-:W-:Y:S02]  /*4460*/  LOP3.LUT R44, R44, R19, R38, 0x78, !PT ;  /* 0x000000132c2c7212 */ /* 0x000fe400078e7826 */
[----:B------:R-:W-:Y:S02]  /*4470*/  LOP3.LUT R29, R29, R45, R58, 0x1e, !PT ;  /* 0x0000002d1d1d7212 */ /* 0x000fe400078e1e3a */
[----:B------:R-:W-:Y:S02]  /*4480*/  LOP3.LUT R34, R34, R60, R47, 0x1e, !PT ;  /* 0x0000003c22227212 */ /* 0x000fe400078e1e2f */
[----:B------:R-:W-:Y:S02]  /*4490*/  LOP3.LUT R25, R25, R50, R22, 0x78, !PT ;  /* 0x0000003219197212 */ /* 0x000fe400078e7816 */
[-C--:B------:R-:W-:Y:S02]  /*44a0*/  LOP3.LUT R38, R38, R39.reuse, R56, 0x78, !PT ;  /* 0x0000002726267212 */ /* 0x080fe400078e7838 */
[----:B------:R-:W-:-:S02]  /*44b0*/  LOP3.LUT R24, R24, R39, RZ, 0x3c, !PT ;  /* 0x0000002718187212 */ /* 0x000fc400078e3cff */
[----:B------:R-:W-:Y:S02]  /*44c0*/  LOP3.LUT R60, R60, R48, R47, 0x78, !PT ;  /* 0x000000303c3c7212 */ /* 0x000fe400078e782f */
[----:B------:R-:W-:Y:S02]  /*44d0*/  LOP3.LUT R41, R41, UR12, RZ, 0x3c, !PT ;  /* 0x0000000c29297c12 */ /* 0x000fe4000f8e3cff */
        /* <DEDUP_REMOVED lines=8> */
[----:B------:R-:W-:Y:S02]  /*4560*/  LOP3.LUT R54, R54, R19, R56, 0x96, !PT ;  /* 0x0000001336367212 */ /* 0x000fe400078e9638 */
[----:B------:R-:W-:-:S02]  /*4570*/  LOP3.LUT R47, R47, R34, R49, 0x78, !PT ;  /* 0x000000222f2f7212 */ /* 0x000fc400078e7831 */
[----:B------:R-:W-:Y:S02]  /*4580*/  LOP3.LUT R19, R45, R19, R56, 0x96, !PT ;  /* 0x000000132d137212 */ /* 0x000fe400078e9638 */
[----:B------:R-:W-:Y:S02]  /*4590*/  LOP3.LUT R45, R17, R34, R35, 0x96, !PT ;  /* 0x00000022112d7212 */ /* 0x000fe400078e9623 */
[-CC-:B------:R-:W-:Y:S02]  /*45a0*/  LOP3.LUT R47, R47, R46.reuse, R41.reuse, 0x96, !PT ;  /* 0x0000002e2f2f7212 */ /* 0x180fe400078e9629 */
[----:B------:R-:W-:Y:S02]  /*45b0*/  LOP3.LUT R46, R45, R46, R41, 0x96, !PT ;  /* 0x0000002e2d2e7212 */ /* 0x000fe400078e9629 */
[----:B------:R-:W-:Y:S02]  /*45c0*/  LOP3.LUT R41, R32, R37, RZ, 0x3c, !PT ;  /* 0x0000002520297212 */ /* 0x000fe400078e3cff */
[----:B------:R-:W-:Y:S01]  /*45d0*/  LOP3.LUT R43, R43, UR13, RZ, 0x3c, !PT ;  /* 0x0000000d2b2b7c12 */ /* 0x000fe2000f8e3cff */
[----:B------:R-:W2:Y:S01]  /*45e0*/  LDCU.64 UR12, c[0x3][UR14+0x68] ;  /* 0x00c00d000e0c77ac */ /* 0x000ea20008000a00 */
[----:B------:R-:W-:-:S02]  /*45f0*/  LOP3.LUT R32, R33, R18, RZ, 0x3c, !PT ;  /* 0x0000001221207212 */ /* 0x000fc400078e3cff */
[----:B-1----:R-:W-:Y:S02]  /*4600*/  LOP3.LUT R56, R26, UR8, R27, 0xb4, !PT ;  /* 0x000000081a387c12 */ /* 0x002fe4000f8eb41b */
[----:B------:R-:W-:Y:S02]  /*4610*/  LOP3.LUT R42, R42, R33, R18, 0x96, !PT ;  /* 0x000000212a2a7212 */ /* 0x000fe400078e9612 */
[-C--:B------:R-:W-:Y:S02]  /*4620*/  LOP3.LUT R22, R22, R57.reuse, R43, 0x78, !PT ;  /* 0x0000003916167212 */ /* 0x080fe400078e782b */
[----:B------:R-:W-:Y:S02]  /*4630*/  LOP3.LUT R52, R52, R57, RZ, 0x3c, !PT ;  /* 0x0000003934347212 */ /* 0x000fe400078e3cff */
[----:B0-----:R-:W-:Y:S02]  /*4640*/  LOP3.LUT R33, R32, UR11, R41, 0xb4, !PT ;  /* 0x0000000b20217c12 */ /* 0x001fe4000f8eb429 */
[----:B------:R-:W-:-:S02]  /*4650*/  LOP3.LUT R28, R44, R51, R28, 0x96, !PT ;  /* 0x000000332c1c7212 */ /* 0x000fc400078e961c */
[----:B------:R-:W-:Y:S02]  /*4660*/  LOP3.LUT R37, R56, R37, RZ, 0x3c, !PT ;  /* 0x0000002538257212 */ /* 0x000fe400078e3cff */
[----:B------:R-:W-:Y:S02]  /*4670*/  LOP3.LUT R44, R44, R23, R38, 0x96, !PT ;  /* 0x000000172c2c7212 */ /* 0x000fe400078e9626 */
[----:B------:R-:W-:Y:S02]  /*4680*/  LOP3.LUT R56, R23, R38, RZ, 0x3c, !PT ;  /* 0x0000002617387212 */ /* 0x000fe400078e3cff */
[----:B------:R-:W-:Y:S02]  /*4690*/  LOP3.LUT R45, R52, R29, R22, 0x96, !PT ;  /* 0x0000001d342d7212 */ /* 0x000fe400078e9616 */
[----:B------:R-:W-:Y:S02]  /*46a0*/  LOP3.LUT R23, R41, R33, R40, 0x90, !PT ;  /* 0x0000002129177212 */ /* 0x000fe400078e9028 */
[----:B------:R-:W-:-:S02]  /*46b0*/  LOP3.LUT R48, R20, R48, R49, 0x96, !PT ;  /* 0x0000003014307212 */ /* 0x000fc400078e9631 */
[----:B------:R-:W-:Y:S02]  /*46c0*/  LOP3.LUT R51, R28, R39, RZ, 0x3c, !PT ;  /* 0x000000271c337212 */ /* 0x000fe400078e3cff */
[CCC-:B------:R-:W-:Y:S02]  /*46d0*/  LOP3.LUT R28, R40.reuse, R41.reuse, R26.reuse, 0x4b, !PT ;  /* 0x00000029281c7212 */ /* 0x1c0fe400078e4b1a */
[----:B------:R-:W-:Y:S02]  /*46e0*/  LOP3.LUT R49, R40, R41, R26, 0xb4, !PT ;  /* 0x0000002928317212 */ /* 0x000fe400078eb41a */
[----:B------:R-:W-:Y:S02]  /*46f0*/  LOP3.LUT R58, R58, R50, R43, 0x96, !PT ;  /* 0x000000323a3a7212 */ /* 0x000fe400078e962b */
[----:B------:R-:W-:Y:S02]  /*4700*/  LOP3.LUT R40, R41, R33, R40, 0x9c, !PT ;  /* 0x0000002129287212 */ /* 0x000fe400078e9c28 */
[----:B------:R-:W-:-:S02]  /*4710*/  LOP3.LUT R32, R26, UR11, R33, 0x6c, !PT ;  /* 0x0000000b1a207c12 */ /* 0x000fc4000f8e6c21 */
[----:B------:R-:W-:Y:S02]  /*4720*/  LOP3.LUT R50, R45, R50, R43, 0x96, !PT ;  /* 0x000000322d327212 */ /* 0x000fe400078e962b */
[----:B------:R-:W-:Y:S02]  /*4730*/  LOP3.LUT R33, R26, R23, RZ, 0x3c, !PT ;  /* 0x000000171a217212 */ /* 0x000fe400078e3cff */
[C---:B------:R-:W-:Y:S02]  /*4740*/  LOP3.LUT R26, R27.reuse, R37, R42, 0x90, !PT ;  /* 0x000000251b1a7212 */ /* 0x040fe400078e902a */
[----:B------:R-:W-:Y:S02]  /*4750*/  LOP3.LUT R43, R56, UR10, R51, 0xb4, !PT ;  /* 0x0000000a382b7c12 */ /* 0x000fe4000f8eb433 */
[-CC-:B------:R-:W-:Y:S02]  /*4760*/  LOP3.LUT R23, R27, R18.reuse, R41.reuse, 0x90, !PT ;  /* 0x000000121b177212 */ /* 0x180fe400078e9029 */
[----:B------:R-:W-:-:S02]  /*4770*/  LOP3.LUT R26, R26, R18, R41, 0x96, !PT ;  /* 0x000000121a1a7212 */ /* 0x000fc400078e9629 */
[-CC-:B------:R-:W-:Y:S02]  /*4780*/  LOP3.LUT R45, R51, R43.reuse, R24.reuse, 0x90, !PT ;  /* 0x0000002b332d7212 */ /* 0x180fe400078e9018 */
[----:B------:R-:W-:Y:S02]  /*4790*/  LOP3.LUT R49, R41, R40, R49, 0x78, !PT ;  /* 0x0000002829317212 */ /* 0x000fe400078e7831 */
[----:B------:R-:W-:Y:S02]  /*47a0*/  LOP3.LUT R18, R37, R18, R41, 0x60, !PT ;  /* 0x0000001225127212 */ /* 0x000fe400078e6029 */
[----:B------:R-:W-:Y:S01]  /*47b0*/  LOP3.LUT R41, R54, UR10, R43, 0x6c, !PT ;  /* 0x0000000a36297c12 */ /* 0x000fe2000f8e6c2b */
[----:B------:R-:W0:Y:S01]  /*47c0*/  LDCU.64 UR10, c[0x3][UR14+0x58] ;  /* 0x00c00b000e0a77ac */ /* 0x000e220008000a00 */
[----:B------:R-:W-:Y:S02]  /*47d0*/  LOP3.LUT R56, R51, R43, R24, 0x9c, !PT ;  /* 0x0000002b33387212 */ /* 0x000fe400078e9c18 */
[CCC-:B------:R-:W-:Y:S01]  /*47e0*/  LOP3.LUT R53, R24.reuse, R51.reuse, R54.reuse, 0x4b, !PT ;  /* 0x0000003318357212 */ /* 0x1c0fe200078e4b36 */
[----:B------:R-:W-:Y:S01]  /*47f0*/  UIADD3 UR14, UPT, UPT, UR14, 0xe0, URZ ;  /* 0x000000e00e0e7890 */ /* 0x000fe2000fffe0ff */
[----:B------:R-:W-:-:S02]  /*4800*/  LOP3.LUT R43, R24, R51, R54, 0xb4, !PT ;  /* 0x00000033182b7212 */ /* 0x000fc400078eb436 */
[C---:B------:R-:W-:Y:S02]  /*4810*/  LOP3.LUT R24, R54.reuse, R45, RZ, 0x3c, !PT ;  /* 0x0000002d36187212 */ /* 0x040fe400078e3cff */
[----:B------:R-:W-:Y:S02]  /*4820*/  LOP3.LUT R54, R54, UR9, R19, 0xb4, !PT ;  /* 0x0000000936367c12 */ /* 0x000fe4000f8eb413 */
[--C-:B------:R-:W-:Y:S02]  /*4830*/  LOP3.LUT R37, R27, R37, R42.reuse, 0x9c, !PT ;  /* 0x000000251b257212 */ /* 0x100fe400078e9c2a */
[----:B------:R-:W-:Y:S02]  /*4840*/  LOP3.LUT R39, R54, R39, RZ, 0x3c, !PT ;  /* 0x0000002736277212 */ /* 0x000fe400078e3cff */
[----:B------:R-:W-:Y:S02]  /*4850*/  LOP3.LUT R54, R37, R23, R42, 0x60, !PT ;  /* 0x0000001725367212 */ /* 0x000fe400078e602a */
[----:B------:R-:W-:-:S02]  /*4860*/  LOP3.LUT R61, R19, R38, R51, 0x90, !PT ;  /* 0x00000026133d7212 */ /* 0x000fc400078e9033 */
[----:B------:R-:W-:Y:S02]  /*4870*/  LOP3.LUT R27, R27, R54, RZ, 0x3c, !PT ;  /* 0x000000361b1b7212 */ /* 0x000fe400078e3cff */
[CCC-:B------:R-:W-:Y:S02]  /*4880*/  LOP3.LUT R54, R19.reuse, R39.reuse, R44.reuse, 0x90, !PT ;  /* 0x0000002713367212 */ /* 0x1c0fe400078e902c */
[----:B------:R-:W-:Y:S02]  /*4890*/  LOP3.LUT R59, R19, R39, R44, 0x9c, !PT ;  /* 0x00000027133b7212 */ /* 0x000fe400078e9c2c */
[----:B------:R-:W-:Y:S02]  /*48a0*/  LOP3.LUT R55, R23, R42, RZ, 0xc3, !PT ;  /* 0x0000002a17377212 */ /* 0x000fe400078ec3ff */
[----:B------:R-:W-:Y:S02]  /*48b0*/  LOP3.LUT R42, R26, R23, R42, 0xf9, !PT ;  /* 0x000000171a2a7212 */ /* 0x000fe400078ef92a */
[----:B------:R-:W-:-:S02]  /*48c0*/  LOP3.LUT R54, R54, R38, R51, 0x96, !PT ;  /* 0x0000002636367212 */ /* 0x000fc400078e9633 */
[----:B------:R-:W-:Y:S02]  /*48d0*/  LOP3.LUT R23, R39, R38, R51, 0x60, !PT ;  /* 0x0000002627177212 */ /* 0x000fe400078e6033 */
[-CC-:B------:R-:W-:Y:S02]  /*48e0*/  LOP3.LUT R38, R59, R61.reuse, R44.reuse, 0x60, !PT ;  /* 0x0000003d3b267212 */ /* 0x180fe400078e602c */
[----:B------:R-:W-:Y:S02]  /*48f0*/  LOP3.LUT R60, R54, R61, R44, 0xf9, !PT ;  /* 0x0000003d363c7212 */ /* 0x000fe400078ef92c */
[----:B------:R-:W-:Y:S02]  /*4900*/  LOP3.LUT R45, R19, R38, RZ, 0x3c, !PT ;  /* 0x00000026132d7212 */ /* 0x000fe400078e3cff */
[----:B------:R-:W-:Y:S02]  /*4910*/  LOP3.LUT R38, R61, R44, RZ, 0xc3, !PT ;  /* 0x0000002c3d267212 */ /* 0x000fe400078ec3ff */
[----:B------:R-:W-:-:S02]  /*4920*/  LOP3.LUT R40, R40, R28, R33, 0x1e, !PT ;  /* 0x0000001c28287212 */ /* 0x000fc400078e1e21 */
[----:B------:R-:W-:Y:S02]  /*4930*/  LOP3.LUT R39, R59, R60, RZ, 0x3c, !PT ;  /* 0x0000003c3b277212 */ /* 0x000fe400078e3cff */
[----:B------:R-:W-:Y:S02]  /*4940*/  LOP3.LUT R44, R23, UR9, RZ, 0x3c, !PT ;  /* 0x00000009172c7c12 */ /* 0x000fe4000f8e3cff */
        /* <DEDUP_REMOVED lines=8> */
[-C--:B------:R-:W-:Y:S02]  /*49d0*/  LOP3.LUT R48, R48, R21.reuse, RZ, 0x3c, !PT ;  /* 0x0000001530307212 */ /* 0x080fe400078e3cff */
[----:B------:R-:W-:-:S02]  /*49e0*/  LOP3.LUT R44, R44, R21, RZ, 0x3c, !PT ;  /* 0x000000152c2c7212 */ /* 0x000fc400078e3cff */
[----:B------:R-:W-:Y:S02]  /*49f0*/  LOP3.LUT R21, R20, R34, R35, 0x96, !PT ;  /* 0x0000002214157212 */ /* 0x000fe400078e9623 */
[----:B------:R-:W-:Y:S02]  /*4a00*/  LOP3.LUT R51, R51, R56, R43, 0x78, !PT ;  /* 0x0000003833337212 */ /* 0x000fe400078e782b */
[----:B------:R-:W-:Y:S02]  /*4a10*/  LOP3.LUT R38, R38, R45, R54, 0x78, !PT ;  /* 0x0000002d26267212 */ /* 0x000fe400078e7836 */
[-C--:B------:R-:W-:Y:S02]  /*4a20*/  LOP3.LUT R43, R34, R35.reuse, RZ, 0x3c, !PT ;  /* 0x00000023222b7212 */ /* 0x080fe400078e3cff */
[C---:B------:R-:W-:Y:S02]  /*4a30*/  LOP3.LUT R54, R46.reuse, R35, R48, 0x90, !PT ;  /* 0x000000232e367212 */ /* 0x040fe400078e9030 */
[----:B------:R-:W-:-:S02]  /*4a40*/  LOP3.LUT R20, R46, R44, R21, 0x90, !PT ;  /* 0x0000002c2e147212 */ /* 0x000fc400078e9015 */
[--C-:B------:R-:W-:Y:S02]  /*4a50*/  LOP3.LUT R34, R46, R44, R21.reuse, 0x9c, !PT ;  /* 0x0000002c2e227212 */ /* 0x100fe400078e9c15 */
[----:B------:R-:W-:Y:S02]  /*4a60*/  LOP3.LUT R37, R37, R42, RZ, 0x3c, !PT ;  /* 0x0000002a25257212 */ /* 0x000fe400078e3cff */
[-CC-:B------:R-:W-:Y:S02]  /*4a70*/  LOP3.LUT R44, R44, R35.reuse, R48.reuse, 0x60, !PT ;  /* 0x000000232c2c7212 */ /* 0x180fe400078e6030 */
[--C-:B--2---:R-:W-:Y:S02]  /*4a80*/  LOP3.LUT R42, R43, UR13, R48.reuse, 0xb4, !PT ;  /* 0x0000000d2b2a7c12 */ /* 0x104fe4000f8eb430 */
[----:B------:R-:W-:Y:S02]  /*4a90*/  LOP3.LUT R35, R20, R35, R48, 0x96, !PT ;  /* 0x0000002314237212 */ /* 0x000fe400078e9630 */
[----:B------:R-:W-:-:S02]  /*4aa0*/  LOP3.LUT R45, R34, R54, R21, 0x60, !PT ;  /* 0x00000036222d7212 */ /* 0x000fc400078e6015 */
[----:B------:R-:W-:Y:S02]  /*4ab0*/  LOP3.LUT R20, R54, R21, RZ, 0xc3, !PT ;  /* 0x0000001536147212 */ /* 0x000fe400078ec3ff */
[----:B------:R-:W-:Y:S02]  /*4ac0*/  LOP3.LUT R60, R48, R42, R17, 0x90, !PT ;  /* 0x0000002a303c7212 */ /* 0x000fe400078e9011 */
[----:B------:R-:W-:Y:S02]  /*4ad0*/  LOP3.LUT R46, R46, R45, RZ, 0x3c, !PT ;  /* 0x0000002d2e2e7212 */ /* 0x000fe400078e3cff */
[----:B------:R-:W-:Y:S02]  /*4ae0*/  LOP3.LUT R21, R35, R54, R21, 0xf9, !PT ;  /* 0x0000003623157212 */ /* 0x000fe400078ef915 */
[CCC-:B------:R-:W-:Y:S02]  /*4af0*/  LOP3.LUT R45, R17.reuse, R48.reuse, R47.reuse, 0x4b, !PT ;  /* 0x00000030112d7212 */ /* 0x1c0fe400078e4b2f */
[----:B------:R-:W-:-:S02]  /*4b00*/  LOP3.LUT R54, R17, R48, R47, 0xb4, !PT ;  /* 0x0000003011367212 */ /* 0x000fc400078eb42f */
[----:B------:R-:W-:Y:S02]  /*4b10*/  LOP3.LUT R17, R48, R42, R17, 0x9c, !PT ;  /* 0x0000002a30117212 */ /* 0x000fe400078e9c11 */
[C---:B------:R-:W-:Y:S02]  /*4b20*/  LOP3.LUT R43, R47.reuse, UR13, R42, 0x6c, !PT ;  /* 0x0000000d2f2b7c12 */ /* 0x040fe4000f8e6c2a */
[----:B------:R-:W-:Y:S02]  /*4b30*/  LOP3.LUT R42, R47, R60, RZ, 0x3c, !PT ;  /* 0x0000003c2f2a7212 */ /* 0x000fe400078e3cff */
[----:B------:R-:W-:Y:S02]  /*4b40*/  LOP3.LUT R47, R36, R57, RZ, 0x3c, !PT ;  /* 0x00000039242f7212 */ /* 0x000fe400078e3cff */
[----:B------:R-:W-:Y:S02]  /*4b50*/  LOP3.LUT R36, R29, R22, RZ, 0x3c, !PT ;  /* 0x000000161d247212 */ /* 0x000fe400078e3cff */
[----:B------:R-:W-:-:S02]  /*4b60*/  LOP3.LUT R34, R34, R21, RZ, 0x3c, !PT ;  /* 0x0000001522227212 */ /* 0x000fc400078e3cff */
[----:B------:R-:W-:Y:S02]  /*4b70*/  LOP3.LUT R59, R36, UR12, R47, 0xb4, !PT ;  /* 0x0000000c243b7c12 */ /* 0x000fe4000f8eb42f */
[----:B------:R-:W-:Y:S02]  /*4b80*/  LOP3.LUT R25, R25, R29, R22, 0x96, !PT ;  /* 0x0000001d19197212 */ /* 0x000fe400078e9616 */
[C---:B------:R-:W-:Y:S02]  /*4b90*/  LOP3.LUT R61, R47.reuse, R59, R52, 0x90, !PT ;  /* 0x0000003b2f3d7212 */ /* 0x040fe400078e9034 */
[----:B------:R-:W-:Y:S02]  /*4ba0*/  LOP3.LUT R48, R48, R17, R54, 0x78, !PT ;  /* 0x0000001130307212 */ /* 0x000fe400078e7836 */
[----:B------:R-:W-:Y:S02]  /*4bb0*/  LOP3.LUT R36, R47, R59, R52, 0x9c, !PT ;  /* 0x0000003b2f247212 */ /* 0x000fe400078e9c34 */
[----:B------:R-:W-:-:S02]  /*4bc0*/  LOP3.LUT R21, R52, R47, R58, 0x4b, !PT ;  /* 0x0000002f34157212 */ /* 0x000fc400078e4b3a */
[----:B------:R-:W-:Y:S02]  /*4bd0*/  LOP3.LUT R29, R58, UR12, R59, 0x6c, !PT ;  /* 0x0000000c3a1d7c12 */ /* 0x000fe4000f8e6c3b */
[----:B------:R-:W-:Y:S02]  /*4be0*/  LOP3.LUT R52, R52, R47, R58, 0xb4, !PT ;  /* 0x0000002f34347212 */ /* 0x000fe400078eb43a */
[C---:B------:R-:W-:Y:S02]  /*4bf0*/  LOP3.LUT R54, R58.reuse, R61, RZ, 0x3c, !PT ;  /* 0x0000003d3a367212 */ /* 0x040fe400078e3cff */
[----:B------:R-:W-:Y:S02]  /*4c00*/  LOP3.LUT R58, R58, UR11, R50, 0xb4, !PT ;  /* 0x0000000b3a3a7c12 */ /* 0x000fe4000f8eb432 */
[----:B------:R-:W-:Y:S02]  /*4c10*/  LOP3.LUT R32, R38, R49, R32, 0x96, !PT ;  /* 0x0000003126207212 */ /* 0x000fe400078e9620 */
[----:B------:R-:W-:-:S02]  /*4c20*/  LOP3.LUT R57, R58, R57, RZ, 0x3c, !PT ;  /* 0x000000393a397212 */ /* 0x000fc400078e3cff */
[--C-:B------:R-:W-:Y:S02]  /*4c30*/  LOP3.LUT R56, R56, R53, R24.reuse, 0x1e, !PT ;  /* 0x0000003538387212 */ /* 0x100fe400078e1e18 */
[C---:B------:R-:W-:Y:S02]  /*4c40*/  LOP3.LUT R49, R50.reuse, R57, R25, 0x90, !PT ;  /* 0x0000003932317212 */ /* 0x040fe400078e9019 */
[----:B------:R-:W-:Y:S02]  /*4c50*/  LOP3.LUT R60, R53, R51, R24, 0x78, !PT ;  /* 0x00000033353c7212 */ /* 0x000fe400078e7818 */
[-CC-:B------:R-:W-:Y:S02]  /*4c60*/  LOP3.LUT R49, R49, R22.reuse, R47.reuse, 0x96, !PT ;  /* 0x0000001631317212 */ /* 0x180fe400078e962f */
[----:B------:R-:W-:Y:S02]  /*4c70*/  LOP3.LUT R53, R50, R22, R47, 0x90, !PT ;  /* 0x0000001632357212 */ /* 0x000fe400078e902f */
[----:B------:R-:W-:-:S02]  /*4c80*/  LOP3.LUT R58, R55, R27, R26, 0x78, !PT ;  /* 0x0000001b373a7212 */ /* 0x000fc400078e781a */
[----:B------:R-:W-:Y:S02]  /*4c90*/  LOP3.LUT R22, R57, R22, R47, 0x60, !PT ;  /* 0x0000001639167212 */ /* 0x000fe400078e602f */
        /* <DEDUP_REMOVED lines=8> */
[----:B------:R-:W-:Y:S02]  /*4d20*/  LOP3.LUT R47, R53, R25, RZ, 0xc3, !PT ;  /* 0x00000019352f7212 */ /* 0x000fe400078ec3ff */
[----:B------:R-:W-:Y:S02]  /*4d30*/  LOP3.LUT R50, R50, R55, RZ, 0x3c, !PT ;  /* 0x0000003732327212 */ /* 0x000fe400078e3cff */
[----:B------:R-:W-:-:S02]  /*4d40*/  LOP3.LUT R25, R54, R36, R29, 0x78, !PT ;  /* 0x0000002436197212 */ /* 0x000fc400078e781d */
[-C--:B------:R-:W-:Y:S02]  /*4d50*/  LOP3.LUT R21, R21, R51.reuse, R54, 0x78, !PT ;  /* 0x0000003315157212 */ /* 0x080fe400078e7836 */
[----:B------:R-:W-:Y:S02]  /*4d60*/  LOP3.LUT R29, R20, R51, R29, 0x96, !PT ;  /* 0x00000033141d7212 */ /* 0x000fe400078e961d */
[----:B------:R-:W-:Y:S02]  /*4d70*/  LOP3.LUT R17, R17, R45, R42, 0x1e, !PT ;  /* 0x0000002d11117212 */ /* 0x000fe400078e1e2a */
[----:B------:R-:W-:Y:S02]  /*4d80*/  LOP3.LUT R51, R22, UR11, RZ, 0x3c, !PT ;  /* 0x0000000b16337c12 */ /* 0x000fe4000f8e3cff */
[----:B------:R-:W-:Y:S02]  /*4d90*/  LOP3.LUT R22, R47, R50, R49, 0x78, !PT ;  /* 0x000000322f167212 */ /* 0x000fe400078e7831 */
[----:B------:R-:W-:-:S02]  /*4da0*/  LOP3.LUT R52, R57, R52, RZ, 0x3c, !PT ;  /* 0x0000003439347212 */ /* 0x000fc400078e3cff */
[-C--:B------:R-:W-:Y:S02]  /*4db0*/  LOP3.LUT R45, R45, R48.reuse, R42, 0x78, !PT ;  /* 0x000000302d2d7212 */ /* 0x080fe400078e782a */
[--C-:B------:R-:W-:Y:S02]  /*4dc0*/  LOP3.LUT R47, R42, R17, R43.reuse, 0x78, !PT ;  /* 0x000000112a2f7212 */ /* 0x100fe400078e782b */
[----:B------:R-:W-:Y:S02]  /*4dd0*/  LOP3.LUT R43, R22, R48, R43, 0x96, !PT ;  /* 0x00000030162b7212 */ /* 0x000fe400078e962b */
[----:B------:R-:W-:Y:S02]  /*4de0*/  LOP3.LUT R48, R18, UR8, RZ, 0x3c, !PT ;  /* 0x0000000812307c12 */ /* 0x000fe4000f8e3cff */
[----:B------:R-:W-:Y:S02]  /*4df0*/  LOP3.LUT R42, R45, R52, RZ, 0x3c, !PT ;  /* 0x000000342d2a7212 */ /* 0x000fe400078e3cff */
[----:B------:R-:W-:-:S02]  /*4e00*/  LOP3.LUT R53, R44, UR10, RZ, 0x3c, !PT ;  /* 0x0000000a2c357c12 */ /* 0x000fc4000f8e3cff */
[----:B------:R-:W-:Y:S02]  /*4e10*/  LOP3.LUT R45, R47, R50, R51, 0x96, !PT ;  /* 0x000000322f2d7212 */ /* 0x000fe400078e9633 */
[-C--:B------:R-:W-:Y:S02]  /*4e20*/  LOP3.LUT R47, R26, R37.reuse, R48, 0x78, !PT ;  /* 0x000000251a2f7212 */ /* 0x080fe400078e7830 */
[----:B------:R-:W-:Y:S02]  /*4e30*/  LOP3.LUT R60, R60, R37, RZ, 0x3c, !PT ;  /* 0x000000253c3c7212 */ /* 0x000fe400078e3cff */
[-C--:B------:R-:W-:Y:S02]  /*4e40*/  LOP3.LUT R35, R35, R34.reuse, R53, 0x78, !PT ;  /* 0x0000002223237212 */ /* 0x080fe400078e7835 */
[----:B------:R-:W-:Y:S02]  /*4e50*/  LOP3.LUT R18, R21, R34, RZ, 0x3c, !PT ;  /* 0x0000002215127212 */ /* 0x000fe400078e3cff */
[----:B------:R-:W-:-:S02]  /*4e60*/  LOP3.LUT R26, R60, R56, R47, 0x96, !PT ;  /* 0x000000383c1a7212 */ /* 0x000fc400078e962f */
[----:B------:R-:W-:Y:S02]  /*4e70*/  LOP3.LUT R54, R49, R52, R51, 0x78, !PT ;  /* 0x0000003431367212 */ /* 0x000fe400078e7833 */
[-CC-:B------:R-:W-:Y:S02]  /*4e80*/  LOP3.LUT R21, R24, R27.reuse, R48.reuse, 0x96, !PT ;  /* 0x0000001b18157212 */ /* 0x180fe400078e9630 */
[----:B------:R-:W-:Y:S02]  /*4e90*/  LOP3.LUT R24, R18, R36, R35, 0x96, !PT ;  /* 0x0000002412187212 */ /* 0x000fe400078e9623 */
[----:B------:R-:W-:Y:S02]  /*4ea0*/  LOP3.LUT R27, R26, R27, R48, 0x96, !PT ;  /* 0x0000001b1a1b7212 */ /* 0x000fe400078e9630 */
[----:B------:R-:W-:Y:S02]  /*4eb0*/  LOP3.LUT R49, R42, R17, R54, 0x96, !PT ;  /* 0x000000112a317212 */ /* 0x000fe400078e9636 */
[----:B------:R-:W-:-:S02]  /*4ec0*/  LOP3.LUT R25, R25, R46, R53, 0x96, !PT ;  /* 0x0000002e19197212 */ /* 0x000fc400078e9635 */
[----:B------:R-:W-:Y:S02]  /*4ed0*/  LOP3.LUT R41, R41, R37, RZ, 0x3c, !PT ;  /* 0x0000002529297212 */ /* 0x000fe400078e3cff */
[----:B------:R-:W-:Y:S02]  /*4ee0*/  LOP3.LUT R26, R37, R21, RZ, 0x3c, !PT ;  /* 0x00000015251a7212 */ /* 0x000fe400078e3cff */
[----:B------:R-:W-:Y:S02]  /*4ef0*/  LOP3.LUT R32, R32, R39, RZ, 0x3c, !PT ;  /* 0x0000002720207212 */ /* 0x000fe400078e3cff */
[----:B------:R-:W-:Y:S02]  /*4f00*/  LOP3.LUT R44, R29, R34, RZ, 0x3c, !PT ;  /* 0x000000221d2c7212 */ /* 0x000fe400078e3cff */
[----:B------:R-:W-:Y:S02]  /*4f10*/  LOP3.LUT R43, R43, R52, RZ, 0x3c, !PT ;  /* 0x000000342b2b7212 */ /* 0x000fe400078e3cff */
[----:B------:R-:W-:-:S02]  /*4f20*/  LOP3.LUT R46, R24, R46, R53, 0x96, !PT ;  /* 0x0000002e182e7212 */ /* 0x000fc400078e9635 */
[----:B------:R-:W-:Y:S02]  /*4f30*/  LOP3.LUT R38, R38, R40, R19, 0x96, !PT ;  /* 0x0000002826267212 */ /* 0x000fe400078e9613 */
[----:B------:R-:W-:Y:S02]  /*4f40*/  LOP3.LUT R37, R40, R19, RZ, 0x3c, !PT ;  /* 0x0000001328257212 */ /* 0x000fe400078e3cff */
[----:B------:R-:W-:Y:S02]  /*4f50*/  LOP3.LUT R24, R39, R28, RZ, 0x3c, !PT ;  /* 0x0000001c27187212 */ /* 0x000fe400078e3cff */
[----:B------:R-:W-:Y:S02]  /*4f60*/  LOP3.LUT R58, R58, R56, R47, 0x96, !PT ;  /* 0x000000383a3a7212 */ /* 0x000fe400078e962f */
[----:B------:R-:W-:Y:S02]  /*4f70*/  LOP3.LUT R22, R22, R17, R54, 0x96, !PT ;  /* 0x0000001116167212 */ /* 0x000fe400078e9636 */
[----:B------:R-:W-:-:S02]  /*4f80*/  LOP3.LUT R40, R17, R54, RZ, 0x3c, !PT ;  /* 0x0000003611287212 */ /* 0x000fc400078e3cff */
[----:B------:R-:W-:Y:S02]  /*4f90*/  LOP3.LUT R39, R20, R36, R35, 0x96, !PT ;  /* 0x0000002414277212 */ /* 0x000fe400078e9623 */
        /* <DEDUP_REMOVED lines=30> */
.L_x_7:
[----:B------:R-:W0:Y:S01]  /*5180*/  LDCU.64 UR8, c[0x3][UR16+-0x70] ;  /* 0x00fff200100877ac */ /* 0x000e220008000a00 */
[CCC-:B------:R-:W-:Y:S02]  /*5190*/  LOP3.LUT R3, R41.reuse, R0.reuse, R47.reuse, 0xb4, !PT ;  /* 0x0000000029037212 */ /* 0x1c0fe400078eb42f */
[----:B------:R-:W-:Y:S01]  /*51a0*/  LOP3.LUT R4, R41, R0, R47, 0x4b, !PT ;  /* 0x0000000029047212 */ /* 0x000fe200078e4b2f */
[----:B------:R-:W1:Y:S01]  /*51b0*/  LDCU.64 UR10, c[0x3][UR16+-0x60] ;  /* 0x00fff400100a77ac */ /* 0x000e620008000a00 */
[----:B------:R-:W-:Y:S02]  /*51c0*/  LOP3.LUT R13, R19, R44, R25, 0x4b, !PT ;  /* 0x0000002c130d7212 */ /* 0x000fe400078e4b19 */
[CCC-:B------:R-:W-:Y:S01]  /*51d0*/  LOP3.LUT R20, R10.reuse, R33.reuse, R36.reuse, 0xb4, !PT ;  /* 0x000000210a147212 */ /* 0x1c0fe200078eb424 */
[----:B------:R-:W2:Y:S01]  /*51e0*/  LDCU.64 UR12, c[0x3][UR16+-0x68] ;  /* 0x00fff300100c77ac */ /* 0x000ea20008000a00 */
[----:B------:R-:W-:Y:S02]  /*51f0*/  LOP3.LUT R18, R10, R33, R36, 0x4b, !PT ;  /* 0x000000210a127212 */ /* 0x000fe400078e4b24 */
        /* <DEDUP_REMOVED lines=8> */
[C---:B------:R-:W-:Y:S01]  /*5280*/  LOP3.LUT R2, R47.reuse, UR8, R2, 0x6c, !PT ;  /* 0x000000082f027c12 */ /* 0x040fe2000f8e6c02 */
[----:B------:R-:W-:Y:S01]  /*5290*/  UMOV UR4, UR5 ;  /* 0x0000000500047c82 */ /* 0x000fe20008000000 */
[----:B------:R-:W-:Y:S02]  /*52a0*/  LOP3.LUT R47, R47, R14, RZ, 0x3c, !PT ;  /* 0x0000000e2f2f7212 */ /* 0x000fe400078e3cff */
[----:B-1----:R-:W-:Y:S02]  /*52b0*/  LOP3.LUT R14, R17, UR10, R44, 0xb4, !PT ;  /* 0x0000000a110e7c12 */ /* 0x002fe4000f8eb42c */
[----:B------:R-:W-:-:S02]  /*52c0*/  LOP3.LUT R3, R0, R9, R3, 0x78, !PT ;  /* 0x0000000900037212 */ /* 0x000fc400078e7803 */
[----:B------:R-:W-:Y:S02]  /*52d0*/  LOP3.LUT R0, R19, R44, R25, 0xb4, !PT ;  /* 0x0000002c13007212 */ /* 0x000fe400078eb419 */
[CCC-:B------:R-:W-:Y:S02]  /*52e0*/  LOP3.LUT R17, R44.reuse, R14.reuse, R19.reuse, 0x9c, !PT ;  /* 0x0000000e2c117212 */ /* 0x1c0fe400078e9c13 */
[C---:B------:R-:W-:Y:S02]  /*52f0*/  LOP3.LUT R16, R44.reuse, R14, R19, 0x90, !PT ;  /* 0x0000000e2c107212 */ /* 0x040fe400078e9013 */
[----:B------:R-:W-:Y:S02]  /*5300*/  LOP3.LUT R19, R44, R17, R0, 0x78, !PT ;  /* 0x000000112c137212 */ /* 0x000fe400078e7800 */
[----:B------:R-:W-:Y:S01]  /*5310*/  LOP3.LUT R0, R36, UR9, R15, 0x6c, !PT ;  /* 0x0000000924007c12 */ /* 0x000fe2000f8e6c0f */
[----:B------:R-:W0:Y:S01]  /*5320*/  LDCU.64 UR8, c[0x3][UR16+-0x58] ;  /* 0x00fff500100877ac */ /* 0x000e220008000a00 */
[----:B------:R-:W-:-:S02]  /*5330*/  LOP3.LUT R14, R25, UR10, R14, 0x6c, !PT ;  /* 0x0000000a190e7c12 */ /* 0x000fc4000f8e6c0e */
[----:B------:R-:W-:Y:S02]  /*5340*/  LOP3.LUT R16, R25, R16, RZ, 0x3c, !PT ;  /* 0x0000001019107212 */ /* 0x000fe400078e3cff */
[CC--:B------:R-:W-:Y:S02]  /*5350*/  LOP3.LUT R25, R33.reuse, R15.reuse, R10, 0x90, !PT ;  /* 0x0000000f21197212 */ /* 0x0c0fe400078e900a */
[----:B------:R-:W-:Y:S02]  /*5360*/  LOP3.LUT R40, R40, UR11, R6, 0xb4, !PT ;  /* 0x0000000b28287c12 */ /* 0x000fe4000f8eb406 */
[----:B------:R-:W-:Y:S02]  /*5370*/  LOP3.LUT R15, R33, R15, R10, 0x9c, !PT ;  /* 0x0000000f210f7212 */ /* 0x000fe400078e9c0a */
[----:B------:R-:W-:Y:S02]  /*5380*/  LOP3.LUT R36, R36, R25, RZ, 0x3c, !PT ;  /* 0x0000001924247212 */ /* 0x000fe400078e3cff */
[----:B------:R-:W-:-:S02]  /*5390*/  LOP3.LUT R22, R6, R40, R5, 0x90, !PT ;  /* 0x0000002806167212 */ /* 0x000fc400078e9005 */
[----:B------:R-:W-:Y:S02]  /*53a0*/  LOP3.LUT R25, R6, R40, R5, 0x9c, !PT ;  /* 0x0000002806197212 */ /* 0x000fe400078e9c05 */
[----:B--2---:R-:W-:Y:S02]  /*53b0*/  LOP3.LUT R24, R29, UR12, R46, 0xb4, !PT ;  /* 0x0000000c1d187c12 */ /* 0x004fe4000f8eb42e */
[----:B------:R-:W-:Y:S02]  /*53c0*/  LOP3.LUT R33, R33, R15, R20, 0x78, !PT ;  /* 0x0000000f21217212 */ /* 0x000fe400078e7814 */
[----:B------:R-:W-:Y:S01]  /*53d0*/  LOP3.LUT R10, R45, UR11, R40, 0x6c, !PT ;  /* 0x0000000b2d0a7c12 */ /* 0x000fe2000f8e6c28 */
[----:B------:R-:W1:Y:S01]  /*53e0*/  LDCU.64 UR10, c[0x3][UR16+-0x40] ;  /* 0x00fff800100a77ac */ /* 0x000e620008000a00 */
[----:B------:R-:W-:Y:S02]  /*53f0*/  LOP3.LUT R20, R5, R6, R45, 0x4b, !PT ;  /* 0x0000000605147212 */ /* 0x000fe400078e4b2d */
[----:B------:R-:W-:-:S02]  /*5400*/  LOP3.LUT R45, R45, R22, RZ, 0x3c, !PT ;  /* 0x000000162d2d7212 */ /* 0x000fc400078e3cff */
[----:B------:R-:W-:Y:S02]  /*5410*/  LOP3.LUT R27, R6, R25, R27, 0x78, !PT ;  /* 0x00000019061b7212 */ /* 0x000fe400078e781b */
[C---:B------:R-:W-:Y:S02]  /*5420*/  LOP3.LUT R22, R11.reuse, R46, R35, 0xb4, !PT ;  /* 0x0000002e0b167212 */ /* 0x040fe400078eb423 */
[C---:B------:R-:W-:Y:S02]  /*5430*/  LOP3.LUT R6, R46.reuse, R24, R11, 0x90, !PT ;  /* 0x000000182e067212 */ /* 0x040fe400078e900b */
[----:B------:R-:W-:Y:S02]  /*5440*/  LOP3.LUT R29, R11, R46, R35, 0x4b, !PT ;  /* 0x0000002e0b1d7212 */ /* 0x000fe400078e4b23 */
[----:B------:R-:W-:Y:S02]  /*5450*/  LOP3.LUT R11, R46, R24, R11, 0x9c, !PT ;  /* 0x000000182e0b7212 */ /* 0x000fe400078e9c0b */
[----:B0-----:R-:W-:-:S02]  /*5460*/  LOP3.LUT R32, R56, UR8, R7, 0xb4, !PT ;  /* 0x0000000838207c12 */ /* 0x001fc4000f8eb407 */
[----:B------:R-:W-:Y:S02]  /*5470*/  LOP3.LUT R46, R46, R11, R22, 0x78, !PT ;  /* 0x0000000b2e2e7212 */ /* 0x000fe400078e7816 */
[----:B------:R-:W-:Y:S02]  /*5480*/  LOP3.LUT R5, R35, UR12, R24, 0x6c, !PT ;  /* 0x0000000c23057c12 */ /* 0x000fe4000f8e6c18 */
[----:B------:R-:W-:Y:S02]  /*5490*/  LOP3.LUT R22, R7, R32, R60, 0x90, !PT ;  /* 0x0000002007167212 */ /* 0x000fe400078e903c */
[CCC-:B------:R-:W-:Y:S02]  /*54a0*/  LOP3.LUT R41, R60.reuse, R7.reuse, R21.reuse, 0xb4, !PT ;  /* 0x000000073c297212 */ /* 0x1c0fe400078eb415 */
[----:B------:R-:W-:Y:S02]  /*54b0*/  LOP3.LUT R24, R60, R7, R21, 0x4b, !PT ;  /* 0x000000073c187212 */ /* 0x000fe400078e4b15 */
[----:B------:R-:W-:-:S02]  /*54c0*/  LOP3.LUT R39, R52, UR13, R49, 0xb4, !PT ;  /* 0x0000000d34277c12 */ /* 0x000fc4000f8eb431 */
[----:B------:R-:W-:Y:S02]  /*54d0*/  LOP3.LUT R60, R7, R32, R60, 0x9c, !PT ;  /* 0x00000020073c7212 */ /* 0x000fe400078e9c3c */
[----:B------:R-:W-:Y:S02]  /*54e0*/  LOP3.LUT R6, R35, R6, RZ, 0x3c, !PT ;  /* 0x0000000623067212 */ /* 0x000fe400078e3cff */
[----:B------:R-:W-:Y:S02]  /*54f0*/  LOP3.LUT R35, R21, R22, RZ, 0x3c, !PT ;  /* 0x0000001615237212 */ /* 0x000fe400078e3cff */
[----:B------:R-:W-:Y:S02]  /*5500*/  LOP3.LUT R22, R12, R49, R54, 0xb4, !PT ;  /* 0x000000310c167212 */ /* 0x000fe400078eb436 */
[----:B------:R-:W-:Y:S02]  /*5510*/  LOP3.LUT R42, R49, R39, R12, 0x9c, !PT ;  /* 0x00000027312a7212 */ /* 0x000fe400078e9c0c */
[----:B------:R-:W-:-:S02]  /*5520*/  LOP3.LUT R32, R21, UR8, R32, 0x6c, !PT ;  /* 0x0000000815207c12 */ /* 0x000fc4000f8e6c20 */
[----:B------:R-:W-:Y:S02]  /*5530*/  LOP3.LUT R41, R7, R60, R41, 0x78, !PT ;  /* 0x0000003c07297212 */ /* 0x000fe400078e7829 */
[----:B------:R-:W-:Y:S02]  /*5540*/  LOP3.LUT R37, R37, UR9, R8, 0xb4, !PT ;  /* 0x0000000925257c12 */ /* 0x000fe4000f8eb408 */
[----:B------:R-:W-:Y:S01]  /*5550*/  LOP3.LUT R7, R54, UR13, R39, 0x6c, !PT ;  /* 0x0000000d36077c12 */ /* 0x000fe2000f8e6c27 */
[----:B------:R-:W0:Y:S01]  /*5560*/  LDCU.64 UR12, c[0x3][UR16+-0x48] ;  /* 0x00fff700100c77ac */ /* 0x000e220008000a00 */
[C---:B------:R-:W-:Y:S02]  /*5570*/  LOP3.LUT R21, R49.reuse, R39, R12, 0x90, !PT ;  /* 0x0000002731157212 */ /* 0x040fe400078e900c */
[----:B------:R-:W-:Y:S02]  /*5580*/  LOP3.LUT R39, R12, R49, R54, 0x4b, !PT ;  /* 0x000000310c277212 */ /* 0x000fe400078e4b36 */
[----:B------:R-:W-:-:S02]  /*5590*/  LOP3.LUT R12, R49, R42, R22, 0x78, !PT ;  /* 0x0000002a310c7212 */ /* 0x000fc400078e7816 */
[CCC-:B------:R-:W-:Y:S02]  /*55a0*/  LOP3.LUT R22, R23.reuse, R8.reuse, R28.reuse, 0xb4, !PT ;  /* 0x0000000817167212 */ /* 0x1c0fe400078eb41c */
[--C-:B------:R-:W-:Y:S02]  /*55b0*/  LOP3.LUT R43, R8, R37, R23.reuse, 0x9c, !PT ;  /* 0x00000025082b7212 */ /* 0x100fe400078e9c17 */
[----:B------:R-:W-:Y:S02]  /*55c0*/  LOP3.LUT R54, R54, R21, RZ, 0x3c, !PT ;  /* 0x0000001536367212 */ /* 0x000fe400078e3cff */
[----:B------:R-:W-:Y:S02]  /*55d0*/  LOP3.LUT R49, R8, R37, R23, 0x90, !PT ;  /* 0x0000002508317212 */ /* 0x000fe400078e9017 */
[----:B------:R-:W-:Y:S01]  /*55e0*/  LOP3.LUT R21, R28, UR9, R37, 0x6c, !PT ;  /* 0x000000091c157c12 */ /* 0x000fe2000f8e6c25 */
[----:B------:R-:W2:Y:S01]  /*55f0*/  LDCU.64 UR8, c[0x3][UR16+-0x50] ;  /* 0x00fff600100877ac */ /* 0x000ea20008000a00 */
        /* <DEDUP_REMOVED lines=14> */
[--C-:B------:R-:W-:Y:S02]  /*56e0*/  LOP3.LUT R45, R45, R22, R10.reuse, 0x78, !PT ;  /* 0x000000162d2d7212 */ /* 0x100fe400078e780a */
        /* <DEDUP_REMOVED lines=14> */
[----:B------:R-:W-:Y:S01]  /*57d0*/  LOP3.LUT R25, R4, R3, R2, 0x96, !PT ;  /* 0x0000000304197212 */ /* 0x000fe200078e9602 */
[----:B------:R-:W-:Y:S01]  /*57e0*/  IMAD.SHL.U32 R4, R44, 0x2, RZ ;  /* 0x000000022c047824 */ /* 0x000fe200078e00ff */
[----:B------:R-:W-:-:S02]  /*57f0*/  LOP3.LUT R34, R39, R12, R54, 0x78, !PT ;  /* 0x0000000c27227212 */ /* 0x000fc400078e7836 */
[----:B------:R-:W-:Y:S02]  /*5800*/  LOP3.LUT R36, R28, R32, R21, 0x78, !PT ;  /* 0x000000201c247212 */ /* 0x000fe400078e7815 */
[----:B------:R-:W-:Y:S02]  /*5810*/  LOP3.LUT R28, R29, R22, R19, 0x96, !PT ;  /* 0x000000161d1c7212 */ /* 0x000fe400078e9613 */
[----:B------:R-:W-:Y:S02]  /*5820*/  LOP3.LUT R14, R14, R3, R2, 0x96, !PT ;  /* 0x000000030e0e7212 */ /* 0x000fe400078e9602 */
[-C--:B------:R-:W-:Y:S02]  /*5830*/  LOP3.LUT R20, R6, R11.reuse, R5, 0x78, !PT ;  /* 0x0000000b06147212 */ /* 0x080fe400078e7805 */
[----:B------:R-:W-:Y:S02]  /*5840*/  LOP3.LUT R3, R24, R11, RZ, 0x3c, !PT ;  /* 0x0000000b18037212 */ /* 0x000fe400078e3cff */
[----:B------:R-:W-:-:S02]  /*5850*/  LOP3.LUT R27, R54, R42, R7, 0x78, !PT ;  /* 0x0000002a361b7212 */ /* 0x000fc400078e7807 */
[----:B------:R-:W-:Y:S01]  /*5860*/  LOP3.LUT R37, R37, R42, RZ, 0x3c, !PT ;  /* 0x0000002a25257212 */ /* 0x000fe200078e3cff */
[----:B------:R-:W-:Y:S01]  /*5870*/  IMAD.SHL.U32 R6, R3, 0x2, RZ ;  /* 0x0000000203067824 */ /* 0x000fe200078e00ff */
[----:B------:R-:W-:Y:S02]  /*5880*/  LOP3.LUT R35, R34, R23, R21, 0x96, !PT ;  /* 0x0000001722237212 */ /* 0x000fe400078e9615 */
[-CC-:B------:R-:W-:Y:S02]  /*5890*/  LOP3.LUT R21, R45, R33.reuse, R0.reuse, 0x96, !PT ;  /* 0x000000212d157212 */ /* 0x180fe400078e9600 */
[----:B------:R-:W-:Y:S02]  /*58a0*/  LOP3.LUT R28, R28, R33, R0, 0x96, !PT ;  /* 0x000000211c1c7212 */ /* 0x000fe400078e9600 */
[----:B------:R-:W-:Y:S02]  /*58b0*/  SHF.R.U32.HI R23, RZ, 0x1, R44 ;  /* 0x00000001ff177819 */ /* 0x000fe4000001162c */
[----:B------:R-:W-:-:S02]  /*58c0*/  LOP3.LUT R4, R4, 0xaaaaaaaa, RZ, 0xc0, !PT ;  /* 0xaaaaaaaa04047812 */ /* 0x000fc400078ec0ff */
[----:B------:R-:W-:Y:S02]  /*58d0*/  LOP3.LUT R0, R3, R13, R20, 0x96, !PT ;  /* 0x0000000d03007212 */ /* 0x000fe400078e9614 */
[----:B------:R-:W-:Y:S02]  /*58e0*/  LOP3.LUT R2, R37, R32, R27, 0x96, !PT ;  /* 0x0000002025027212 */ /* 0x000fe400078e961b */
[----:B------:R-:W-:Y:S01]  /*58f0*/  LOP3.LUT R24, R4, 0x55555555, R23, 0xf8, !PT ;  /* 0x5555555504187812 */ /* 0x000fe200078ef817 */
[----:B------:R-:W-:Y:S01]  /*5900*/  IMAD.SHL.U32 R4, R29, 0x2, RZ ;  /* 0x000000021d047824 */ /* 0x000fe200078e00ff */
[-CC-:B------:R-:W-:Y:S02]  /*5910*/  LOP3.LUT R39, R48, R46.reuse, R5.reuse, 0x96, !PT ;  /* 0x0000002e30277212 */ /* 0x180fe400078e9605 */
[----:B------:R-:W-:Y:S02]  /*5920*/  LOP3.LUT R0, R0, R46, R5, 0x96, !PT ;  /* 0x0000002e00007212 */ /* 0x000fe400078e9605 */
[----:B------:R-:W-:-:S02]  /*5930*/  LOP3.LUT R5, R36, R12, R7, 0x96, !PT ;  /* 0x0000000c24057212 */ /* 0x000fc400078e9607 */
[----:B------:R-:W-:Y:S01]  /*5940*/  LOP3.LUT R2, R2, R12, R7, 0x96, !PT ;  /* 0x0000000c02027212 */ /* 0x000fe200078e9607 */
[----:B------:R-:W-:Y:S01]  /*5950*/  IMAD.SHL.U32 R7, R37, 0x2, RZ ;  /* 0x0000000225077824 */ /* 0x000fe200078e00ff */
[----:B------:R-:W-:Y:S02]  /*5960*/  SHF.R.U32.HI R29, RZ, 0x1, R29 ;  /* 0x00000001ff1d7819 */ /* 0x000fe4000001161d */
[----:B------:R-:W-:Y:S02]  /*5970*/  SHF.R.U32.HI R12, RZ, 0x1, R3 ;  /* 0x00000001ff0c7819 */ /* 0x000fe40000011603 */
[----:B------:R-:W-:Y:S02]  /*5980*/  LOP3.LUT R4, R4, 0xaaaaaaaa, RZ, 0xc0, !PT ;  /* 0xaaaaaaaa04047812 */ /* 0x000fe400078ec0ff */
[----:B------:R-:W-:Y:S01]  /*5990*/  LOP3.LUT R3, R6, 0xaaaaaaaa, RZ, 0xc0, !PT ;  /* 0xaaaaaaaa06037812 */ /* 0x000fe200078ec0ff */
[----:B------:R-:W-:Y:S01]  /*59a0*/  IMAD.SHL.U32 R6, R25, 0x2, RZ ;  /* 0x0000000219067824 */ /* 0x000fe200078e00ff */
[----:B------:R-:W-:-:S02]  /*59b0*/  SHF.R.U32.HI R36, RZ, 0x1, R37 ;  /* 0x00000001ff247819 */ /* 0x000fc40000011625 */
[----:B------:R-:W-:Y:S02]  /*59c0*/  LOP3.LUT R7, R7, 0xaaaaaaaa, RZ, 0xc0, !PT ;  /* 0xaaaaaaaa07077812 */ /* 0x000fe400078ec0ff */
[----:B------:R-:W-:Y:S02]  /*59d0*/  LOP3.LUT R37, R4, 0x55555555, R29, 0xf8, !PT ;  /* 0x5555555504257812 */ /* 0x000fe400078ef81d */
[----:B------:R-:W-:Y:S02]  /*59e0*/  LOP3.LUT R4, R3, 0x55555555, R12, 0xf8, !PT ;  /* 0x5555555503047812 */ /* 0x000fe400078ef80c */
[----:B------:R-:W-:Y:S02]  /*59f0*/  LOP3.LUT R3, R7, 0x55555555, R36, 0xf8, !PT ;  /* 0x5555555507037812 */ /* 0x000fe400078ef824 */
[----:B------:R-:W-:Y:S02]  /*5a00*/  LOP3.LUT R7, R26, R9, RZ, 0x3c, !PT ;  /* 0x000000091a077212 */ /* 0x000fe400078e3cff */
[----:B------:R-:W-:-:S02]  /*5a10*/  LOP3.LUT R41, R8, R17, R10, 0x96, !PT ;  /* 0x0000001108297212 */ /* 0x000fc400078e960a */
[----:B------:R-:W-:Y:S01]  /*5a20*/  SHF.R.U32.HI R29, RZ, 0x1, R7 ;  /* 0x00000001ff1d7819 */ /* 0x000fe20000011607 */
[----:B------:R-:W-:Y:S01]  /*5a30*/  IMAD.SHL.U32 R8, R7, 0x2, RZ ;  /* 0x0000000207087824 */ /* 0x000fe200078e00ff */
[----:B------:R-:W-:Y:S02]  /*5a40*/  SHF.R.U32.HI R23, RZ, 0x1, R25 ;  /* 0x00000001ff177819 */ /* 0x000fe40000011619 */
[----:B------:R-:W-:Y:S02]  /*5a50*/  LOP3.LUT R6, R6, 0xaaaaaaaa, RZ, 0xc0, !PT ;  /* 0xaaaaaaaa06067812 */ /* 0x000fe400078ec0ff */
[----:B------:R-:W-:Y:S02]  /*5a60*/  LOP3.LUT R8, R8, 0xaaaaaaaa, RZ, 0xc0, !PT ;  /* 0xaaaaaaaa08087812 */ /* 0x000fe400078ec0ff */
[----:B------:R-:W-:Y:S02]  /*5a70*/  LOP3.LUT R17, R17, R10, RZ, 0x3c, !PT ;  /* 0x0000000a11117212 */ /* 0x000fe400078e3cff */
[----:B--2---:R-:W-:-:S02]  /*5a80*/  LOP3.LUT R12, R25, UR8, R14, 0xb4, !PT ;  /* 0x00000008190c7c12 */ /* 0x004fc4000f8eb40e */
[----:B------:R-:W-:Y:S01]  /*5a90*/  LOP3.LUT R25, R8, 0x55555555, R29, 0xf8, !PT ;  /* 0x5555555508197812 */ /* 0x000fe200078ef81d */
[----:B------:R-:W-:Y:S01]  /*5aa0*/  IMAD.SHL.U32 R8, R21, 0x2, RZ ;  /* 0x0000000215087824 */ /* 0x000fe200078e00ff */
[----:B------:R-:W-:Y:S01]  /*5ab0*/  LOP3.LUT R23, R6, 0x55555555, R23, 0xf8, !PT ;  /* 0x5555555506177812 */ /* 0x000fe200078ef817 */
[----:B------:R-:W-:Y:S01]  /*5ac0*/  IMAD.SHL.U32 R6, R17, 0x2, RZ ;  /* 0x0000000211067824 */ /* 0x000fe200078e00ff */
[----:B------:R-:W-:Y:S02]  /*5ad0*/  LOP3.LUT R29, R18, R22, R19, 0x96, !PT ;  /* 0x00000016121d7212 */ /* 0x000fe400078e9613 */
[----:B------:R-:W-:Y:S02]  /*5ae0*/  LOP3.LUT R36, R8, 0xaaaaaaaa, RZ, 0xc0, !PT ;  /* 0xaaaaaaaa08247812 */ /* 0x000fe400078ec0ff */
[----:B------:R-:W-:Y:S02]  /*5af0*/  SHF.R.U32.HI R17, RZ, 0x1, R17 ;  /* 0x00000001ff117819 */ /* 0x000fe40000011611 */
[----:B------:R-:W-:-:S02]  /*5b00*/  LOP3.LUT R6, R6, 0xaaaaaaaa, RZ, 0xc0, !PT ;  /* 0xaaaaaaaa06067812 */ /* 0x000fc400078ec0ff */
[----:B------:R-:W-:Y:S02]  /*5b10*/  LOP3.LUT R8, R38, R15, RZ, 0x3c, !PT ;  /* 0x0000000f26087212 */ /* 0x000fe400078e3cff */
[----:B------:R-:W-:Y:S02]  /*5b20*/  LOP3.LUT R22, R22, R19, RZ, 0x3c, !PT ;  /* 0x0000001316167212 */ /* 0x000fe400078e3cff */
[----:B------:R-:W-:Y:S01]  /*5b30*/  LOP3.LUT R9, R12, R9, RZ, 0x3c, !PT ;  /* 0x000000090c097212 */ /* 0x000fe200078e3cff */
[----:B------:R-:W-:Y:S01]  /*5b40*/  IMAD.SHL.U32 R12, R8, 0x2, RZ ;  /* 0x00000002080c7824 */ /* 0x000fe200078e00ff */
[----:B------:R-:W-:Y:S01]  /*5b50*/  LOP3.LUT R46, R6, 0x55555555, R17, 0xf8, !PT ;  /* 0x55555555062e7812 */ /* 0x000fe200078ef811 */
[----:B------:R-:W-:Y:S01]  /*5b60*/  IMAD.SHL.U32 R6, R22, 0x2, RZ ;  /* 0x0000000216067824 */ /* 0x000fe200078e00ff */
[----:B------:R-:W-:Y:S02]  /*5b70*/  SHF.R.U32.HI R17, RZ, 0x1, R21 ;  /* 0x00000001ff117819 */ /* 0x000fe40000011615 */
[----:B------:R-:W-:-:S02]  /*5b80*/  LOP3.LUT R48, R21, UR9, R28, 0xb4, !PT ;  /* 0x0000000915307c12 */ /* 0x000fc4000f8eb41c */
[----:B------:R-:W-:Y:S02]  /*5b90*/  LOP3.LUT R36, R36, 0x55555555, R17, 0xf8, !PT ;  /* 0x5555555524247812 */ /* 0x000fe400078ef811 */
[----:B------:R-:W-:Y:S02]  /*5ba0*/  SHF.R.U32.HI R17, RZ, 0x1, R8 ;  /* 0x00000001ff117819 */ /* 0x000fe40000011608 */
[----:B------:R-:W-:Y:S02]  /*5bb0*/  LOP3.LUT R12, R12, 0xaaaaaaaa, RZ, 0xc0, !PT ;  /* 0xaaaaaaaa0c0c7812 */ /* 0x000fe400078ec0ff */
[----:B------:R-:W-:Y:S02]  /*5bc0*/  SHF.R.U32.HI R33, RZ, 0x1, R22 ;  /* 0x00000001ff217819 */ /* 0x000fe40000011616 */
[----:B------:R-:W-:Y:S02]  /*5bd0*/  LOP3.LUT R6, R6, 0xaaaaaaaa, RZ, 0xc0, !PT ;  /* 0xaaaaaaaa06067812 */ /* 0x000fe400078ec0ff */
[----:B------:R-:W-:-:S02]  /*5be0*/  LOP3.LUT R48, R48, R15, RZ, 0x3c, !PT ;  /* 0x0000000f30307212 */ /* 0x000fc400078e3cff */
[----:B------:R-:W-:Y:S01]  /*5bf0*/  LOP3.LUT R38, R12, 0x55555555, R17, 0xf8, !PT ;  /* 0x555555550c267812 */ /* 0x000fe200078ef811 */
[C---:B------:R-:W-:Y:S01]  /*5c00*/  IMAD.SHL.U32 R12, R39.reuse, 0x2, RZ ;  /* 0x00000002270c7824 */ /* 0x040fe200078e00ff */
[----:B------:R-:W-:Y:S02]  /*5c10*/  LOP3.LUT R33, R6, 0x55555555, R33, 0xf8, !PT ;  /* 0x5555555506217812 */ /* 0x000fe400078ef821 */
[----:B------:R-:W-:Y:S02]  /*5c20*/  SHF.R.U32.HI R15, RZ, 0x1, R39 ;  /* 0x00000001ff0f7819 */ /* 0x000fe40000011627 */
[----:B0-----:R-:W-:Y:S02]  /*5c30*/  LOP3.LUT R6, R39, UR12, R0, 0xb4, !PT ;  /* 0x0000000c27067c12 */ /* 0x001fe4000f8eb400 */
[----:B------:R-:W-:Y:S02]  /*5c40*/  LOP3.LUT R39, R16, R13, R20, 0x96, !PT ;  /* 0x0000000d10277212 */ /* 0x000fe400078e9614 */
[----:B------:R-:W-:-:S02]  /*5c50*/  LOP3.LUT R13, R13, R20, RZ, 0x3c, !PT ;  /* 0x000000140d0d7212 */ /* 0x000fc400078e3cff */
[-C--:B------:R-:W-:Y:S02]  /*5c60*/  LOP3.LUT R45, R6, R11.reuse, RZ, 0x3c, !PT ;  /* 0x0000000b062d7212 */ /* 0x080fe400078e3cff */
[----:B------:R-:W-:Y:S01]  /*5c70*/  LOP3.LUT R17, R40, R11, RZ, 0x3c, !PT ;  /* 0x0000000b28117212 */ /* 0x000fe200078e3cff */
[----:B------:R-:W-:Y:S01]  /*5c80*/  IMAD.SHL.U32 R6, R13, 0x2, RZ ;  /* 0x000000020d067824 */ /* 0x000fe200078e00ff */
[----:B------:R-:W-:Y:S02]  /*5c90*/  SHF.R.U32.HI R11, RZ, 0x1, R13 ;  /* 0x00000001ff0b7819 */ /* 0x000fe4000001160d */
[----:B------:R-:W-:Y:S02]  /*5ca0*/  LOP3.LUT R13, R34, R32, R27, 0x96, !PT ;  /* 0x00000020220d7212 */ /* 0x000fe400078e961b */
[----:B------:R-:W-:Y:S02]  /*5cb0*/  LOP3.LUT R6, R6, 0xaaaaaaaa, RZ, 0xc0, !PT ;  /* 0xaaaaaaaa06067812 */ /* 0x000fe400078ec0ff */
[----:B------:R-:W-:-:S02]  /*5cc0*/  LOP3.LUT R32, R32, R27, RZ, 0x3c, !PT ;  /* 0x0000001b20207212 */ /* 0x000fc400078e3cff */
[----:B------:R-:W-:Y:S02]  /*5cd0*/  LOP3.LUT R12, R12, 0xaaaaaaaa, RZ, 0xc0, !PT ;  /* 0xaaaaaaaa0c0c7812 */ /* 0x000fe400078ec0ff */
[----:B------:R-:W-:Y:S01]  /*5ce0*/  LOP3.LUT R40, R6, 0x55555555, R11, 0xf8, !PT ;  /* 0x5555555506287812 */ /* 0x000fe200078ef80b */
[----:B------:R-:W-:Y:S01]  /*5cf0*/  IMAD.SHL.U32 R6, R32, 0x2, RZ ;  /* 0x0000000220067824 */ /* 0x000fe200078e00ff */
[----:B------:R-:W-:Y:S01]  /*5d00*/  LOP3.LUT R22, R12, 0x55555555, R15, 0xf8, !PT ;  /* 0x555555550c167812 */ /* 0x000fe200078ef80f */
[----:B------:R-:W-:Y:S01]  /*5d10*/  IMAD.SHL.U32 R12, R17, 0x2, RZ ;  /* 0x00000002110c7824 */ /* 0x000fe200078e00ff */
[----:B------:R-:W-:Y:S01]  /*5d20*/  SHF.R.U32.HI R15, RZ, 0x1, R32 ;  /* 0x00000001ff0f7819 */ /* 0x000fe20000011620 */
[----:B------:R-:W-:Y:S01]  /*5d30*/  IMAD.SHL.U32 R11, R5, 0x2, RZ ;  /* 0x00000002050b7824 */ /* 0x000fe200078e00ff */
[----:B------:R-:W-:Y:S02]  /*5d40*/  LOP3.LUT R6, R6, 0xaaaaaaaa, RZ, 0xc0, !PT ;  /* 0xaaaaaaaa06067812 */ /* 0x000fe400078ec0ff */
[----:B------:R-:W-:-:S02]  /*5d50*/  SHF.R.U32.HI R21, RZ, 0x1, R17 ;  /* 0x00000001ff157819 */ /* 0x000fc40000011611 */
[----:B------:R-:W-:Y:S02]  /*5d60*/  LOP3.LUT R12, R12, 0xaaaaaaaa, RZ, 0xc0, !PT ;  /* 0xaaaaaaaa0c0c7812 */ /* 0x000fe400078ec0ff */
[----:B------:R-:W-:Y:S02]  /*5d70*/  SHF.R.U32.HI R16, RZ, 0x1, R5 ;  /* 0x00000001ff107819 */ /* 0x000fe40000011605 */
[----:B------:R-:W-:Y:S02]  /*5d80*/  LOP3.LUT R11, R11, 0xaaaaaaaa, RZ, 0xc0, !PT ;  /* 0xaaaaaaaa0b0b7812 */ /* 0x000fe400078ec0ff */
[----:B------:R-:W-:Y:S02]  /*5d90*/  LOP3.LUT R5, R5, UR13, R2, 0xb4, !PT ;  /* 0x0000000d05057c12 */ /* 0x000fe4000f8eb402 */
[----:B------:R-:W-:Y:S02]  /*5da0*/  LOP3.LUT R15, R6, 0x55555555, R15, 0xf8, !PT ;  /* 0x55555555060f7812 */ /* 0x000fe400078ef80f */
[----:B------:R-:W-:-:S02]  /*5db0*/  LOP3.LUT R6, R14, R9, R41, 0x90, !PT ;  /* 0x000000090e067212 */ /* 0x000fc400078e9029 */
[----:B------:R-:W-:Y:S02]  /*5dc0*/  LOP3.LUT R21, R12, 0x55555555, R21, 0xf8, !PT ;  /* 0x555555550c157812 */ /* 0x000fe400078ef815 */
[----:B------:R-:W-:Y:S02]  /*5dd0*/  LOP3.LUT R16, R11, 0x55555555, R16, 0xf8, !PT ;  /* 0x555555550b107812 */ /* 0x000fe400078ef810 */
[----:B------:R-:W-:Y:S02]  /*5de0*/  LOP3.LUT R12, R35, R42, RZ, 0x3c, !PT ;  /* 0x0000002a230c7212 */ /* 0x000fe400078e3cff */
[----:B------:R-:W-:Y:S02]  /*5df0*/  LOP3.LUT R11, R28, R48, R29, 0x90, !PT ;  /* 0x000000301c0b7212 */ /* 0x000fe400078e901d */
[----:B------:R-:W-:Y:S01]  /*5e00*/  LOP3.LUT R42, R5, R42, RZ, 0x3c, !PT ;  /* 0x0000002a052a7212 */ /* 0x000fe200078e3cff */
[----:B------:R-:W-:Y:S01]  /*5e10*/  IMAD.SHL.U32 R18, R12, 0x2, RZ ;  /* 0x000000020c127824 */ /* 0x000fe200078e00ff */
[----:B------:R-:W-:-:S02]  /*5e20*/  LOP3.LUT R34, R14, R10, R7, 0x90, !PT ;  /* 0x0000000a0e227212 */ /* 0x000fc400078e9007 */
[-CC-:B------:R-:W-:Y:S02]  /*5e30*/  LOP3.LUT R5, R9, R10.reuse, R7.reuse, 0x60, !PT ;  /* 0x0000000a09057212 */ /* 0x180fe400078e6007 */
[----:B------:R-:W-:Y:S02]  /*5e40*/  LOP3.LUT R6, R6, R10, R7, 0x96, !PT ;  /* 0x0000000a06067212 */ /* 0x000fe400078e9607 */
[-CC-:B------:R-:W-:Y:S02]  /*5e50*/  LOP3.LUT R50, R28, R19.reuse, R8.reuse, 0x90, !PT ;  /* 0x000000131c327212 */ /* 0x180fe400078e9008 */
[--C-:B------:R-:W-:Y:S02]  /*5e60*/  LOP3.LUT R7, R48, R19, R8.reuse, 0x60, !PT ;  /* 0x0000001330077212 */ /* 0x100fe400078e6008 */
[----:B------:R-:W-:Y:S02]  /*5e70*/  LOP3.LUT R10, R0, R45, R39, 0x90, !PT ;  /* 0x0000002d000a7212 */ /* 0x000fe400078e9027 */
[----:B------:R-:W-:-:S02]  /*5e80*/  LOP3.LUT R8, R11, R19, R8, 0x96, !PT ;  /* 0x000000130b087212 */ /* 0x000fc400078e9608 */
[----:B------:R-:W-:Y:S02]  /*5e90*/  LOP3.LUT R26, R14, R9, R41, 0x9c, !PT ;  /* 0x000000090e1a7212 */ /* 0x000fe400078e9c29 */
[----:B------:R-:W-:Y:S02]  /*5ea0*/  LOP3.LUT R19, R2, R42, R13, 0x90, !PT ;  /* 0x0000002a02137212 */ /* 0x000fe400078e900d */
[-CC-:B------:R-:W-:Y:S02]  /*5eb0*/  LOP3.LUT R9, R10, R20.reuse, R17.reuse, 0x96, !PT ;  /* 0x000000140a097212 */ /* 0x180fe400078e9611 */
[----:B------:R-:W-:Y:S02]  /*5ec0*/  SHF.R.U32.HI R35, RZ, 0x1, R12 ;  /* 0x00000001ff237819 */ /* 0x000fe4000001160c */
[-CC-:B------:R-:W-:Y:S02]  /*5ed0*/  LOP3.LUT R44, R0, R20.reuse, R17.reuse, 0x90, !PT ;  /* 0x00000014002c7212 */ /* 0x180fe400078e9011 */
[----:B------:R-:W-:-:S02]  /*5ee0*/  LOP3.LUT R11, R45, R20, R17, 0x60, !PT ;  /* 0x000000142d0b7212 */ /* 0x000fc400078e6011 */
[-CC-:B------:R-:W-:Y:S02]  /*5ef0*/  LOP3.LUT R32, R2, R27.reuse, R12.reuse, 0x90, !PT ;  /* 0x0000001b02207212 */ /* 0x180fe400078e900c */
[-CC-:B------:R-:W-:Y:S02]  /*5f00*/  LOP3.LUT R10, R42, R27.reuse, R12.reuse, 0x60, !PT ;  /* 0x0000001b2a0a7212 */ /* 0x180fe400078e600c */
[----:B------:R-:W-:Y:S02]  /*5f10*/  LOP3.LUT R17, R26, R34, R41, 0x60, !PT ;  /* 0x000000221a117212 */ /* 0x000fe400078e6029 */
[----:B------:R-:W-:Y:S02]  /*5f20*/  LOP3.LUT R12, R19, R27, R12, 0x96, !PT ;  /* 0x0000001b130c7212 */ /* 0x000fe400078e960c */
[----:B------:R-:W-:Y:S02]  /*5f30*/  LOP3.LUT R19, R34, R41, RZ, 0xc3, !PT ;  /* 0x0000002922137212 */ /* 0x000fe400078ec3ff */
[----:B-1----:R-:W-:-:S02]  /*5f40*/  LOP3.LUT R46, R46, UR10, R25, 0xb4, !PT ;  /* 0x0000000a2e2e7c12 */ /* 0x002fc4000f8eb419 */
[----:B------:R-:W-:Y:S02]  /*5f50*/  LOP3.LUT R18, R18, 0xaaaaaaaa, RZ, 0xc0, !PT ;  /* 0xaaaaaaaa12127812 */ /* 0x000fe400078ec0ff */
[----:B------:R-:W-:Y:S02]  /*5f60*/  LOP3.LUT R41, R6, R34, R41, 0xf9, !PT ;  /* 0x0000002206297212 */ /* 0x000fe400078ef929 */
[----:B------:R-:W-:Y:S02]  /*5f70*/  LOP3.LUT R34, R28, R48, R29, 0x9c, !PT ;  /* 0x000000301c227212 */ /* 0x000fe400078e9c1d */
[----:B------:R-:W-:Y:S02]  /*5f80*/  LOP3.LUT R17, R14, R17, RZ, 0x3c, !PT ;  /* 0x000000110e117212 */ /* 0x000fe400078e3cff */
[----:B------:R-:W-:Y:S02]  /*5f90*/  LOP3.LUT R14, R24, R25, R23, 0x4b, !PT ;  /* 0x00000019180e7212 */ /* 0x000fe400078e4b17 */
[----:B------:R-:W-:-:S02]  /*5fa0*/  LOP3.LUT R48, R25, R46, R24, 0x90, !PT ;  /* 0x0000002e19307212 */ /* 0x000fc400078e9018 */
[----:B------:R-:W-:Y:S02]  /*5fb0*/  LOP3.LUT R27, R24, R25, R23, 0xb4, !PT ;  /* 0x00000019181b7212 */ /* 0x000fe400078eb417 */
[----:B------:R-:W-:Y:S02]  /*5fc0*/  LOP3.LUT R18, R18, 0x55555555, R35, 0xf8, !PT ;  /* 0x5555555512127812 */ /* 0x000fe400078ef823 */
[----:B------:R-:W-:Y:S02]  /*5fd0*/  LOP3.LUT R24, R25, R46, R24, 0x9c, !PT ;  /* 0x0000002e19187212 */ /* 0x000fe400078e9c18 */
[----:B------:R-:W-:Y:S02]  /*5fe0*/  LOP3.LUT R35, R34, R50, R29, 0x60, !PT ;  /* 0x0000003222237212 */ /* 0x000fe400078e601d */
[----:B------:R-:W-:Y:S02]  /*5ff0*/  LOP3.LUT R47, R33, UR11, R38, 0xb4, !PT ;  /* 0x0000000b212f7c12 */ /* 0x000fe4000f8eb426 */
[----:B------:R-:W-:-:S02]  /*6000*/  LOP3.LUT R45, R0, R45, R39, 0x9c, !PT ;  /* 0x0000002d002d7212 */ /* 0x000fc400078e9c27 */
[----:B------:R-:W-:Y:S02]  /*6010*/  LOP3.LUT R25, R25, R24, R27, 0x78, !PT ;  /* 0x0000001819197212 */ /* 0x000fe400078e781b */
[----:B------:R-:W-:Y:S02]  /*6020*/  LOP3.LUT R28, R28, R35, RZ, 0x3c, !PT ;  /* 0x000000231c1c7212 */ /* 0x000fe400078e3cff */
[----:B------:R-:W-:Y:S02]  /*6030*/  LOP3.LUT R27, R50, R29, RZ, 0xc3, !PT ;  /* 0x0000001d321b7212 */ /* 0x000fe400078ec3ff */
[----:B------:R-:W-:Y:S02]  /*6040*/  LOP3.LUT R43, R8, R50, R29, 0xf9, !PT ;  /* 0x00000032082b7212 */ /* 0x000fe400078ef91d */
[----:B------:R-:W-:Y:S02]  /*6050*/  LOP3.LUT R33, R36, UR11, R47, 0x6c, !PT ;  /* 0x0000000b24217c12 */ /* 0x000fe4000f8e6c2f */
[----:B------:R-:W-:-:S02]  /*6060*/  LOP3.LUT R35, R38, R47, R37, 0x90, !PT ;  /* 0x0000002f26237212 */ /* 0x000fc400078e9025 */
[----:B------:R-:W-:Y:S02]  /*6070*/  LOP3.LUT R29, R38, R47, R37, 0x9c, !PT ;  /* 0x0000002f261d7212 */ /* 0x000fe400078e9c25 */
[----:B------:R-:W-:Y:S02]  /*6080*/  LOP3.LUT R47, R45, R44, R39, 0x60, !PT ;  /* 0x0000002c2d2f7212 */ /* 0x000fe400078e6027 */
[----:B------:R-:W-:Y:S01]  /*6090*/  LOP3.LUT R20, R23, UR10, R46, 0x6c, !PT ;  /* 0x0000000a17147c12 */ /* 0x000fe2000f8e6c2e */
[----:B------:R-:W0:Y:S01]  /*60a0*/  LDCU.64 UR10, c[0x3][UR16+-0x20] ;  /* 0x00fffc00100a77ac */ /* 0x000e220008000a00 */
[CCC-:B------:R-:W-:Y:S02]  /*60b0*/  LOP3.LUT R46, R37.reuse, R38.reuse, R36.reuse, 0xb4, !PT ;  /* 0x00000026252e7212 */ /* 0x1c0fe400078eb424 */
[----:B------:R-:W-:Y:S02]  /*60c0*/  LOP3.LUT R37, R37, R38, R36, 0x4b, !PT ;  /* 0x0000002625257212 */ /* 0x000fe400078e4b24 */
[----:B------:R-:W-:-:S02]  /*60d0*/  LOP3.LUT R0, R0, R47, RZ, 0x3c, !PT ;  /* 0x0000002f00007212 */ /* 0x000fc400078e3cff */
[----:B------:R-:W-:Y:S02]  /*60e0*/  LOP3.LUT R36, R36, R35, RZ, 0x3c, !PT ;  /* 0x0000002324247212 */ /* 0x000fe400078e3cff */
[----:B---3--:R-:W-:Y:S02]  /*60f0*/  LOP3.LUT R47, R40, UR14, R21, 0xb4, !PT ;  /* 0x0000000e282f7c12 */ /* 0x008fe4000f8eb415 */
[----:B------:R-:W-:Y:S02]  /*6100*/  LOP3.LUT R35, R38, R29, R46, 0x78, !PT ;  /* 0x0000001d26237212 */ /* 0x000fe400078e782e */
[----:B------:R-:W-:Y:S02]  /*6110*/  LOP3.LUT R38, R44, R39, RZ, 0xc3, !PT ;  /* 0x000000272c267212 */ /* 0x000fe400078ec3ff */
[----:B------:R-:W-:Y:S02]  /*6120*/  LOP3.LUT R46, R9, R44, R39, 0xf9, !PT ;  /* 0x0000002c092e7212 */ /* 0x000fe400078ef927 */
[----:B------:R-:W-:-:S02]  /*6130*/  LOP3.LUT R44, R2, R42, R13, 0x9c, !PT ;  /* 0x0000002a022c7212 */ /* 0x000fc400078e9c0d */
[C---:B------:R-:W-:Y:S02]  /*6140*/  LOP3.LUT R42, R4.reuse, R21, R22, 0xb4, !PT ;  /* 0x00000015042a7212 */ /* 0x040fe400078eb416 */
[CCC-:B------:R-:W-:Y:S02]  /*6150*/  LOP3.LUT R40, R21.reuse, R47.reuse, R4.reuse, 0x9c, !PT ;  /* 0x0000002f15287212 */ /* 0x1c0fe400078e9c04 */
[----:B------:R-:W-:Y:S02]  /*6160*/  LOP3.LUT R49, R21, R47, R4, 0x90, !PT ;  /* 0x0000002f15317212 */ /* 0x000fe400078e9004 */
[----:B------:R-:W-:Y:S02]  /*6170*/  LOP3.LUT R39, R4, R21, R22, 0x4b, !PT ;  /* 0x0000001504277212 */ /* 0x000fe400078e4b16 */
[----:B------:R-:W-:Y:S02]  /*6180*/  LOP3.LUT R51, R44, R32, R13, 0x60, !PT ;  /* 0x000000202c337212 */ /* 0x000fe400078e600d */
[----:B------:R-:W-:-:S02]  /*6190*/  LOP3.LUT R4, R22, UR14, R47, 0x6c, !PT ;  /* 0x0000000e16047c12 */ /* 0x000fc4000f8e6c2f */
[----:B------:R-:W-:Y:S02]  /*61a0*/  LOP3.LUT R23, R23, R48, RZ, 0x3c, !PT ;  /* 0x0000003017177212 */ /* 0x000fe400078e3cff */
[----:B------:R-:W-:Y:S02]  /*61b0*/  LOP3.LUT R47, R21, R40, R42, 0x78, !PT ;  /* 0x00000028152f7212 */ /* 0x000fe400078e782a */
[----:B------:R-:W-:Y:S02]  /*61c0*/  LOP3.LUT R15, R15, UR15, R18, 0xb4, !PT ;  /* 0x0000000f0f0f7c12 */ /* 0x000fe4000f8eb412 */
[----:B------:R-:W-:Y:S02]  /*61d0*/  LOP3.LUT R22, R22, R49, RZ, 0x3c, !PT ;  /* 0x0000003116167212 */ /* 0x000fe400078e3cff */
[----:B------:R-:W-:Y:S02]  /*61e0*/  LOP3.LUT R42, R32, R13, RZ, 0xc3, !PT ;  /* 0x0000000d202a7212 */ /* 0x000fe400078ec3ff */
[----:B------:R-:W-:-:S02]  /*61f0*/  LOP3.LUT R13, R12, R32, R13, 0xf9, !PT ;  /* 0x000000200c0d7212 */ /* 0x000fc400078ef90d */
[----:B------:R-:W-:Y:S02]  /*6200*/  LOP3.LUT R21, R2, R51, RZ, 0x3c, !PT ;  /* 0x0000003302157212 */ /* 0x000fe400078e3cff */
[CCC-:B------:R-:W-:Y:S02]  /*6210*/  LOP3.LUT R51, R18.reuse, R15.reuse, R3.reuse, 0x90, !PT ;  /* 0x0000000f12337212 */ /* 0x1c0fe400078e9003 */
[----:B------:R-:W-:Y:S02]  /*6220*/  LOP3.LUT R49, R18, R15, R3, 0x9c, !PT ;  /* 0x0000000f12317212 */ /* 0x000fe400078e9c03 */
[----:B------:R-:W-:Y:S01]  /*6230*/  LOP3.LUT R2, R16, UR15, R15, 0x6c, !PT ;  /* 0x0000000f10027c12 */ /* 0x000fe2000f8e6c0f */
[----:B------:R-:W1:Y:S01]  /*6240*/  LDCU.64 UR14, c[0x3][UR16+-0x18] ;  /* 0x00fffd00100e77ac */ /* 0x000e620008000a00 */
        /* <DEDUP_REMOVED lines=9> */
[-CC-:B------:R-:W-:Y:S02]  /*62e0*/  LOP3.LUT R48, R3, R18.reuse, R16.reuse, 0xb4, !PT ;  /* 0x0000001203307212 */ /* 0x180fe400078eb410 */
[----:B------:R-:W-:Y:S02]  /*62f0*/  LOP3.LUT R41, R26, R41, RZ, 0x3c, !PT ;  /* 0x000000291a297212 */ /* 0x000fe400078e3cff */
[----:B------:R-:W-:Y:S02]  /*6300*/  LOP3.LUT R4, R5, UR8, RZ, 0x3c, !PT ;  /* 0x0000000805047c12 */ /* 0x000fe4000f8e3cff */
[----:B------:R-:W-:Y:S02]  /*6310*/  LOP3.LUT R3, R3, R18, R16, 0x4b, !PT ;  /* 0x0000001203037212 */ /* 0x000fe400078e4b10 */
[----:B------:R-:W-:-:S02]  /*6320*/  LOP3.LUT R32, R16, R51, RZ, 0x3c, !PT ;  /* 0x0000003310207212 */ /* 0x000fc400078e3cff */
[----:B------:R-:W-:Y:S02]  /*6330*/  LOP3.LUT R16, R27, R28, R8, 0x78, !PT ;  /* 0x0000001c1b107212 */ /* 0x000fe400078e7808 */
[----:B------:R-:W-:Y:S01]  /*6340*/  LOP3.LUT R27, R7, UR9, RZ, 0x3c, !PT ;  /* 0x00000009071b7c12 */ /* 0x000fe2000f8e3cff */
[----:B------:R-:W2:Y:S01]  /*6350*/  LDCU.64 UR8, c[0x3][UR16+-0x30] ;  /* 0x00fffa00100877ac */ /* 0x000ea20008000a00 */
[-C--:B------:R-:W-:Y:S02]  /*6360*/  LOP3.LUT R7, R6, R41.reuse, R4, 0x78, !PT ;  /* 0x0000002906077212 */ /* 0x080fe400078e7804 */
[----:B------:R-:W-:Y:S02]  /*6370*/  LOP3.LUT R44, R44, R41, RZ, 0x3c, !PT ;  /* 0x000000292c2c7212 */ /* 0x000fe400078e3cff */
[----:B------:R-:W-:Y:S02]  /*6380*/  LOP3.LUT R19, R19, R17, R6, 0x78, !PT ;  /* 0x0000001113137212 */ /* 0x000fe400078e7806 */
[----:B------:R-:W-:-:S02]  /*6390*/  LOP3.LUT R51, R18, R49, R48, 0x78, !PT ;  /* 0x0000003112337212 */ /* 0x000fc400078e7830 */
[--C-:B------:R-:W-:Y:S02]  /*63a0*/  LOP3.LUT R29, R29, R37, R36.reuse, 0x1e, !PT ;  /* 0x000000251d1d7212 */ /* 0x100fe400078e1e24 */
[----:B------:R-:W-:Y:S02]  /*63b0*/  LOP3.LUT R18, R45, R46, RZ, 0x3c, !PT ;  /* 0x0000002e2d127212 */ /* 0x000fe400078e3cff */
[----:B------:R-:W-:Y:S02]  /*63c0*/  LOP3.LUT R43, R34, R43, RZ, 0x3c, !PT ;  /* 0x0000002b222b7212 */ /* 0x000fe400078e3cff */
[----:B------:R-:W-:Y:S02]  /*63d0*/  LOP3.LUT R46, R37, R35, R36, 0x78, !PT ;  /* 0x00000023252e7212 */ /* 0x000fe400078e7824 */
[----:B------:R-:W-:Y:S02]  /*63e0*/  LOP3.LUT R5, R44, R24, R7, 0x96, !PT ;  /* 0x000000182c057212 */ /* 0x000fe400078e9607 */
[----:B------:R-:W-:-:S02]  /*63f0*/  LOP3.LUT R26, R19, R25, R20, 0x96, !PT ;  /* 0x00000019131a7212 */ /* 0x000fc400078e9614 */
[--C-:B------:R-:W-:Y:S02]  /*6400*/  LOP3.LUT R25, R36, R29, R33.reuse, 0x78, !PT ;  /* 0x0000001d24197212 */ /* 0x100fe400078e7821 */
[----:B------:R-:W-:Y:S02]  /*6410*/  LOP3.LUT R34, R16, R35, R33, 0x96, !PT ;  /* 0x0000002310227212 */ /* 0x000fe400078e9621 */
[----:B------:R-:W-:Y:S02]  /*6420*/  LOP3.LUT R22, R42, R21, R12, 0x78, !PT ;  /* 0x000000152a167212 */ /* 0x000fe400078e780c */
[--C-:B------:R-:W-:Y:S02]  /*6430*/  LOP3.LUT R49, R49, R3, R32.reuse, 0x1e, !PT ;  /* 0x0000000331317212 */ /* 0x100fe400078e1e20 */
[----:B------:R-:W-:Y:S02]  /*6440*/  LOP3.LUT R36, R3, R51, R32, 0x78, !PT ;  /* 0x0000003303247212 */ /* 0x000fe400078e7820 */
[----:B------:R-:W-:-:S02]  /*6450*/  LOP3.LUT R33, R14, R17, R4, 0x96, !PT ;  /* 0x000000110e217212 */ /* 0x000fc400078e9604 */
[-C--:B------:R-:W-:Y:S02]  /*6460*/  LOP3.LUT R20, R8, R43.reuse, R27, 0x78, !PT ;  /* 0x0000002b08147212 */ /* 0x080fe400078e781b */
[----:B------:R-:W-:Y:S02]  /*6470*/  LOP3.LUT R3, R46, R43, RZ, 0x3c, !PT ;  /* 0x0000002b2e037212 */ /* 0x000fe400078e3cff */
[----:B------:R-:W-:Y:S02]  /*6480*/  LOP3.LUT R14, R5, R17, R4, 0x96, !PT ;  /* 0x00000011050e7212 */ /* 0x000fe400078e9604 */
[----:B------:R-:W-:Y:S02]  /*6490*/  LOP3.LUT R5, R11, UR12, RZ, 0x3c, !PT ;  /* 0x0000000c0b057c12 */ /* 0x000fe4000f8e3cff */
[----:B------:R-:W-:Y:S01]  /*64a0*/  LOP3.LUT R4, R10, UR13, RZ, 0x3c, !PT ;  /* 0x0000000d0a047c12 */ /* 0x000fe2000f8e3cff */
[----:B------:R-:W3:Y:S01]  /*64b0*/  LDCU.64 UR12, c[0x3][UR16+-0x28] ;  /* 0x00fffb00100c77ac */ /* 0x000ee20008000a00 */
[----:B------:R-:W-:-:S02]  /*64c0*/  LOP3.LUT R8, R32, R49, R2, 0x78, !PT ;  /* 0x0000003120087212 */ /* 0x000fc400078e7802 */
[----:B------:R-:W-:Y:S02]  /*64d0*/  LOP3.LUT R6, R22, R51, R2, 0x96, !PT ;  /* 0x0000003316067212 */ /* 0x000fe400078e9602 */
[----:B------:R-:W-:Y:S02]  /*64e0*/  LOP3.LUT R2, R3, R29, R20, 0x96, !PT ;  /* 0x0000001d03027212 */ /* 0x000fe400078e9614 */
[-C--:B------:R-:W-:Y:S02]  /*64f0*/  LOP3.LUT R32, R9, R18.reuse, R5, 0x78, !PT ;  /* 0x0000001209207212 */ /* 0x080fe400078e7805 */
[----:B------:R-:W-:Y:S02]  /*6500*/  LOP3.LUT R39, R39, R18, RZ, 0x3c, !PT ;  /* 0x0000001227277212 */ /* 0x000fe400078e3cff */
[-C--:B------:R-:W-:Y:S01]  /*6510*/  LOP3.LUT R10, R12, R13.reuse, R4, 0x78, !PT ;  /* 0x0000000d0c0a7212 */ /* 0x080fe200078e7804 */
[----:B------:R-:W-:Y:S01]  /*6520*/  IMAD.SHL.U32 R12, R44, 0x4, RZ ;  /* 0x000000042c0c7824 */ /* 0x000fe200078e00ff */
[----:B------:R-:W-:-:S02]  /*6530*/  LOP3.LUT R36, R36, R13, RZ, 0x3c, !PT ;  /* 0x0000000d24247212 */ /* 0x000fc400078e3cff */
[-CC-:B------:R-:W-:Y:S02]  /*6540*/  LOP3.LUT R11, R25, R28.reuse, R27.reuse, 0x96, !PT ;  /* 0x0000001c190b7212 */ /* 0x180fe400078e961b */
[----:B------:R-:W-:Y:S02]  /*6550*/  LOP3.LUT R28, R2, R28, R27, 0x96, !PT ;  /* 0x0000001c021c7212 */ /* 0x000fe400078e961b */
[----:B------:R-:W-:Y:S02]  /*6560*/  LOP3.LUT R2, R39, R15, R32, 0x96, !PT ;  /* 0x0000000f27027212 */ /* 0x000fe400078e9620 */
[----:B------:R-:W-:Y:S02]  /*6570*/  LOP3.LUT R9, R36, R49, R10, 0x96, !PT ;  /* 0x0000003124097212 */ /* 0x000fe400078e960a */
[-CC-:B------:R-:W-:Y:S02]  /*6580*/  LOP3.LUT R23, R23, R0.reuse, R5.reuse, 0x96, !PT ;  /* 0x0000000017177212 */ /* 0x180fe400078e9605 */
        /* <DEDUP_REMOVED lines=8> */
[----:B------:R-:W-:Y:S02]  /*6610*/  LOP3.LUT R12, R12, 0xcccccccc, RZ, 0xc0, !PT ;  /* 0xcccccccc0c0c7812 */ /* 0x000fe400078ec0ff */
[----:B------:R-:W-:Y:S01]  /*6620*/  LOP3.LUT R9, R8, 0xcccccccc, RZ, 0xc0, !PT ;  /* 0xcccccccc08097812 */ /* 0x000fe200078ec0ff */
[----:B------:R-:W-:Y:S01]  /*6630*/  IMAD.SHL.U32 R8, R33, 0x4, RZ ;  /* 0x0000000421087824 */ /* 0x000fe200078e00ff */
[----:B------:R-:W-:-:S02]  /*6640*/  LOP3.LUT R21, R12, 0x33333333, R25, 0xf8, !PT ;  /* 0x333333330c157812 */ /* 0x000fc400078ef819 */
[----:B------:R-:W-:Y:S02]  /*6650*/  SHF.R.U32.HI R12, RZ, 0x2, R39 ;  /* 0x00000002ff0c7819 */ /* 0x000fe40000011627 */
[----:B------:R-:W-:Y:S02]  /*6660*/  LOP3.LUT R3, R3, 0xcccccccc, RZ, 0xc0, !PT ;  /* 0xcccccccc03037812 */ /* 0x000fe400078ec0ff */
[----:B------:R-:W-:Y:S02]  /*6670*/  LOP3.LUT R25, R8, 0xcccccccc, RZ, 0xc0, !PT ;  /* 0xcccccccc08197812 */ /* 0x000fe400078ec0ff */
[----:B------:R-:W-:Y:S02]  /*6680*/  LOP3.LUT R3, R3, 0x33333333, R12, 0xf8, !PT ;  /* 0x3333333303037812 */ /* 0x000fe400078ef80c */
[----:B------:R-:W-:Y:S02]  /*6690*/  SHF.R.U32.HI R12, RZ, 0x2, R33 ;  /* 0x00000002ff0c7819 */ /* 0x000fe40000011621 */
[----:B------:R-:W-:-:S02]  /*66a0*/  LOP3.LUT R8, R26, R41, RZ, 0x3c, !PT ;  /* 0x000000291a087212 */ /* 0x000fc400078e3cff */
[----:B------:R-:W-:Y:S02]  /*66b0*/  LOP3.LUT R4, R4, 0xcccccccc, RZ, 0xc0, !PT ;  /* 0xcccccccc04047812 */ /* 0x000fe400078ec0ff */
[----:B------:R-:W-:Y:S02]  /*66c0*/  LOP3.LUT R27, R19, R24, R7, 0x96, !PT ;  /* 0x00000018131b7212 */ /* 0x000fe400078e9607 */
[----:B------:R-:W-:Y:S02]  /*66d0*/  SHF.R.U32.HI R36, RZ, 0x2, R36 ;  /* 0x00000002ff247819 */ /* 0x000fe40000011624 */
[----:B------:R-:W-:Y:S02]  /*66e0*/  LOP3.LUT R24, R24, R7, RZ, 0x3c, !PT ;  /* 0x0000000718187212 */ /* 0x000fe400078e3cff */
[----:B------:R-:W-:Y:S01]  /*66f0*/  LOP3.LUT R25, R25, 0x33333333, R12, 0xf8, !PT ;  /* 0x3333333319197812 */ /* 0x000fe200078ef80c */
[----:B------:R-:W-:Y:S01]  /*6700*/  IMAD.SHL.U32 R12, R8, 0x4, RZ ;  /* 0x00000004080c7824 */ /* 0x000fe200078e00ff */
[----:B------:R-:W-:-:S02]  /*6710*/  LOP3.LUT R5, R4, 0x33333333, R5, 0xf8, !PT ;  /* 0x3333333304057812 */ /* 0x000fc400078ef805 */
[----:B------:R-:W-:Y:S01]  /*6720*/  LOP3.LUT R4, R9, 0x33333333, R36, 0xf8, !PT ;  /* 0x3333333309047812 */ /* 0x000fe200078ef824 */
[----:B------:R-:W-:Y:S01]  /*6730*/  IMAD.SHL.U32 R9, R24, 0x4, RZ ;  /* 0x0000000418097824 */ /* 0x000fe200078e00ff */
[----:B--2---:R-:W-:Y:S02]  /*6740*/  LOP3.LUT R26, R33, UR8, R14, 0xb4, !PT ;  /* 0x00000008211a7c12 */ /* 0x004fe4000f8eb40e */
[----:B------:R-:W-:Y:S02]  /*6750*/  SHF.R.U32.HI R19, RZ, 0x2, R8 ;  /* 0x00000002ff137819 */ /* 0x000fe40000011608 */
[----:B------:R-:W-:Y:S02]  /*6760*/  LOP3.LUT R12, R12, 0xcccccccc, RZ, 0xc0, !PT ;  /* 0xcccccccc0c0c7812 */ /* 0x000fe400078ec0ff */
[----:B------:R-:W-:Y:S02]  /*6770*/  LOP3.LUT R51, R9, 0xcccccccc, RZ, 0xc0, !PT ;  /* 0xcccccccc09337812 */ /* 0x000fe400078ec0ff */
[----:B------:R-:W-:-:S02]  /*6780*/  LOP3.LUT R9, R26, R41, RZ, 0x3c, !PT ;  /* 0x000000291a097212 */ /* 0x000fc400078e3cff */
[----:B------:R-:W-:Y:S01]  /*6790*/  LOP3.LUT R26, R12, 0x33333333, R19, 0xf8, !PT ;  /* 0x333333330c1a7812 */ /* 0x000fe200078ef813 */
[----:B------:R-:W-:Y:S01]  /*67a0*/  IMAD.SHL.U32 R12, R11, 0x4, RZ ;  /* 0x000000040b0c7824 */ /* 0x000fe200078e00ff */
[----:B------:R-:W-:Y:S02]  /*67b0*/  LOP3.LUT R19, R34, R43, RZ, 0x3c, !PT ;  /* 0x0000002b22137212 */ /* 0x000fe400078e3cff */
[----:B------:R-:W-:Y:S02]  /*67c0*/  LOP3.LUT R33, R16, R29, R20, 0x96, !PT ;  /* 0x0000001d10217212 */ /* 0x000fe400078e9614 */
[----:B------:R-:W-:Y:S01]  /*67d0*/  SHF.R.U32.HI R24, RZ, 0x2, R24 ;  /* 0x00000002ff187819 */ /* 0x000fe20000011618 */
[----:B------:R-:W-:Y:S01]  /*67e0*/  IMAD.SHL.U32 R16, R19, 0x4, RZ ;  /* 0x0000000413107824 */ /* 0x000fe200078e00ff */
[----:B------:R-:W-:Y:S02]  /*67f0*/  SHF.R.U32.HI R35, RZ, 0x2, R11 ;  /* 0x00000002ff237819 */ /* 0x000fe4000001160b */
[----:B------:R-:W-:-:S02]  /*6800*/  LOP3.LUT R51, R51, 0x33333333, R24, 0xf8, !PT ;  /* 0x3333333333337812 */ /* 0x000fc400078ef818 */
[----:B------:R-:W-:Y:S02]  /*6810*/  SHF.R.U32.HI R37, RZ, 0x2, R19 ;  /* 0x00000002ff257819 */ /* 0x000fe40000011613 */
[----:B------:R-:W-:Y:S01]  /*6820*/  LOP3.LUT R24, R11, UR9, R28, 0xb4, !PT ;  /* 0x000000090b187c12 */ /* 0x000fe2000f8eb41c */
[----:B------:R-:W-:Y:S01]  /*6830*/  IMAD.SHL.U32 R11, R23, 0x4, RZ ;  /* 0x00000004170b7824 */ /* 0x000fe200078e00ff */
[----:B------:R-:W-:Y:S02]  /*6840*/  LOP3.LUT R16, R16, 0xcccccccc, RZ, 0xc0, !PT ;  /* 0xcccccccc10107812 */ /* 0x000fe400078ec0ff */
[----:B------:R-:W-:Y:S02]  /*6850*/  LOP3.LUT R12, R12, 0xcccccccc, RZ, 0xc0, !PT ;  /* 0xcccccccc0c0c7812 */ /* 0x000fe400078ec0ff */
[----:B------:R-:W-:Y:S02]  /*6860*/  LOP3.LUT R29, R29, R20, RZ, 0x3c, !PT ;  /* 0x000000141d1d7212 */ /* 0x000fe400078e3cff */
[----:B------:R-:W-:-:S02]  /*6870*/  LOP3.LUT R42, R16, 0x33333333, R37, 0xf8, !PT ;  /* 0x33333333102a7812 */ /* 0x000fc400078ef825 */
[----:B------:R-:W-:Y:S01]  /*6880*/  LOP3.LUT R40, R12, 0x33333333, R35, 0xf8, !PT ;  /* 0x333333330c287812 */ /* 0x000fe200078ef823 */
[----:B------:R-:W-:Y:S01]  /*6890*/  IMAD.SHL.U32 R12, R29, 0x4, RZ ;  /* 0x000000041d0c7824 */ /* 0x000fe200078e00ff */
[----:B------:R-:W-:Y:S02]  /*68a0*/  LOP3.LUT R37, R38, R15, R32, 0x96, !PT ;  /* 0x0000000f26257212 */ /* 0x000fe400078e9620 */
[----:B------:R-:W-:Y:S02]  /*68b0*/  SHF.R.U32.HI R16, RZ, 0x2, R23 ;  /* 0x00000002ff107819 */ /* 0x000fe40000011617 */
[----:B------:R-:W-:Y:S02]  /*68c0*/  LOP3.LUT R11, R11, 0xcccccccc, RZ, 0xc0, !PT ;  /* 0xcccccccc0b0b7812 */ /* 0x000fe400078ec0ff */
[----:B------:R-:W-:Y:S02]  /*68d0*/  LOP3.LUT R15, R15, R32, RZ, 0x3c, !PT ;  /* 0x000000200f0f7212 */ /* 0x000fe400078e3cff */
[----:B------:R-:W-:-:S02]  /*68e0*/  LOP3.LUT R47, R47, R18, RZ, 0x3c, !PT ;  /* 0x000000122f2f7212 */ /* 0x000fc400078e3cff */
[----:B---3--:R-:W-:Y:S02]  /*68f0*/  LOP3.LUT R45, R23, UR12, R0, 0xb4, !PT ;  /* 0x0000000c172d7c12 */ /* 0x008fe4000f8eb400 */
        /* <DEDUP_REMOVED lines=10> */
[----:B------:R-:W-:Y:S02]  /*69a0*/  LOP3.LUT R11, R49, R10, RZ, 0x3c, !PT ;  /* 0x0000000a310b7212 */ /* 0x000fe400078e3cff */
[----:B------:R-:W-:Y:S02]  /*69b0*/  SHF.R.U32.HI R23, RZ, 0x2, R47 ;  /* 0x00000002ff177819 */ /* 0x000fe4000001162f */
[----:B------:R-:W-:-:S02]  /*69c0*/  LOP3.LUT R18, R18, 0xcccccccc, RZ, 0xc0, !PT ;  /* 0xcccccccc12127812 */ /* 0x000fc400078ec0ff */
[----:B------:R-:W-:Y:S01]  /*69d0*/  LOP3.LUT R49, R6, R13, RZ, 0x3c, !PT ;  /* 0x0000000d06317212 */ /* 0x000fe200078e3cff */
[----:B------:R-:W-:Y:S01]  /*69e0*/  IMAD.SHL.U32 R6, R11, 0x4, RZ ;  /* 0x000000040b067824 */ /* 0x000fe200078e00ff */
[----:B------:R-:W-:Y:S01]  /*69f0*/  LOP3.LUT R39, R39, 0x33333333, R12, 0xf8, !PT ;  /* 0x3333333327277812 */ /* 0x000fe200078ef80c */
[----:B------:R-:W-:Y:S01]  /*6a00*/  IMAD.SHL.U32 R12, R17, 0x4, RZ ;  /* 0x00000004110c7824 */ /* 0x000fe200078e00ff */
[----:B------:R-:W-:Y:S01]  /*6a10*/  LOP3.LUT R22, R18, 0x33333333, R23, 0xf8, !PT ;  /* 0x3333333312167812 */ /* 0x000fe200078ef817 */
[----:B------:R-:W-:Y:S01]  /*6a20*/  IMAD.SHL.U32 R18, R49, 0x4, RZ ;  /* 0x0000000431127824 */ /* 0x000fe200078e00ff */
[----:B------:R-:W-:Y:S02]  /*6a30*/  SHF.R.U32.HI R23, RZ, 0x2, R17 ;  /* 0x00000002ff177819 */ /* 0x000fe40000011611 */
[----:B------:R-:W-:Y:S02]  /*6a40*/  LOP3.LUT R12, R12, 0xcccccccc, RZ, 0xc0, !PT ;  /* 0xcccccccc0c0c7812 */ /* 0x000fe400078ec0ff */
[----:B------:R-:W-:-:S02]  /*6a50*/  SHF.R.U32.HI R29, RZ, 0x2, R49 ;  /* 0x00000002ff1d7819 */ /* 0x000fc40000011631 */
[----:B------:R-:W-:Y:S02]  /*6a60*/  LOP3.LUT R18, R18, 0xcccccccc, RZ, 0xc0, !PT ;  /* 0xcccccccc12127812 */ /* 0x000fe400078ec0ff */
[----:B------:R-:W-:Y:S02]  /*6a70*/  LOP3.LUT R43, R24, R43, RZ, 0x3c, !PT ;  /* 0x0000002b182b7212 */ /* 0x000fe400078e3cff */
[----:B------:R-:W-:Y:S02]  /*6a80*/  SHF.R.U32.HI R11, RZ, 0x2, R11 ;  /* 0x00000002ff0b7819 */ /* 0x000fe4000001160b */
[----:B------:R-:W-:Y:S02]  /*6a90*/  LOP3.LUT R6, R6, 0xcccccccc, RZ, 0xc0, !PT ;  /* 0xcccccccc06067812 */ /* 0x000fe400078ec0ff */
[----:B------:R-:W-:Y:S02]  /*6aa0*/  LOP3.LUT R24, R17, UR13, R2, 0xb4, !PT ;  /* 0x0000000d11187c12 */ /* 0x000fe4000f8eb402 */
[----:B------:R-:W-:-:S02]  /*6ab0*/  LOP3.LUT R17, R12, 0x33333333, R23, 0xf8, !PT ;  /* 0x333333330c117812 */ /* 0x000fc400078ef817 */
[----:B------:R-:W-:Y:S02]  /*6ac0*/  LOP3.LUT R23, R18, 0x33333333, R29, 0xf8, !PT ;  /* 0x3333333312177812 */ /* 0x000fe400078ef81d */
[----:B------:R-:W-:Y:S02]  /*6ad0*/  LOP3.LUT R18, R6, 0x33333333, R11, 0xf8, !PT ;  /* 0x3333333306127812 */ /* 0x000fe400078ef80b */
[----:B------:R-:W-:Y:S02]  /*6ae0*/  LOP3.LUT R11, R14, R9, R27, 0x90, !PT ;  /* 0x000000090e0b7212 */ /* 0x000fe400078e901b */
[----:B------:R-:W-:Y:S02]  /*6af0*/  LOP3.LUT R12, R28, R43, R33, 0x90, !PT ;  /* 0x0000002b1c0c7212 */ /* 0x000fe400078e9021 */
[-CC-:B------:R-:W-:Y:S02]  /*6b00*/  LOP3.LUT R44, R14, R7.reuse, R8.reuse, 0x90, !PT ;  /* 0x000000070e2c7212 */ /* 0x180fe400078e9008 */
[----:B------:R-:W-:-:S02]  /*6b10*/  LOP3.LUT R6, R9, R7, R8, 0x60, !PT ;  /* 0x0000000709067212 */ /* 0x000fc400078e6008 */
[----:B------:R-:W-:Y:S02]  /*6b20*/  LOP3.LUT R41, R24, R13, RZ, 0x3c, !PT ;  /* 0x0000000d18297212 */ /* 0x000fe400078e3cff */
[----:B------:R-:W-:Y:S02]  /*6b30*/  LOP3.LUT R8, R11, R7, R8, 0x96, !PT ;  /* 0x000000070b087212 */ /* 0x000fe400078e9608 */
[-C--:B------:R-:W-:Y:S02]  /*6b40*/  LOP3.LUT R11, R12, R20.reuse, R19, 0x96, !PT ;  /* 0x000000140c0b7212 */ /* 0x080fe400078e9613 */
[----:B------:R-:W-:Y:S02]  /*6b50*/  LOP3.LUT R12, R0, R45, R37, 0x90, !PT ;  /* 0x0000002d000c7212 */ /* 0x000fe400078e9025 */
[-CC-:B------:R-:W-:Y:S02]  /*6b60*/  LOP3.LUT R36, R28, R20.reuse, R19.reuse, 0x90, !PT ;  /* 0x000000141c247212 */ /* 0x180fe400078e9013 */
[----:B------:R-:W-:-:S02]  /*6b70*/  LOP3.LUT R7, R43, R20, R19, 0x60, !PT ;  /* 0x000000142b077212 */ /* 0x000fc400078e6013 */
[----:B------:R-:W-:Y:S02]  /*6b80*/  LOP3.LUT R20, R2, R41, R15, 0x90, !PT ;  /* 0x0000002902147212 */ /* 0x000fe400078e900f */
[----:B------:R-:W-:Y:S02]  /*6b90*/  LOP3.LUT R29, R14, R9, R27, 0x9c, !PT ;  /* 0x000000090e1d7212 */ /* 0x000fe400078e9c1b */
[-CC-:B------:R-:W-:Y:S02]  /*6ba0*/  LOP3.LUT R46, R0, R32.reuse, R47.reuse, 0x90, !PT ;  /* 0x00000020002e7212 */ /* 0x180fe400078e902f */
[-CC-:B------:R-:W-:Y:S02]  /*6bb0*/  LOP3.LUT R13, R45, R32.reuse, R47.reuse, 0x60, !PT ;  /* 0x000000202d0d7212 */ /* 0x180fe400078e602f */
[----:B------:R-:W-:Y:S02]  /*6bc0*/  LOP3.LUT R9, R12, R32, R47, 0x96, !PT ;  /* 0x000000200c097212 */ /* 0x000fe400078e962f */
[----:B------:R-:W-:-:S02]  /*6bd0*/  LOP3.LUT R38, R2, R10, R49, 0x90, !PT ;  /* 0x0000000a02267212 */ /* 0x000fc400078e9031 */
[-C--:B------:R-:W-:Y:S02]  /*6be0*/  LOP3.LUT R12, R41, R10.reuse, R49, 0x60, !PT ;  /* 0x0000000a290c7212 */ /* 0x080fe400078e6031 */
[----:B0-----:R-:W-:Y:S02]  /*6bf0*/  LOP3.LUT R32, R51, UR10, R26, 0xb4, !PT ;  /* 0x0000000a33207c12 */ /* 0x001fe4000f8eb41a */
[----:B------:R-:W-:Y:S02]  /*6c00*/  LOP3.LUT R34, R28, R43, R33, 0x9c, !PT ;  /* 0x0000002b1c227212 */ /* 0x000fe400078e9c21 */
        /* <DEDUP_REMOVED lines=8> */
[----:B------:R-:W-:-:S02]  /*6c90*/  LOP3.LUT R19, R14, R19, RZ, 0x3c, !PT ;  /* 0x000000130e137212 */ /* 0x000fc400078e3cff */
[----:B------:R-:W-:Y:S02]  /*6ca0*/  LOP3.LUT R35, R35, UR11, R42, 0xb4, !PT ;  /* 0x0000000b23237c12 */ /* 0x000fe4000f8eb42a */
[----:B------:R-:W-:Y:S02]  /*6cb0*/  LOP3.LUT R14, R21, R26, R25, 0x4b, !PT ;  /* 0x0000001a150e7212 */ /* 0x000fe400078e4b19 */
[C---:B------:R-:W-:Y:S02]  /*6cc0*/  LOP3.LUT R21, R25.reuse, UR10, R32, 0x6c, !PT ;  /* 0x0000000a19157c12 */ /* 0x040fe4000f8e6c20 */
[----:B------:R-:W-:Y:S02]  /*6cd0*/  LOP3.LUT R26, R26, R24, R27, 0x78, !PT ;  /* 0x000000181a1a7212 */ /* 0x000fe400078e781b */
[----:B------:R-:W-:Y:S02]  /*6ce0*/  LOP3.LUT R28, R28, R43, RZ, 0x3c, !PT ;  /* 0x0000002b1c1c7212 */ /* 0x000fe400078e3cff */
[----:B------:R-:W-:-:S02]  /*6cf0*/  LOP3.LUT R25, R25, R48, RZ, 0x3c, !PT ;  /* 0x0000003019197212 */ /* 0x000fc400078e3cff */
[----:B------:R-:W-:Y:S02]  /*6d00*/  LOP3.LUT R27, R36, R33, RZ, 0xc3, !PT ;  /* 0x00000021241b7212 */ /* 0x000fe400078ec3ff */
[----:B------:R-:W-:Y:S02]  /*6d10*/  LOP3.LUT R43, R11, R36, R33, 0xf9, !PT ;  /* 0x000000240b2b7212 */ /* 0x000fe400078ef921 */
[----:B------:R-:W-:Y:S02]  /*6d20*/  LOP3.LUT R48, R5, R42, R40, 0xb4, !PT ;  /* 0x0000002a05307212 */ /* 0x000fe400078eb428 */
[CCC-:B------:R-:W-:Y:S02]  /*6d30*/  LOP3.LUT R47, R42.reuse, R35.reuse, R5.reuse, 0x90, !PT ;  /* 0x000000232a2f7212 */ /* 0x1c0fe400078e9005 */
[----:B------:R-:W-:Y:S02]  /*6d40*/  LOP3.LUT R33, R42, R35, R5, 0x9c, !PT ;  /* 0x000000232a217212 */ /* 0x000fe400078e9c05 */
[----:B------:R-:W-:-:S02]  /*6d50*/  LOP3.LUT R45, R0, R45, R37, 0x9c, !PT ;  /* 0x0000002d002d7212 */ /* 0x000fc400078e9c25 */
[----:B-1----:R-:W-:Y:S02]  /*6d60*/  LOP3.LUT R39, R39, UR14, R22, 0xb4, !PT ;  /* 0x0000000e27277c12 */ /* 0x002fe4000f8eb416 */
[C---:B------:R-:W-:Y:S01]  /*6d70*/  LOP3.LUT R32, R40.reuse, UR11, R35, 0x6c, !PT ;  /* 0x0000000b28207c12 */ /* 0x040fe2000f8e6c23 */
[----:B------:R-:W0:Y:S01]  /*6d80*/  LDCU.64 UR10, c[0x3][UR16] ;  /* 0x00c00000100a77ac */ /* 0x000e220008000a00 */
        /* <DEDUP_REMOVED lines=8> */
[CCC-:B------:R-:W-:Y:S02]  /*6e10*/  LOP3.LUT R41, R22.reuse, R39.reuse, R3.reuse, 0x9c, !PT ;  /* 0x0000002716297212 */ /* 0x1c0fe400078e9c03 */
[----:B------:R-:W-:-:S02]  /*6e20*/  LOP3.LUT R47, R22, R39, R3, 0x90, !PT ;  /* 0x00000027162f7212 */ /* 0x000fc400078e9003 */
[----:B------:R-:W-:Y:S02]  /*6e30*/  LOP3.LUT R37, R3, R22, R16, 0x4b, !PT ;  /* 0x0000001603257212 */ /* 0x000fe400078e4b10 */
[----:B------:R-:W-:Y:S02]  /*6e40*/  LOP3.LUT R18, R18, UR15, R23, 0xb4, !PT ;  /* 0x0000000f12127c12 */ /* 0x000fe4000f8eb417 */
[----:B------:R-:W-:Y:S02]  /*6e50*/  LOP3.LUT R22, R22, R41, R46, 0x78, !PT ;  /* 0x0000002916167212 */ /* 0x000fe400078e782e */
[----:B------:R-:W-:Y:S02]  /*6e60*/  LOP3.LUT R3, R48, R38, R15, 0x60, !PT ;  /* 0x0000002630037212 */ /* 0x000fe400078e600f */
[----:B------:R-:W-:Y:S02]  /*6e70*/  LOP3.LUT R46, R38, R15, RZ, 0xc3, !PT ;  /* 0x0000000f262e7212 */ /* 0x000fe400078ec3ff */
[----:B------:R-:W-:-:S02]  /*6e80*/  LOP3.LUT R42, R16, R47, RZ, 0x3c, !PT ;  /* 0x0000002f102a7212 */ /* 0x000fc400078e3cff */
[----:B------:R-:W-:Y:S02]  /*6e90*/  LOP3.LUT R15, R10, R38, R15, 0xf9, !PT ;  /* 0x000000260a0f7212 */ /* 0x000fe400078ef90f */
[-C--:B------:R-:W-:Y:S02]  /*6ea0*/  LOP3.LUT R47, R4, R23.reuse, R17, 0xb4, !PT ;  /* 0x00000017042f7212 */ /* 0x080fe400078eb411 */
[CCC-:B------:R-:W-:Y:S02]  /*6eb0*/  LOP3.LUT R38, R23.reuse, R18.reuse, R4.reuse, 0x9c, !PT ;  /* 0x0000001217267212 */ /* 0x1c0fe400078e9c04 */
[----:B------:R-:W-:Y:S02]  /*6ec0*/  LOP3.LUT R39, R16, UR14, R39, 0x6c, !PT ;  /* 0x0000000e10277c12 */ /* 0x000fe4000f8e6c27 */
        /* <DEDUP_REMOVED lines=8> */
[--C-:B------:R-:W-:Y:S02]  /*6f50*/  LOP3.LUT R14, R25, R24, R21.reuse, 0x78, !PT ;  /* 0x00000018190e7212 */ /* 0x100fe400078e7815 */
[----:B------:R-:W-:Y:S02]  /*6f60*/  LOP3.LUT R26, R23, R26, R21, 0x96, !PT ;  /* 0x0000001a171a7212 */ /* 0x000fe400078e9615 */
[----:B------:R-:W-:Y:S02]  /*6f70*/  LOP3.LUT R21, R40, R0, R9, 0x78, !PT ;  /* 0x0000000028157212 */ /* 0x000fe400078e7809 */
[----:B------:R-:W-:Y:S02]  /*6f80*/  LOP3.LUT R3, R2, R3, RZ, 0x3c, !PT ;  /* 0x0000000302037212 */ /* 0x000fe400078e3cff */
[----:B------:R-:W-:Y:S01]  /*6f90*/  LOP3.LUT R2, R17, UR15, R18, 0x6c, !PT ;  /* 0x0000000f11027c12 */ /* 0x000fe2000f8e6c12 */
[----:B------:R-:W1:Y:S01]  /*6fa0*/  LDCU.64 UR14, c[0x3][UR16+0x8] ;  /* 0x00c00100100e77ac */ /* 0x000e620008000a00 */
[----:B------:R-:W-:-:S02]  /*6fb0*/  LOP3.LUT R18, R41, R37, R42, 0x1e, !PT ;  /* 0x0000002529127212 */ /* 0x000fc400078e1e2a */
[-C--:B------:R-:W-:Y:S02]  /*6fc0*/  LOP3.LUT R37, R37, R22.reuse, R42, 0x78, !PT ;  /* 0x0000001625257212 */ /* 0x080fe400078e782a */
[----:B------:R-:W-:Y:S02]  /*6fd0*/  LOP3.LUT R25, R21, R22, R39, 0x96, !PT ;  /* 0x0000001615197212 */ /* 0x000fe400078e9627 */
[----:B------:R-:W-:Y:S02]  /*6fe0*/  LOP3.LUT R22, R6, UR8, RZ, 0x3c, !PT ;  /* 0x0000000806167c12 */ /* 0x000fe4000f8e3cff */
[----:B------:R-:W-:Y:S02]  /*6ff0*/  LOP3.LUT R17, R17, R16, RZ, 0x3c, !PT ;  /* 0x0000001011117212 */ /* 0x000fe400078e3cff */
[----:B------:R-:W-:Y:S02]  /*7000*/  LOP3.LUT R20, R33, R36, R5, 0x1e, !PT ;  /* 0x0000002421147212 */ /* 0x000fe400078e1e05 */
[----:B------:R-:W-:-:S02]  /*7010*/  LOP3.LUT R33, R8, R29, R22, 0x78, !PT ;  /* 0x0000001d08217212 */ /* 0x000fc400078e7816 */
[----:B------:R-:W-:Y:S02]  /*7020*/  LOP3.LUT R44, R44, R29, RZ, 0x3c, !PT ;  /* 0x0000001d2c2c7212 */ /* 0x000fe400078e3cff */
[----:B------:R-:W-:Y:S02]  /*7030*/  LOP3.LUT R34, R34, R43, RZ, 0x3c, !PT ;  /* 0x0000002b22227212 */ /* 0x000fe400078e3cff */
[----:B------:R-:W-:Y:S02]  /*7040*/  LOP3.LUT R27, R27, R28, R11, 0x78, !PT ;  /* 0x0000001c1b1b7212 */ /* 0x000fe400078e780b */
[----:B------:R-:W-:Y:S02]  /*7050*/  LOP3.LUT R43, R36, R35, R5, 0x78, !PT ;  /* 0x00000023242b7212 */ /* 0x000fe400078e7805 */
[--C-:B------:R-:W-:Y:S02]  /*7060*/  LOP3.LUT R38, R38, R4, R17.reuse, 0x1e, !PT ;  /* 0x0000000426267212 */ /* 0x100fe400078e1e11 */
[----:B------:R-:W-:-:S02]  /*7070*/  LOP3.LUT R36, R4, R47, R17, 0x78, !PT ;  /* 0x0000002f04247212 */ /* 0x000fc400078e7811 */
[----:B------:R-:W-:Y:S02]  /*7080*/  LOP3.LUT R4, R44, R24, R33, 0x96, !PT ;  /* 0x000000182c047212 */ /* 0x000fe400078e9621 */
[--C-:B------:R-:W-:Y:S02]  /*7090*/  LOP3.LUT R41, R5, R20, R32.reuse, 0x78, !PT ;  /* 0x0000001405297212 */ /* 0x100fe400078e7820 */
[----:B------:R-:W-:Y:S02]  /*70a0*/  LOP3.LUT R35, R27, R35, R32, 0x96, !PT ;  /* 0x000000231b237212 */ /* 0x000fe400078e9620 */
[----:B------:R-:W-:Y:S02]  /*70b0*/  LOP3.LUT R32, R43, R34, RZ, 0x3c, !PT ;  /* 0x000000222b207212 */ /* 0x000fe400078e3cff */
[-CC-:B------:R-:W-:Y:S02]  /*70c0*/  LOP3.LUT R43, R14, R19.reuse, R22.reuse, 0x96, !PT ;  /* 0x000000130e2b7212 */ /* 0x180fe400078e9616 */
[----:B------:R-:W-:-:S02]  /*70d0*/  LOP3.LUT R14, R4, R19, R22, 0x96, !PT ;  /* 0x00000013040e7212 */ /* 0x000fc400078e9616 */
[----:B------:R-:W-:Y:S02]  /*70e0*/  LOP3.LUT R16, R45, R50, RZ, 0x3c, !PT ;  /* 0x000000322d107212 */ /* 0x000fe400078e3cff */
[----:B------:R-:W-:Y:S02]  /*70f0*/  LOP3.LUT R19, R13, UR12, RZ, 0x3c, !PT ;  /* 0x0000000c0d137c12 */ /* 0x000fe4000f8e3cff */
[----:B------:R-:W-:Y:S02]  /*7100*/  LOP3.LUT R5, R42, R18, R39, 0x78, !PT ;  /* 0x000000122a057212 */ /* 0x000fe400078e7827 */
[----:B------:R-:W-:Y:S01]  /*7110*/  LOP3.LUT R7, R7, UR9, RZ, 0x3c, !PT ;  /* 0x0000000907077c12 */ /* 0x000fe2000f8e3cff */
[----:B------:R-:W2:Y:S01]  /*7120*/  LDCU.64 UR8, c[0x3][UR16+-0x10] ;  /* 0x00fffe00100877ac */ /* 0x000ea20008000a00 */
[----:B------:R-:W-:Y:S02]  /*7130*/  LOP3.LUT R15, R48, R15, RZ, 0x3c, !PT ;  /* 0x0000000f300f7212 */ /* 0x000fe400078e3cff */
[----:B------:R-:W-:Y:S01]  /*7140*/  LOP3.LUT R12, R12, UR13, RZ, 0x3c, !PT ;  /* 0x0000000d0c0c7c12 */ /* 0x000fe2000f8e3cff */
[----:B------:R-:W3:Y:S01]  /*7150*/  LDCU.64 UR12, c[0x3][UR16+-0x8] ;  /* 0x00ffff00100c77ac */ /* 0x000ee20008000a00 */
[----:B------:R-:W-:-:S02]  /*7160*/  LOP3.LUT R9, R9, R16, R19, 0x78, !PT ;  /* 0x0000001009097212 */ /* 0x000fc400078e7813 */
[----:B------:R-:W-:Y:S02]  /*7170*/  LOP3.LUT R37, R37, R16, RZ, 0x3c, !PT ;  /* 0x0000001025257212 */ /* 0x000fe400078e3cff */
[----:B------:R-:W-:Y:S02]  /*7180*/  LOP3.LUT R46, R46, R3, R10, 0x78, !PT ;  /* 0x000000032e2e7212 */ /* 0x000fe400078e780a */
[----:B------:R-:W-:Y:S02]  /*7190*/  LOP3.LUT R11, R11, R34, R7, 0x78, !PT ;  /* 0x000000220b0b7212 */ /* 0x000fe400078e7807 */
[----:B------:R-:W-:Y:S01]  /*71a0*/  LOP3.LUT R13, R5, R0, R19, 0x96, !PT ;  /* 0x00000000050d7212 */ /* 0x000fe200078e9613 */
[----:B------:R-:W-:Y:S01]  /*71b0*/  IMAD.SHL.U32 R5, R44, 0x10, RZ ;  /* 0x000000102c057824 */ /* 0x000fe200078e00ff */
[-C--:B------:R-:W-:Y:S02]  /*71c0*/  LOP3.LUT R39, R10, R15.reuse, R12, 0x78, !PT ;  /* 0x0000000f0a277212 */ /* 0x080fe400078e780c */
[----:B------:R-:W-:-:S02]  /*71d0*/  LOP3.LUT R36, R36, R15, RZ, 0x3c, !PT ;  /* 0x0000000f24247212 */ /* 0x000fc400078e3cff */
[----:B------:R-:W-:Y:S02]  /*71e0*/  LOP3.LUT R4, R37, R18, R9, 0x96, !PT ;  /* 0x0000001225047212 */ /* 0x000fe400078e9609 */
[--C-:B------:R-:W-:Y:S01]  /*71f0*/  LOP3.LUT R40, R17, R38, R2.reuse, 0x78, !PT ;  /* 0x0000002611287212 */ /* 0x100fe200078e7802 */
[----:B------:R-:W-:Y:S01]  /*7200*/  IMAD.SHL.U32 R10, R36, 0x10, RZ ;  /* 0x00000010240a7824 */ /* 0x000fe200078e00ff */
[----:B------:R-:W-:Y:S02]  /*7210*/  LOP3.LUT R6, R46, R47, R2, 0x96, !PT ;  /* 0x0000002f2e067212 */ /* 0x000fe400078e9602 */
[----:B------:R-:W-:Y:S02]  /*7220*/  LOP3.LUT R17, R32, R20, R11, 0x96, !PT ;  /* 0x0000001420117212 */ /* 0x000fe400078e960b */
[----:B------:R-:W-:Y:S02]  /*7230*/  LOP3.LUT R2, R36, R38, R39, 0x96, !PT ;  /* 0x0000002624027212 */ /* 0x000fe400078e9627 */
[----:B------:R-:W-:Y:S01]  /*7240*/  LOP3.LUT R4, R4, R0, R19, 0x96, !PT ;  /* 0x0000000004047212 */ /* 0x000fe200078e9613 */
[----:B------:R-:W-:Y:S01]  /*7250*/  IMAD.SHL.U32 R0, R32, 0x10, RZ ;  /* 0x0000001020007824 */ /* 0x000fe200078e00ff */
[----:B------:R-:W-:-:S02]  /*7260*/  SHF.R.U32.HI R22, RZ, 0x4, R44 ;  /* 0x00000004ff167819 */ /* 0x000fc4000001162c */
[----:B------:R-:W-:Y:S02]  /*7270*/  LOP3.LUT R5, R5, 0xf0f0f0f0, RZ, 0xc0, !PT ;  /* 0xf0f0f0f005057812 */ /* 0x000fe400078ec0ff */
[-CC-:B------:R-:W-:Y:S02]  /*7280*/  LOP3.LUT R8, R41, R28.reuse, R7.reuse, 0x96, !PT ;  /* 0x0000001c29087212 */ /* 0x180fe400078e9607 */
[----:B------:R-:W-:Y:S02]  /*7290*/  LOP3.LUT R17, R17, R28, R7, 0x96, !PT ;  /* 0x0000001c11117212 */ /* 0x000fe400078e9607 */
[-CC-:B------:R-:W-:Y:S02]  /*72a0*/  LOP3.LUT R7, R40, R3.reuse, R12.reuse, 0x96, !PT ;  /* 0x0000000328077212 */ /* 0x180fe400078e960c */
[----:B------:R-:W-:Y:S01]  /*72b0*/  LOP3.LUT R2, R2, R3, R12, 0x96, !PT ;  /* 0x0000000302027212 */ /* 0x000fe200078e960c */
[----:B------:R-:W-:Y:S01]  /*72c0*/  IMAD.SHL.U32 R3, R37, 0x10, RZ ;  /* 0x0000001025037824 */ /* 0x000fe200078e00ff */
[----:B------:R-:W-:-:S02]  /*72d0*/  LOP3.LUT R22, R5, 0xf0f0f0f, R22, 0xf8, !PT ;  /* 0x0f0f0f0f05167812 */ /* 0x000fc400078ef816 */
[----:B------:R-:W-:Y:S02]  /*72e0*/  SHF.R.U32.HI R5, RZ, 0x4, R32 ;  /* 0x00000004ff057819 */ /* 0x000fe40000011620 */
[----:B------:R-:W-:Y:S02]  /*72f0*/  LOP3.LUT R0, R0, 0xf0f0f0f0, RZ, 0xc0, !PT ;  /* 0xf0f0f0f000007812 */ /* 0x000fe400078ec0ff */
[----:B------:R-:W-:Y:S01]  /*7300*/  LOP3.LUT R19, R10, 0xf0f0f0f0, RZ, 0xc0, !PT ;  /* 0xf0f0f0f00a137812 */ /* 0x000fe200078ec0ff */
[----:B------:R-:W-:Y:S01]  /*7310*/  IMAD.SHL.U32 R10, R43, 0x10, RZ ;  /* 0x000000102b0a7824 */ /* 0x000fe200078e00ff */
[----:B------:R-:W-:Y:S02]  /*7320*/  SHF.R.U32.HI R36, RZ, 0x4, R36 ;  /* 0x00000004ff247819 */ /* 0x000fe40000011624 */
[----:B------:R-:W-:Y:S02]  /*7330*/  SHF.R.U32.HI R12, RZ, 0x4, R37 ;  /* 0x00000004ff0c7819 */ /* 0x000fe40000011625 */
[----:B------:R-:W-:-:S02]  /*7340*/  LOP3.LUT R3, R3, 0xf0f0f0f0, RZ, 0xc0, !PT ;  /* 0xf0f0f0f003037812 */ /* 0x000fc400078ec0ff */
[----:B------:R-:W-:Y:S02]  /*7350*/  LOP3.LUT R5, R0, 0xf0f0f0f, R5, 0xf8, !PT ;  /* 0x0f0f0f0f00057812 */ /* 0x000fe400078ef805 */
[----:B------:R-:W-:Y:S02]  /*7360*/  LOP3.LUT R0, R19, 0xf0f0f0f, R36, 0xf8, !PT ;  /* 0x0f0f0f0f13007812 */ /* 0x000fe400078ef824 */
[----:B------:R-:W-:Y:S02]  /*7370*/  LOP3.LUT R19, R10, 0xf0f0f0f0, RZ, 0xc0, !PT ;  /* 0xf0f0f0f00a137812 */ /* 0x000fe400078ec0ff */
[----:B------:R-:W-:Y:S02]  /*7380*/  LOP3.LUT R10, R26, R29, RZ, 0x3c, !PT ;  /* 0x0000001d1a0a7212 */ /* 0x000fe400078e3cff */
[----:B------:R-:W-:Y:S02]  /*7390*/  LOP3.LUT R3, R3, 0xf0f0f0f, R12, 0xf8, !PT ;  /* 0x0f0f0f0f03037812 */ /* 0x000fe400078ef80c */
[----:B------:R-:W-:Y:S01]  /*73a0*/  LOP3.LUT R26, R23, R24, R33, 0x96, !PT ;  /* 0x00000018171a7212 */ /* 0x000fe200078e9621 */
[----:B------:R-:W-:Y:S01]  /*73b0*/  IMAD.SHL.U32 R23, R10, 0x10, RZ ;  /* 0x000000100a177824 */ /* 0x000fe200078e00ff */
[----:B------:R-:W-:-:S02]  /*73c0*/  SHF.R.U32.HI R12, RZ, 0x4, R43 ;  /* 0x00000004ff0c7819 */ /* 0x000fc4000001162b */
[----:B------:R-:W-:Y:S02]  /*73d0*/  LOP3.LUT R24, R24, R33, RZ, 0x3c, !PT ;  /* 0x0000002118187212 */ /* 0x000fe400078e3cff */
[----:B------:R-:W-:Y:S02]  /*73e0*/  LOP3.LUT R19, R19, 0xf0f0f0f, R12, 0xf8, !PT ;  /* 0x0f0f0f0f13137812 */ /* 0x000fe400078ef80c */
[----:B------:R-:W-:Y:S01]  /*73f0*/  LOP3.LUT R37, R23, 0xf0f0f0f0, RZ, 0xc0, !PT ;  /* 0xf0f0f0f017257812 */ /* 0x000fe200078ec0ff */
[----:B------:R-:W-:Y:S01]  /*7400*/  IMAD.SHL.U32 R12, R24, 0x10, RZ ;  /* 0x00000010180c7824 */ /* 0x000fe200078e00ff */
[----:B------:R-:W-:Y:S01]  /*7410*/  SHF.R.U32.HI R23, RZ, 0x4, R24 ;  /* 0x00000004ff177819 */ /* 0x000fe20000011618 */
[----:B------:R-:W-:Y:S01]  /*7420*/  IMAD.SHL.U32 R24, R8, 0x10, RZ ;  /* 0x0000001008187824 */ /* 0x000fe200078e00ff */
[----:B--2---:R-:W-:Y:S02]  /*7430*/  LOP3.LUT R32, R43, UR8, R14, 0xb4, !PT ;  /* 0x000000082b207c12 */ /* 0x004fe4000f8eb40e */
[----:B------:R-:W-:-:S02]  /*7440*/  LOP3.LUT R12, R12, 0xf0f0f0f0, RZ, 0xc0, !PT ;  /* 0xf0f0f0f00c0c7812 */ /* 0x000fc400078ec0ff */
[----:B------:R-:W-:Y:S02]  /*7450*/  LOP3.LUT R29, R32, R29, RZ, 0x3c, !PT ;  /* 0x0000001d201d7212 */ /* 0x000fe400078e3cff */
[----:B------:R-:W-:Y:S02]  /*7460*/  LOP3.LUT R50, R12, 0xf0f0f0f, R23, 0xf8, !PT ;  /* 0x0f0f0f0f0c327812 */ /* 0x000fe400078ef817 */
[----:B------:R-:W-:Y:S02]  /*7470*/  LOP3.LUT R32, R24, 0xf0f0f0f0, RZ, 0xc0, !PT ;  /* 0xf0f0f0f018207812 */ /* 0x000fe400078ec0ff */
[----:B------:R-:W-:Y:S02]  /*7480*/  LOP3.LUT R12, R35, R34, RZ, 0x3c, !PT ;  /* 0x00000022230c7212 */ /* 0x000fe400078e3cff */
[----:B------:R-:W-:Y:S02]  /*7490*/  SHF.R.U32.HI R28, RZ, 0x4, R10 ;  /* 0x00000004ff1c7819 */ /* 0x000fe4000001160a */
[----:B------:R-:W-:Y:S01]  /*74a0*/  LOP3.LUT R24, R27, R20, R11, 0x96, !PT ;  /* 0x000000141b187212 */ /* 0x000fe200078e960b */
[----:B------:R-:W-:Y:S01]  /*74b0*/  IMAD.SHL.U32 R27, R12, 0x10, RZ ;  /* 0x000000100c1b7824 */ /* 0x000fe200078e00ff */
[----:B------:R-:W-:-:S02]  /*74c0*/  LOP3.LUT R35, R8, UR9, R17, 0xb4, !PT ;  /* 0x0000000908237c12 */ /* 0x000fc4000f8eb411 */
[----:B------:R-:W-:Y:S02]  /*74d0*/  SHF.R.U32.HI R23, RZ, 0x4, R8 ;  /* 0x00000004ff177819 */ /* 0x000fe40000011608 */
[----:B------:R-:W-:Y:S02]  /*74e0*/  LOP3.LUT R20, R20, R11, RZ, 0x3c, !PT ;  /* 0x0000000b14147212 */ /* 0x000fe400078e3cff */
[----:B------:R-:W-:Y:S01]  /*74f0*/  LOP3.LUT R37, R37, 0xf0f0f0f, R28, 0xf8, !PT ;  /* 0x0f0f0f0f25257812 */ /* 0x000fe200078ef81c */
[----:B------:R-:W-:Y:S01]  /*7500*/  IMAD.SHL.U32 R28, R13, 0x10, RZ ;  /* 0x000000100d1c7824 */ /* 0x000fe200078e00ff */
[----:B------:R-:W-:Y:S02]  /*7510*/  LOP3.LUT R52, R35, R34, RZ, 0x3c, !PT ;  /* 0x0000002223347212 */ /* 0x000fe400078e3cff */
[----:B------:R-:W-:Y:S01]  /*7520*/  LOP3.LUT R32, R32, 0xf0f0f0f, R23, 0xf8, !PT ;  /* 0x0f0f0f0f20207812 */ /* 0x000fe200078ef817 */
[----:B------:R-:W-:Y:S01]  /*7530*/  IMAD.SHL.U32 R23, R20, 0x10, RZ ;  /* 0x0000001014177824 */ /* 0x000fe200078e00ff */
[----:B------:R-:W-:-:S02]  /*7540*/  SHF.R.U32.HI R35, RZ, 0x4, R13 ;  /* 0x00000004ff237819 */ /* 0x000fc4000001160d */
[----:B------:R-:W-:Y:S02]  /*7550*/  LOP3.LUT R8, R25, R16, RZ, 0x3c, !PT ;  /* 0x0000001019087212 */ /* 0x000fe400078e3cff */
[----:B---3--:R-:W-:Y:S02]  /*7560*/  LOP3.LUT R13, R13, UR12, R4, 0xb4, !PT ;  /* 0x0000000c0d0d7c12 */ /* 0x008fe4000f8eb404 */
[----:B------:R-:W-:Y:S02]  /*7570*/  LOP3.LUT R41, R21, R18, R9, 0x96, !PT ;  /* 0x0000001215297212 */ /* 0x000fe400078e9609 */
[----:B------:R-:W-:Y:S02]  /*7580*/  LOP3.LUT R18, R18, R9, RZ, 0x3c, !PT ;  /* 0x0000000912127212 */ /* 0x000fe400078e3cff */
[----:B------:R-:W-:Y:S02]  /*7590*/  SHF.R.U32.HI R40, RZ, 0x4, R12 ;  /* 0x00000004ff287819 */ /* 0x000fe4000001160c */
[----:B------:R-:W-:-:S02]  /*75a0*/  LOP3.LUT R27, R27, 0xf0f0f0f0, RZ, 0xc0, !PT ;  /* 0xf0f0f0f01b1b7812 */ /* 0x000fc400078ec0ff */
[----:B------:R-:W-:Y:S01]  /*75b0*/  LOP3.LUT R48, R13, R16, RZ, 0x3c, !PT ;  /* 0x000000100d307212 */ /* 0x000fe200078e3cff */
[----:B------:R-:W-:Y:S01]  /*75c0*/  IMAD.SHL.U32 R16, R8, 0x10, RZ ;  /* 0x0000001008107824 */ /* 0x000fe200078e00ff */
[----:B------:R-:W-:Y:S01]  /*75d0*/  SHF.R.U32.HI R20, RZ, 0x4, R20 ;  /* 0x00000004ff147819 */ /* 0x000fe20000011614 */
[----:B------:R-:W-:Y:S01]  /*75e0*/  IMAD.SHL.U32 R13, R18, 0x10, RZ ;  /* 0x00000010120d7824 */ /* 0x000fe200078e00ff */
[----:B------:R-:W-:Y:S02]  /*75f0*/  LOP3.LUT R23, R23, 0xf0f0f0f0, RZ, 0xc0, !PT ;  /* 0xf0f0f0f017177812 */ /* 0x000fe400078ec0ff */
[----:B------:R-:W-:Y:S02]  /*7600*/  LOP3.LUT R40, R27, 0xf0f0f0f, R40, 0xf8, !PT ;  /* 0x0f0f0f0f1b287812 */ /* 0x000fe400078ef828 */
[----:B------:R-:W-:Y:S02]  /*7610*/  LOP3.LUT R27, R23, 0xf0f0f0f, R20, 0xf8, !PT ;  /* 0x0f0f0f0f171b7812 */ /* 0x000fe400078ef814 */
[----:B------:R-:W-:-:S02]  /*7620*/  SHF.R.U32.HI R21, RZ, 0x4, R8 ;  /* 0x00000004ff157819 */ /* 0x000fc40000011608 */
[----:B------:R-:W-:Y:S02]  /*7630*/  LOP3.LUT R16, R16, 0xf0f0f0f0, RZ, 0xc0, !PT ;  /* 0xf0f0f0f010107812 */ /* 0x000fe400078ec0ff */
[----:B------:R-:W-:Y:S02]  /*7640*/  LOP3.LUT R23, R46, R38, R39, 0x96, !PT ;  /* 0x000000262e177212 */ /* 0x000fe400078e9627 */
[----:B------:R-:W-:Y:S02]  /*7650*/  LOP3.LUT R38, R38, R39, RZ, 0x3c, !PT ;  /* 0x0000002726267212 */ /* 0x000fe400078e3cff */
[----:B------:R-:W-:Y:S02]  /*7660*/  SHF.R.U32.HI R18, RZ, 0x4, R18 ;  /* 0x00000004ff127819 */ /* 0x000fe40000011612 */
[----:B------:R-:W-:Y:S02]  /*7670*/  LOP3.LUT R13, R13, 0xf0f0f0f0, RZ, 0xc0, !PT ;  /* 0xf0f0f0f00d0d7812 */ /* 0x000fe400078ec0ff */
[----:B------:R-:W-:-:S02]  /*7680*/  LOP3.LUT R36, R16, 0xf0f0f0f, R21, 0xf8, !PT ;  /* 0x0f0f0f0f10247812 */ /* 0x000fc400078ef815 */
[----:B------:R-:W-:Y:S01]  /*7690*/  LOP3.LUT R16, R6, R15, RZ, 0x3c, !PT ;  /* 0x0000000f06107212 */ /* 0x000fe200078e3cff */
[----:B------:R-:W-:Y:S01]  /*76a0*/  IMAD.SHL.U32 R6, R38, 0x10, RZ ;  /* 0x0000001026067824 */ /* 0x000fe200078e00ff */
[----:B------:R-:W-:Y:S01]  /*76b0*/  LOP3.LUT R43, R13, 0xf0f0f0f, R18, 0xf8, !PT ;  /* 0x0f0f0f0f0d2b7812 */ /* 0x000fe200078ef812 */
[----:B------:R-:W-:Y:S01]  /*76c0*/  IMAD.SHL.U32 R18, R7, 0x10, RZ ;  /* 0x0000001007127824 */ /* 0x000fe200078e00ff */
[----:B------:R-:W-:Y:S01]  /*76d0*/  LOP3.LUT R28, R28, 0xf0f0f0f0, RZ, 0xc0, !PT ;  /* 0xf0f0f0f01c1c7812 */ /* 0x000fe200078ec0ff */
[----:B------:R-:W-:Y:S01]  /*76e0*/  IMAD.SHL.U32 R20, R16, 0x10, RZ ;  /* 0x0000001010147824 */ /* 0x000fe200078e00ff */
[----:B------:R-:W-:Y:S02]  /*76f0*/  SHF.R.U32.HI R13, RZ, 0x4, R38 ;  /* 0x00000004ff0d7819 */ /* 0x000fe40000011626 */
[----:B------:R-:W-:Y:S02]  /*7700*/  LOP3.LUT R6, R6, 0xf0f0f0f0, RZ, 0xc0, !PT ;  /* 0xf0f0f0f006067812 */ /* 0x000fe400078ec0ff */
[----:B------:R-:W-:-:S02]  /*7710*/  SHF.R.U32.HI R21, RZ, 0x4, R7 ;  /* 0x00000004ff157819 */ /* 0x000fc40000011607 */
[----:B------:R-:W-:Y:S02]  /*7720*/  LOP3.LUT R18, R18, 0xf0f0f0f0, RZ, 0xc0, !PT ;  /* 0xf0f0f0f012127812 */ /* 0x000fe400078ec0ff */
[----:B------:R-:W-:Y:S02]  /*7730*/  LOP3.LUT R35, R28, 0xf0f0f0f, R35, 0xf8, !PT ;  /* 0x0f0f0f0f1c237812 */ /* 0x000fe400078ef823 */
[----:B------:R-:W-:Y:S02]  /*7740*/  LOP3.LUT R42, R7, UR13, R2, 0xb4, !PT ;  /* 0x0000000d072a7c12 */ /* 0x000fe4000f8eb402 */
[----:B------:R-:W-:Y:S02]  /*7750*/  LOP3.LUT R28, R6, 0xf0f0f0f, R13, 0xf8, !PT ;  /* 0x0f0f0f0f061c7812 */ /* 0x000fe400078ef80d */
[----:B------:R-:W-:Y:S02]  /*7760*/  LOP3.LUT R21, R18, 0xf0f0f0f, R21, 0xf8, !PT ;  /* 0x0f0f0f0f12157812 */ /* 0x000fe400078ef815 */
[----:B------:R-:W-:-:S02]  /*7770*/  LOP3.LUT R13, R14, R29, R26, 0x90, !PT ;  /* 0x0000001d0e0d7212 */ /* 0x000fc400078e901a */
[----:B------:R-:W-:Y:S02]  /*7780*/  LOP3.LUT R18, R17, R52, R24, 0x90, !PT ;  /* 0x0000003411127212 */ /* 0x000fe400078e9018 */
[----:B------:R-:W-:Y:S02]  /*7790*/  LOP3.LUT R42, R42, R15, RZ, 0x3c, !PT ;  /* 0x0000000f2a2a7212 */ /* 0x000fe400078e3cff */
[-CC-:B------:R-:W-:Y:S02]  /*77a0*/  LOP3.LUT R15, R14, R33.reuse, R10.reuse, 0x90, !PT ;  /* 0x000000210e0f7212 */ /* 0x180fe400078e900a */
[-CC-:B------:R-:W-:Y:S02]  /*77b0*/  LOP3.LUT R7, R29, R33.reuse, R10.reuse, 0x60, !PT ;  /* 0x000000211d077212 */ /* 0x180fe400078e600a */
[----:B------:R-:W-:Y:S02]  /*77c0*/  LOP3.LUT R13, R13, R33, R10, 0x96, !PT ;  /* 0x000000210d0d7212 */ /* 0x000fe400078e960a */
[----:B------:R-:W-:-:S02]  /*77d0*/  LOP3.LUT R45, R17, R11, R12, 0x90, !PT ;  /* 0x0000000b112d7212 */ /* 0x000fc400078e900c */
[-CC-:B------:R-:W-:Y:S02]  /*77e0*/  LOP3.LUT R6, R52, R11.reuse, R12.reuse, 0x60, !PT ;  /* 0x0000000b34067212 */ /* 0x180fe400078e600c */
[----:B------:R-:W-:Y:S02]  /*77f0*/  LOP3.LUT R10, R18, R11, R12, 0x96, !PT ;  /* 0x0000000b120a7212 */ /* 0x000fe400078e960c */
[----:B------:R-:W-:Y:S02]  /*7800*/  LOP3.LUT R29, R14, R29, R26, 0x9c, !PT ;  /* 0x0000001d0e1d7212 */ /* 0x000fe400078e9c1a */
[----:B------:R-:W-:Y:S02]  /*7810*/  SHF.R.U32.HI R25, RZ, 0x4, R16 ;  /* 0x00000004ff197819 */ /* 0x000fe40000011610 */
[----:B------:R-:W-:Y:S02]  /*7820*/  LOP3.LUT R20, R20, 0xf0f0f0f0, RZ, 0xc0, !PT ;  /* 0xf0f0f0f014147812 */ /* 0x000fe400078ec0ff */
[----:B------:R-:W-:-:S02]  /*7830*/  LOP3.LUT R11, R4, R48, R41, 0x90, !PT ;  /* 0x00000030040b7212 */ /* 0x000fc400078e9029 */
[----:B0-----:R-:W-:Y:S02]  /*7840*/  LOP3.LUT R50, R50, UR10, R37, 0xb4, !PT ;  /* 0x0000000a32327c12 */ /* 0x001fe4000f8eb425 */
[-CC-:B------:R-:W-:Y:S02]  /*7850*/  LOP3.LUT R44, R4, R9.reuse, R8.reuse, 0x90, !PT ;  /* 0x00000009042c7212 */ /* 0x180fe400078e9008 */
[----:B------:R-:W-:Y:S02]  /*7860*/  LOP3.LUT R12, R48, R9, R8, 0x60, !PT ;  /* 0x00000009300c7212 */ /* 0x000fe400078e6008 */
[----:B------:R-:W-:Y:S02]  /*7870*/  LOP3.LUT R33, R29, R15, R26, 0x60, !PT ;  /* 0x0000000f1d217212 */ /* 0x000fe400078e601a */
[----:B------:R-:W-:Y:S02]  /*7880*/  LOP3.LUT R25, R20, 0xf0f0f0f, R25, 0xf8, !PT ;  /* 0x0f0f0f0f14197812 */ /* 0x000fe400078ef819 */
[----:B------:R-:W-:-:S02]  /*7890*/  LOP3.LUT R9, R11, R9, R8, 0x96, !PT ;  /* 0x000000090b097212 */ /* 0x000fc400078e9608 */
[----:B------:R-:W-:Y:S02]  /*78a0*/  LOP3.LUT R8, R2, R42, R23, 0x90, !PT ;  /* 0x0000002a02087212 */ /* 0x000fe400078e9017 */
[----:B------:R-:W-:Y:S02]  /*78b0*/  LOP3.LUT R20, R15, R26, RZ, 0xc3, !PT ;  /* 0x0000001a0f147212 */ /* 0x000fe400078ec3ff */
[----:B------:R-:W-:Y:S02]  /*78c0*/  LOP3.LUT R38, R13, R15, R26, 0xf9, !PT ;  /* 0x0000000f0d267212 */ /* 0x000fe400078ef91a */
[CCC-:B------:R-:W-:Y:S02]  /*78d0*/  LOP3.LUT R15, R22.reuse, R37.reuse, R19.reuse, 0x4b, !PT ;  /* 0x00000025160f7212 */ /* 0x1c0fe400078e4b13 */
[----:B------:R-:W-:Y:S02]  /*78e0*/  LOP3.LUT R18, R37, R50, R22, 0x90, !PT ;  /* 0x0000003225127212 */ /* 0x000fe400078e9016 */
[----:B------:R-:W-:-:S02]  /*78f0*/  LOP3.LUT R26, R22, R37, R19, 0xb4, !PT ;  /* 0x00000025161a7212 */ /* 0x000fc400078eb413 */
[----:B------:R-:W-:Y:S02]  /*7900*/  LOP3.LUT R14, R14, R33, RZ, 0x3c, !PT ;  /* 0x000000210e0e7212 */ /* 0x000fe400078e3cff */
[----:B------:R-:W-:Y:S02]  /*7910*/  LOP3.LUT R22, R37, R50, R22, 0x9c, !PT ;  /* 0x0000003225167212 */ /* 0x000fe400078e9c16 */
[----:B------:R-:W-:Y:S02]  /*7920*/  LOP3.LUT R33, R17, R52, R24, 0x9c, !PT ;  /* 0x0000003411217212 */ /* 0x000fe400078e9c18 */
[-CC-:B------:R-:W-:Y:S02]  /*7930*/  LOP3.LUT R34, R2, R39.reuse, R16.reuse, 0x90, !PT ;  /* 0x0000002702227212 */ /* 0x180fe400078e9010 */
[-CC-:B------:R-:W-:Y:S02]  /*7940*/  LOP3.LUT R11, R42, R39.reuse, R16.reuse, 0x60, !PT ;  /* 0x000000272a0b7212 */ /* 0x180fe400078e6010 */
[----:B------:R-:W-:-:S02]  /*7950*/  LOP3.LUT R8, R8, R39, R16, 0x96, !PT ;  /* 0x0000002708087212 */ /* 0x000fc400078e9610 */
[C---:B------:R-:W-:Y:S02]  /*7960*/  LOP3.LUT R16, R19.reuse, UR10, R50, 0x6c, !PT ;  /* 0x0000000a13107c12 */ /* 0x040fe4000f8e6c32 */
[----:B------:R-:W-:Y:S02]  /*7970*/  LOP3.LUT R18, R19, R18, RZ, 0x3c, !PT ;  /* 0x0000001213127212 */ /* 0x000fe400078e3cff */
[----:B------:R-:W-:Y:S02]  /*7980*/  LOP3.LUT R19, R37, R22, R26, 0x78, !PT ;  /* 0x0000001625137212 */ /* 0x000fe400078e781a */
[----:B------:R-:W-:Y:S02]  /*7990*/  LOP3.LUT R46, R33, R45, R24, 0x60, !PT ;  /* 0x0000002d212e7212 */ /* 0x000fe400078e6018 */
[----:B------:R-:W-:Y:S02]  /*79a0*/  LOP3.LUT R37, R27, UR11, R40, 0xb4, !PT ;  /* 0x0000000b1b257c12 */ /* 0x000fe4000f8eb428 */
[----:B------:R-:W-:-:S02]  /*79b0*/  LOP3.LUT R17, R17, R46, RZ, 0x3c, !PT ;  /* 0x0000002e11117212 */ /* 0x000fc400078e3cff */
[--C-:B------:R-:W-:Y:S02]  /*79c0*/  LOP3.LUT R39, R40, R37, R5.reuse, 0x90, !PT ;  /* 0x0000002528277212 */ /* 0x100fe400078e9005 */
[----:B------:R-:W-:Y:S02]  /*79d0*/  LOP3.LUT R27, R45, R24, RZ, 0xc3, !PT ;  /* 0x000000182d1b7212 */ /* 0x000fe400078ec3ff */
[----:B------:R-:W-:Y:S02]  /*79e0*/  LOP3.LUT R46, R10, R45, R24, 0xf9, !PT ;  /* 0x0000002d0a2e7212 */ /* 0x000fe400078ef918 */
[----:B------:R-:W-:Y:S02]  /*79f0*/  LOP3.LUT R47, R5, R40, R32, 0xb4, !PT ;  /* 0x00000028052f7212 */ /* 0x000fe400078eb420 */
[----:B------:R-:W-:Y:S02]  /*7a00*/  LOP3.LUT R26, R40, R37, R5, 0x9c, !PT ;  /* 0x00000025281a7212 */ /* 0x000fe400078e9c05 */
[----:B------:R-:W-:-:S02]  /*7a10*/  LOP3.LUT R45, R4, R48, R41, 0x9c, !PT ;  /* 0x00000030042d7212 */ /* 0x000fc400078e9c29 */
[----:B-1----:R-:W-:Y:S02]  /*7a20*/  LOP3.LUT R50, R43, UR14, R36, 0xb4, !PT ;  /* 0x0000000e2b327c12 */ /* 0x002fe4000f8eb424 */
[----:B------:R-:W-:Y:S01]  /*7a30*/  LOP3.LUT R24, R32, UR11, R37, 0x6c, !PT ;  /* 0x0000000b20187c12 */ /* 0x000fe2000f8e6c25 */
[----:B------:R-:W0:Y:S01]  /*7a40*/  LDCU.64 UR10, c[0x3][UR16+0x10] ;  /* 0x00c00200100a77ac */ /* 0x000e220008000a00 */
[----:B------:R-:W-:Y:S02]  /*7a50*/  LOP3.LUT R5, R5, R40, R32, 0x4b, !PT ;  /* 0x0000002805057212 */ /* 0x000fe400078e4b20 */
[----:B------:R-:W-:Y:S02]  /*7a60*/  LOP3.LUT R48, R2, R42, R23, 0x9c, !PT ;  /* 0x0000002a02307212 */ /* 0x000fe400078e9c17 */
[----:B------:R-:W-:Y:S02]  /*7a70*/  LOP3.LUT R32, R32, R39, RZ, 0x3c, !PT ;  /* 0x0000002720207212 */ /* 0x000fe400078e3cff */
[----:B------:R-:W-:-:S02]  /*7a80*/  LOP3.LUT R39, R40, R26, R47, 0x78, !PT ;  /* 0x0000001a28277212 */ /* 0x000fc400078e782f */
[CCC-:B------:R-:W-:Y:S02]  /*7a90*/  LOP3.LUT R40, R3.reuse, R36.reuse, R35.reuse, 0x4b, !PT ;  /* 0x0000002403287212 */ /* 0x1c0fe400078e4b23 */
[----:B------:R-:W-:Y:S02]  /*7aa0*/  LOP3.LUT R47, R3, R36, R35, 0xb4, !PT ;  /* 0x00000024032f7212 */ /* 0x000fe400078eb423 */
[CCC-:B------:R-:W-:Y:S02]  /*7ab0*/  LOP3.LUT R42, R36.reuse, R50.reuse, R3.reuse, 0x90, !PT ;  /* 0x00000032242a7212 */ /* 0x1c0fe400078e9003 */
[----:B------:R-:W-:Y:S02]  /*7ac0*/  LOP3.LUT R43, R36, R50, R3, 0x9c, !PT ;  /* 0x00000032242b7212 */ /* 0x000fe400078e9c03 */
[----:B------:R-:W-:Y:S02]  /*7ad0*/  LOP3.LUT R37, R45, R44, R41, 0x60, !PT ;  /* 0x0000002c2d257212 */ /* 0x000fe400078e6029 */
[----:B------:R-:W-:-:S02]  /*7ae0*/  LOP3.LUT R3, R48, R34, R23, 0x60, !PT ;  /* 0x0000002230037212 */ /* 0x000fc400078e6017 */
[----:B------:R-:W-:Y:S02]  /*7af0*/  LOP3.LUT R4, R4, R37, RZ, 0x3c, !PT ;  /* 0x0000002504047212 */ /* 0x000fe400078e3cff */
[----:B------:R-:W-:Y:S02]  /*7b00*/  LOP3.LUT R3, R2, R3, RZ, 0x3c, !PT ;  /* 0x0000000302037212 */ /* 0x000fe400078e3cff */
[----:B------:R-:W-:Y:S02]  /*7b10*/  LOP3.LUT R37, R44, R41, RZ, 0xc3, !PT ;  /* 0x000000292c257212 */ /* 0x000fe400078ec3ff */
[----:B------:R-:W-:Y:S02]  /*7b20*/  LOP3.LUT R2, R28, UR15, R25, 0xb4, !PT ;  /* 0x0000000f1c027c12 */ /* 0x000fe4000f8eb419 */
[----:B------:R-:W-:Y:S02]  /*7b30*/  LOP3.LUT R44, R9, R44, R41, 0xf9, !PT ;  /* 0x0000002c092c7212 */ /* 0x000fe400078ef929 */
[----:B------:R-:W-:-:S02]  /*7b40*/  LOP3.LUT R41, R35, UR14, R50, 0x6c, !PT ;  /* 0x0000000e23297c12 */ /* 0x000fc4000f8e6c32 */
[----:B------:R-:W-:Y:S02]  /*7b50*/  LOP3.LUT R35, R35, R42, RZ, 0x3c, !PT ;  /* 0x0000002a23237212 */ /* 0x000fe400078e3cff */
[----:B------:R-:W-:Y:S02]  /*7b60*/  LOP3.LUT R28, R34, R23, RZ, 0xc3, !PT ;  /* 0x00000017221c7212 */ /* 0x000fe400078ec3ff */
[----:B------:R-:W-:Y:S02]  /*7b70*/  LOP3.LUT R49, R8, R34, R23, 0xf9, !PT ;  /* 0x0000002208317212 */ /* 0x000fe400078ef917 */
[----:B------:R-:W-:Y:S02]  /*7b80*/  LOP3.LUT R51, R0, R25, R21, 0xb4, !PT ;  /* 0x0000001900337212 */ /* 0x000fe400078eb415 */
[CCC-:B------:R-:W-:Y:S02]  /*7b90*/  LOP3.LUT R50, R25.reuse, R2.reuse, R0.reuse, 0x90, !PT ;  /* 0x0000000219327212 */ /* 0x1c0fe400078e9000 */
[----:B------:R-:W-:-:S02]  /*7ba0*/  LOP3.LUT R42, R25, R2, R0, 0x9c, !PT ;  /* 0x00000002192a7212 */ /* 0x000fc400078e9c00 */
[----:B------:R-:W-:Y:S02]  /*7bb0*/  LOP3.LUT R34, R0, R25, R21, 0x4b, !PT ;  /* 0x0000001900227212 */ /* 0x000fe400078e4b15 */
[----:B------:R-:W-:Y:S02]  /*7bc0*/  LOP3.LUT R0, R45, R44, RZ, 0x3c, !PT ;  /* 0x0000002c2d007212 */ /* 0x000fe400078e3cff */
[----:B------:R-:W-:Y:S02]  /*7bd0*/  LOP3.LUT R20, R20, R14, R13, 0x78, !PT ;  /* 0x0000000e14147212 */ /* 0x000fe400078e780d */
[--C-:B------:R-:W-:Y:S02]  /*7be0*/  LOP3.LUT R22, R22, R15, R18.reuse, 0x1e, !PT ;  /* 0x0000000f16167212 */ /* 0x100fe400078e1e12 */
[----:B------:R-:W-:Y:S02]  /*7bf0*/  LOP3.LUT R45, R15, R19, R18, 0x78, !PT ;  /* 0x000000130f2d7212 */ /* 0x000fe400078e7812 */
        /* <DEDUP_REMOVED lines=8> */
[----:B------:R-:W-:Y:S02]  /*7c80*/  LOP3.LUT R39, R7, UR8, RZ, 0x3c, !PT ;  /* 0x0000000807277c12 */ /* 0x000fe4000f8e3cff */
[----:B------:R-:W-:Y:S02]  /*7c90*/  LOP3.LUT R36, R36, R43, R47, 0x78, !PT ;  /* 0x0000002b24247212 */ /* 0x000fe400078e782f */
[----:B------:R-:W-:Y:S02]  /*7ca0*/  LOP3.LUT R47, R21, R50, RZ, 0x3c, !PT ;  /* 0x00000032152f7212 */ /* 0x000fe400078e3cff */
[----:B------:R-:W-:Y:S02]  /*7cb0*/  LOP3.LUT R25, R25, R42, R51, 0x78, !PT ;  /* 0x0000002a19197212 */ /* 0x000fe400078e7833 */
[----:B------:R-:W-:Y:S01]  /*7cc0*/  LOP3.LUT R23, R21, UR15, R2, 0x6c, !PT ;  /* 0x0000000f15177c12 */ /* 0x000fe2000f8e6c02 */
[----:B------:R-:W1:Y:S01]  /*7cd0*/  LDCU.64 UR14, c[0x3][UR16+0x28] ;  /* 0x00c00500100e77ac */ /* 0x000e620008000a00 */
[----:B------:R-:W-:-:S02]  /*7ce0*/  LOP3.LUT R13, R13, R38, R39, 0x78, !PT ;  /* 0x000000260d0d7212 */ /* 0x000fc400078e7827 */
[----:B------:R-:W-:Y:S02]  /*7cf0*/  LOP3.LUT R5, R45, R38, RZ, 0x3c, !PT ;  /* 0x000000262d057212 */ /* 0x000fe400078e3cff */
[--C-:B------:R-:W-:Y:S02]  /*7d00*/  LOP3.LUT R2, R43, R40, R35.reuse, 0x1e, !PT ;  /* 0x000000282b027212 */ /* 0x100fe400078e1e23 */
[----:B------:R-:W-:Y:S02]  /*7d10*/  LOP3.LUT R43, R40, R36, R35, 0x78, !PT ;  /* 0x00000024282b7212 */ /* 0x000fe400078e7823 */
[--C-:B------:R-:W-:Y:S02]  /*7d20*/  LOP3.LUT R19, R42, R34, R47.reuse, 0x1e, !PT ;  /* 0x000000222a137212 */ /* 0x100fe400078e1e2f */
[----:B------:R-:W-:Y:S02]  /*7d30*/  LOP3.LUT R40, R34, R25, R47, 0x78, !PT ;  /* 0x0000001922287212 */ /* 0x000fe400078e782f */
[----:B------:R-:W-:-:S02]  /*7d40*/  LOP3.LUT R28, R28, R3, R8, 0x78, !PT ;  /* 0x000000031c1c7212 */ /* 0x000fc400078e7808 */
[----:B------:R-:W-:Y:S02]  /*7d50*/  LOP3.LUT R34, R5, R22, R13, 0x96, !PT ;  /* 0x0000001605227212 */ /* 0x000fe400078e960d */
[----:B------:R-:W-:Y:S02]  /*7d60*/  LOP3.LUT R37, R37, R4, R9, 0x78, !PT ;  /* 0x0000000425257212 */ /* 0x000fe400078e7809 */
[----:B------:R-:W-:Y:S02]  /*7d70*/  LOP3.LUT R7, R18, R14, R39, 0x96, !PT ;  /* 0x0000000e12077212 */ /* 0x000fe400078e9627 */
[----:B------:R-:W-:Y:S02]  /*7d80*/  LOP3.LUT R33, R33, R46, RZ, 0x3c, !PT ;  /* 0x0000002e21217212 */ /* 0x000fe400078e3cff */
[--C-:B------:R-:W-:Y:S02]  /*7d90*/  LOP3.LUT R47, R47, R19, R23.reuse, 0x78, !PT ;  /* 0x000000132f2f7212 */ /* 0x100fe400078e7817 */
[----:B------:R-:W-:-:S02]  /*7da0*/  LOP3.LUT R26, R28, R25, R23, 0x96, !PT ;  /* 0x000000191c1a7212 */ /* 0x000fc400078e9617 */
[----:B------:R-:W-:Y:S02]  /*7db0*/  LOP3.LUT R14, R34, R14, R39, 0x96, !PT ;  /* 0x0000000e220e7212 */ /* 0x000fe400078e9627 */
[--C-:B------:R-:W-:Y:S02]  /*7dc0*/  LOP3.LUT R35, R35, R2, R41.reuse, 0x78, !PT ;  /* 0x0000000223237212 */ /* 0x100fe400078e7829 */
[----:B------:R-:W-:Y:S01]  /*7dd0*/  LOP3.LUT R34, R6, UR9, RZ, 0x3c, !PT ;  /* 0x0000000906227c12 */ /* 0x000fe2000f8e3cff */
[----:B------:R-:W2:Y:S01]  /*7de0*/  LDCU.64 UR8, c[0x3][UR16+0x20] ;  /* 0x00c00400100877ac */ /* 0x000ea20008000a00 */
[----:B------:R-:W-:Y:S02]  /*7df0*/  LOP3.LUT R23, R12, UR12, RZ, 0x3c, !PT ;  /* 0x0000000c0c177c12 */ /* 0x000fe4000f8e3cff */
[----:B------:R-:W-:Y:S02]  /*7e00*/  LOP3.LUT R41, R37, R36, R41, 0x96, !PT ;  /* 0x0000002425297212 */ /* 0x000fe400078e9629 */
[----:B------:R-:W-:Y:S01]  /*7e10*/  LOP3.LUT R36, R11, UR13, RZ, 0x3c, !PT ;  /* 0x0000000d0b247c12 */ /* 0x000fe2000f8e3cff */
[----:B------:R-:W3:Y:S01]  /*7e20*/  LDCU.64 UR12, c[0x3][UR16+0x18] ;  /* 0x00c00300100c77ac */ /* 0x000ee20008000a00 */
[----:B------:R-:W-:-:S02]  /*7e30*/  LOP3.LUT R6, R16, R33, RZ, 0x3c, !PT ;  /* 0x0000002110067212 */ /* 0x000fc400078e3cff */
[--C-:B------:R-:W-:Y:S02]  /*7e40*/  LOP3.LUT R10, R10, R33, R34.reuse, 0x78, !PT ;  /* 0x000000210a0a7212 */ /* 0x100fe400078e7822 */
[-C--:B------:R-:W-:Y:S02]  /*7e50*/  LOP3.LUT R9, R9, R0.reuse, R23, 0x78, !PT ;  /* 0x0000000009097212 */ /* 0x080fe400078e7817 */
[----:B------:R-:W-:Y:S02]  /*7e60*/  LOP3.LUT R16, R43, R0, RZ, 0x3c, !PT ;  /* 0x000000002b107212 */ /* 0x000fe400078e3cff */
[----:B------:R-:W-:Y:S02]  /*7e70*/  LOP3.LUT R21, R48, R49, RZ, 0x3c, !PT ;  /* 0x0000003130157212 */ /* 0x000fe400078e3cff */
[----:B------:R-:W-:Y:S02]  /*7e80*/  LOP3.LUT R12, R32, R17, R34, 0x96, !PT ;  /* 0x00000011200c7212 */ /* 0x000fe400078e9622 */
[----:B------:R-:W-:-:S02]  /*7e90*/  LOP3.LUT R11, R6, R15, R10, 0x96, !PT ;  /* 0x0000000f060b7212 */ /* 0x000fc400078e960a */
[----:B------:R-:W-:Y:S02]  /*7ea0*/  LOP3.LUT R32, R16, R2, R9, 0x96, !PT ;  /* 0x0000000210207212 */ /* 0x000fe400078e9609 */
[-C--:B------:R-:W-:Y:S02]  /*7eb0*/  LOP3.LUT R8, R8, R21.reuse, R36, 0x78, !PT ;  /* 0x0000001508087212 */ /* 0x080fe400078e7824 */
[----:B------:R-:W-:Y:S02]  /*7ec0*/  LOP3.LUT R18, R40, R21, RZ, 0x3c, !PT ;  /* 0x0000001528127212 */ /* 0x000fe400078e3cff */
[-CC-:B------:R-:W-:Y:S02]  /*7ed0*/  LOP3.LUT R25, R35, R4.reuse, R23.reuse, 0x96, !PT ;  /* 0x0000000423197212 */ /* 0x180fe400078e9617 */
[----:B------:R-:W-:Y:S02]  /*7ee0*/  LOP3.LUT R17, R11, R17, R34, 0x96, !PT ;  /* 0x000000110b117212 */ /* 0x000fe400078e9622 */
[----:B------:R-:W-:-:S02]  /*7ef0*/  LOP3.LUT R4, R32, R4, R23, 0x96, !PT ;  /* 0x0000000420047212 */ /* 0x000fc400078e9617 */
[----:B------:R-:W-:Y:S02]  /*7f00*/  LOP3.LUT R39, R20, R22, R13, 0x96, !PT ;  /* 0x0000001614277212 */ /* 0x000fe400078e960d */
[----:B------:R-:W-:Y:S02]  /*7f10*/  LOP3.LUT R11, R18, R19, R8, 0x96, !PT ;  /* 0x00000013120b7212 */ /* 0x000fe400078e9608 */
[----:B------:R-:W-:Y:S02]  /*7f20*/  LOP3.LUT R32, R29, R38, RZ, 0x3c, !PT ;  /* 0x000000261d207212 */ /* 0x000fe400078e3cff */
[----:B------:R-:W-:Y:S02]  /*7f30*/  LOP3.LUT R22, R22, R13, RZ, 0x3c, !PT ;  /* 0x0000000d16167212 */ /* 0x000fe400078e3cff */
[-CC-:B------:R-:W-:Y:S02]  /*7f40*/  LOP3.LUT R34, R47, R3.reuse, R36.reuse, 0x96, !PT ;  /* 0x000000032f227212 */ /* 0x180fe400078e9624 */
[----:B------:R-:W-:-:S02]  /*7f50*/  LOP3.LUT R3, R11, R3, R36, 0x96, !PT ;  /* 0x000000030b037212 */ /* 0x000fc400078e9624 */
[----:B------:R-:W-:Y:S02]  /*7f60*/  PRMT R22, R22, 0x2301, R22 ;  /* 0x0000230116167816 */ /* 0x000fe40000000016 */
[----:B------:R-:W-:Y:S02]  /*7f70*/  PRMT R20, R32, 0x2301, R32 ;  /* 0x0000230120147816 */ /* 0x000fe40000000020 */
[----:B------:R-:W-:Y:S02]  /*7f80*/  LOP3.LUT R35, R24, R33, RZ, 0x3c, !PT ;  /* 0x0000002118237212 */ /* 0x000fe400078e3cff */
[----:B------:R-:W-:Y:S02]  /*7f90*/  LOP3.LUT R42, R41, R0, RZ, 0x3c, !PT ;  /* 0x00000000292a7212 */ /* 0x000fe400078e3cff */
[----:B---3--:R-:W-:Y:S02]  /*7fa0*/  LOP3.LUT R23, R25, UR12, R4, 0xb4, !PT ;  /* 0x0000000c19177c12 */ /* 0x008fe4000f8eb404 */
[----:B------:R-:W-:-:S02]  /*7fb0*/  LOP3.LUT R40, R34, UR13, R3, 0xb4, !PT ;  /* 0x0000000d22287c12 */ /* 0x000fc4000f8eb403 */
[----:B------:R-:W-:Y:S02]  /*7fc0*/  LOP3.LUT R41, R27, R15, R10, 0x96, !PT ;  /* 0x0000000f1b297212 */ /* 0x000fe400078e960a */
[----:B------:R-:W-:Y:S02]  /*7fd0*/  PRMT R5, R5, 0x2301, R5 ;  /* 0x0000230105057816 */ /* 0x000fe40000000005 */
[----:B--2---:R-:W-:Y:S02]  /*7fe0*/  LOP3.LUT R24, R22, UR8, R20, 0xb4, !PT ;  /* 0x0000000816187c12 */ /* 0x004fe4000f8eb414 */
[----:B------:R-:W-:Y:S02]  /*7ff0*/  LOP3.LUT R15, R15, R10, RZ, 0x3c, !PT ;  /* 0x0000000a0f0f7212 */ /* 0x000fe400078e3cff */
[----:B0-----:R-:W-:Y:S02]  /*8000*/  LOP3.LUT R11, R7, UR10, R14, 0xb4, !PT ;  /* 0x0000000a070b7c12 */ /* 0x001fe4000f8eb40e */
[----:B------:R-:W-:-:S02]  /*8010*/  LOP3.LUT R43, R26, R21, RZ, 0x3c, !PT ;  /* 0x000000151a2b7212 */ /* 0x000fc400078e3cff */
[----:B------:R-:W-:Y:S02]  /*8020*/  PRMT R7, R7, 0x2301, R7 ;  /* 0x0000230107077816 */ /* 0x000fe40000000007 */
[----:B------:R-:W-:Y:S02]  /*8030*/  LOP3.LUT R23, R23, R0, RZ, 0x3c, !PT ;  /* 0x0000000017177212 */ /* 0x000fe400078e3cff */
[----:B------:R-:W-:Y:S02]  /*8040*/  LOP3.LUT R40, R40, R21, RZ, 0x3c, !PT ;  /* 0x0000001528287212 */ /* 0x000fe400078e3cff */
[----:B------:R-:W-:Y:S02]  /*8050*/  LOP3.LUT R26, R20, R24, R5, 0x90, !PT ;  /* 0x00000018141a7212 */ /* 0x000fe400078e9005 */
[----:B------:R-:W-:Y:S02]  /*8060*/  PRMT R0, R15, 0x2301, R15 ;  /* 0x000023010f007816 */ /* 0x000fe4000000000f */
[----:B------:R-:W-:-:S02]  /*8070*/  PRMT R21, R35, 0x2301, R35 ;  /* 0x0000230123157816 */ /* 0x000fc40000000023 */
[----:B------:R-:W-:Y:S02]  /*8080*/  LOP3.LUT R38, R11, R38, RZ, 0x3c, !PT ;  /* 0x000000260b267212 */ /* 0x000fe400078e3cff */
[CCC-:B------:R-:W-:Y:S02]  /*8090*/  LOP3.LUT R22, R5.reuse, R20.reuse, R7.reuse, 0x4b, !PT ;  /* 0x0000001405167212 */ /* 0x1c0fe400078e4b07 */
[----:B------:R-:W-:Y:S02]  /*80a0*/  LOP3.LUT R11, R5, R20, R7, 0xb4, !PT ;  /* 0x00000014050b7212 */ /* 0x000fe400078eb407 */
[----:B------:R-:W-:Y:S02]  /*80b0*/  LOP3.LUT R29, R20, R24, R5, 0x9c, !PT ;  /* 0x00000018141d7212 */ /* 0x000fe400078e9c05 */
[C---:B------:R-:W-:Y:S02]  /*80c0*/  LOP3.LUT R5, R7.reuse, UR8, R24, 0x6c, !PT ;  /* 0x0000000807057c12 */ /* 0x040fe4000f8e6c18 */
[----:B------:R-:W-:-:S02]  /*80d0*/  LOP3.LUT R15, R7, R26, RZ, 0x3c, !PT ;  /* 0x0000001a070f7212 */ /* 0x000fc400078e3cff */
[----:B------:R-:W-:Y:S02]  /*80e0*/  PRMT R24, R6, 0x2301, R6 ;  /* 0x0000230106187816 */ /* 0x000fe40000000006 */
[----:B------:R-:W-:Y:S02]  /*80f0*/  LOP3.LUT R7, R0, UR9, R21, 0xb4, !PT ;  /* 0x0000000900077c12 */ /* 0x000fe4000f8eb415 */
[C---:B------:R-:W-:Y:S02]  /*8100*/  PRMT R6, R12.reuse, 0x2301, R12 ;  /* 0x000023010c067816 */ /* 0x040fe4000000000c */
[----:B------:R-:W-:Y:S02]  /*8110*/  LOP3.LUT R36, R12, UR11, R17, 0xb4, !PT ;  /* 0x0000000b0c247c12 */ /* 0x000fe4000f8eb411 */
[----:B------:R-:W-:Y:S02]  /*8120*/  LOP3.LUT R12, R20, R29, R11, 0x78, !PT ;  /* 0x0000001d140c7212 */ /* 0x000fe400078e780b */
[----:B------:R-:W-:-:S02]  /*8130*/  LOP3.LUT R27, R21, R7, R24, 0x90, !PT ;  /* 0x00000007151b7212 */ /* 0x000fc400078e9018 */
[----:B------:R-:W-:Y:S02]  /*8140*/  LOP3.LUT R26, R24, R21, R6, 0xb4, !PT ;  /* 0x00000015181a7212 */ /* 0x000fe400078eb406 */
[----:B------:R-:W-:Y:S02]  /*8150*/  LOP3.LUT R20, R21, R7, R24, 0x9c, !PT ;  /* 0x0000000715147212 */ /* 0x000fe400078e9c18 */
[----:B------:R-:W-:Y:S02]  /*8160*/  LOP3.LUT R46, R37, R2, R9, 0x96, !PT ;  /* 0x00000002252e7212 */ /* 0x000fe400078e9609 */
[----:B------:R-:W-:Y:S02]  /*8170*/  LOP3.LUT R2, R2, R9, RZ, 0x3c, !PT ;  /* 0x0000000902027212 */ /* 0x000fe400078e3cff */
[----:B------:R-:W-:Y:S02]  /*8180*/  LOP3.LUT R44, R28, R19, R8, 0x96, !PT ;  /* 0x000000131c2c7212 */ /* 0x000fe400078e9608 */
[----:B------:R-:W-:-:S02]  /*8190*/  LOP3.LUT R19, R19, R8, RZ, 0x3c, !PT ;  /* 0x0000000813137212 */ /* 0x000fc400078e3cff */
[----:B------:R-:W-:Y:S01]  /*81a0*/  LOP3.LUT R7, R6, UR9, R7, 0x6c, !PT ;  /* 0x0000000906077c12 */ /* 0x000fe2000f8e6c07 */
[----:B------:R-:W0:Y:S01]  /*81b0*/  LDCU.64 UR8, c[0x3][UR16+0x30] ;  /* 0x00c00600100877ac */ /* 0x000e220008000a00 */
[----:B------:R-:W-:Y:S02]  /*81c0*/  LOP3.LUT R11, R24, R21, R6, 0x4b, !PT ;  /* 0x00000015180b7212 */ /* 0x000fe400078e4b06 */
[----:B------:R-:W-:Y:S02]  /*81d0*/  LOP3.LUT R0, R6, R27, RZ, 0x3c, !PT ;  /* 0x0000001b06007212 */ /* 0x000fe400078e3cff */
[----:B------:R-:W-:Y:S02]  /*81e0*/  LOP3.LUT R6, R21, R20, R26, 0x78, !PT ;  /* 0x0000001415067212 */ /* 0x000fe400078e781a */
[----:B------:R-:W-:Y:S02]  /*81f0*/  PRMT R2, R2, 0x2301, R2 ;  /* 0x0000230102027816 */ /* 0x000fe40000000002 */
[----:B------:R-:W-:-:S02]  /*8200*/  PRMT R26, R42, 0x2301, R42 ;  /* 0x000023012a1a7816 */ /* 0x000fc4000000002a */
[----:B------:R-:W-:Y:S02]  /*8210*/  PRMT R19, R19, 0x2301, R19 ;  /* 0x0000230113137816 */ /* 0x000fe40000000013 */
[----:B------:R-:W-:Y:S02]  /*8220*/  PRMT R28, R43, 0x2301, R43 ;  /* 0x000023012b1c7816 */ /* 0x000fe4000000002b */
[----:B------:R-:W-:Y:S02]  /*8230*/  LOP3.LUT R36, R36, R33, RZ, 0x3c, !PT ;  /* 0x0000002124247212 */ /* 0x000fe400078e3cff */
[----:B------:R-:W-:Y:S02]  /*8240*/  PRMT R33, R16, 0x2301, R16 ;  /* 0x0000230110217816 */ /* 0x000fe40000000010 */
[----:B-1----:R-:W-:Y:S02]  /*8250*/  LOP3.LUT R2, R2, UR14, R26, 0xb4, !PT ;  /* 0x0000000e02027c12 */ /* 0x002fe4000f8eb41a */
[----:B------:R-:W-:-:S02]  /*8260*/  PRMT R37, R18, 0x2301, R18 ;  /* 0x0000230112257816 */ /* 0x000fc40000000012 */
[----:B------:R-:W-:Y:S02]  /*8270*/  PRMT R27, R25, 0x2301, R25 ;  /* 0x00002301191b7816 */ /* 0x000fe40000000019 */
[----:B------:R-:W-:Y:S02]  /*8280*/  LOP3.LUT R48, R19, UR15, R28, 0xb4, !PT ;  /* 0x0000000f13307c12 */ /* 0x000fe4000f8eb41c */
[----:B------:R-:W-:Y:S02]  /*8290*/  PRMT R21, R34, 0x2301, R34 ;  /* 0x0000230122157816 */ /* 0x000fe40000000022 */
[----:B------:R-:W-:Y:S02]  /*82a0*/  LOP3.LUT R16, R26, R2, R33, 0x90, !PT ;  /* 0x000000021a107212 */ /* 0x000fe400078e9021 */
[CCC-:B------:R-:W-:Y:S02]  /*82b0*/  LOP3.LUT R24, R33.reuse, R26.reuse, R27.reuse, 0x4b, !PT ;  /* 0x0000001a21187212 */ /* 0x1c0fe400078e4b1b */
[----:B------:R-:W-:-:S02]  /*82c0*/  LOP3.LUT R45, R33, R26, R27, 0xb4, !PT ;  /* 0x0000001a212d7212 */ /* 0x000fc400078eb41b */
[----:B------:R-:W-:Y:S02]  /*82d0*/  LOP3.LUT R34, R26, R2, R33, 0x9c, !PT ;  /* 0x000000021a227212 */ /* 0x000fe400078e9c21 */
[C---:B------:R-:W-:Y:S02]  /*82e0*/  LOP3.LUT R50, R28.reuse, R48, R37, 0x90, !PT ;  /* 0x000000301c327212 */ /* 0x040fe400078e9025 */
[----:B------:R-:W-:Y:S02]  /*82f0*/  LOP3.LUT R33, R37, R28, R21, 0xb4, !PT ;  /* 0x0000001c25217212 */ /* 0x000fe400078eb415 */
[----:B------:R-:W-:Y:S02]  /*8300*/  LOP3.LUT R18, R28, R48, R37, 0x9c, !PT ;  /* 0x000000301c127212 */ /* 0x000fe400078e9c25 */
[C---:B------:R-:W-:Y:S02]  /*8310*/  LOP3.LUT R25, R27.reuse, UR14, R2, 0x6c, !PT ;  /* 0x0000000e1b197c12 */ /* 0x040fe4000f8e6c02 */
[----:B------:R-:W-:-:S02]  /*8320*/  LOP3.LUT R27, R27, R16, RZ, 0x3c, !PT ;  /* 0x000000101b1b7212 */ /* 0x000fc400078e3cff */
[----:B------:R-:W-:Y:S01]  /*8330*/  LOP3.LUT R2, R21, UR15, R48, 0x6c, !PT ;  /* 0x0000000f15027c12 */ /* 0x000fe2000f8e6c30 */
[----:B------:R-:W1:Y:S01]  /*8340*/  LDCU.64 UR14, c[0x3][UR16+0x48] ;  /* 0x00c00900100e77ac */ /* 0x000e620008000a00 */
[----:B------:R-:W-:Y:S02]  /*8350*/  LOP3.LUT R16, R37, R28, R21, 0x4b, !PT ;  /* 0x0000001c25107212 */ /* 0x000fe400078e4b15 */
[----:B------:R-:W-:Y:S02]  /*8360*/  LOP3.LUT R19, R21, R50, RZ, 0x3c, !PT ;  /* 0x0000003215137212 */ /* 0x000fe400078e3cff */
[----:B------:R-:W-:Y:S02]  /*8370*/  LOP3.LUT R21, R28, R18, R33, 0x78, !PT ;  /* 0x000000121c157212 */ /* 0x000fe400078e7821 */
        /* <DEDUP_REMOVED lines=14> */
[-CC-:B------:R-:W-:Y:S02]  /*8460*/  LOP3.LUT R32, R23, R9.reuse, R42.reuse, 0x60, !PT ;  /* 0x0000000917207212 */ /* 0x180fe400078e602a */
[----:B------:R-:W-:Y:S02]  /*8470*/  LOP3.LUT R9, R35, R9, R42, 0x96, !PT ;  /* 0x0000000923097212 */ /* 0x000fe400078e962a */
[----:B------:R-:W-:Y:S02]  /*8480*/  LOP3.LUT R47, R48, R50, R39, 0x60, !PT ;  /* 0x00000032302f7212 */ /* 0x000fe400078e6027 */
[-CC-:B------:R-:W-:Y:S02]  /*8490*/  LOP3.LUT R49, R3, R8.reuse, R43.reuse, 0x90, !PT ;  /* 0x0000000803317212 */ /* 0x180fe400078e902b */
[-CC-:B------:R-:W-:Y:S02]  /*84a0*/  LOP3.LUT R35, R40, R8.reuse, R43.reuse, 0x60, !PT ;  /* 0x0000000828237212 */ /* 0x180fe400078e602b */
        /* <DEDUP_REMOVED lines=26> */
[--C-:B------:R-:W-:Y:S02]  /*8650*/  LOP3.LUT R44, R0, R20, R7.reuse, 0x78, !PT ;  /* 0x00000014002c7212 */ /* 0x100fe400078e7807 */
[----:B------:R-:W-:Y:S02]  /*8660*/  LOP3.LUT R12, R15, R6, R7, 0x96, !PT ;  /* 0x000000060f0c7212 */ /* 0x000fe400078e9607 */
[----:B------:R-:W-:Y:S02]  /*8670*/  LOP3.LUT R42, R3, R42, RZ, 0x3c, !PT ;  /* 0x0000002a032a7212 */ /* 0x000fe400078e3cff */
[----:B------:R-:W-:Y:S02]  /*8680*/  LOP3.LUT R40, R48, R39, RZ, 0x3c, !PT ;  /* 0x0000002730287212 */ /* 0x000fe400078e3cff */
[----:B------:R-:W-:-:S02]  /*8690*/  LOP3.LUT R7, R28, UR10, RZ, 0x3c, !PT ;  /* 0x0000000a1c077c12 */ /* 0x000fc4000f8e3cff */
[----:B------:R-:W-:Y:S02]  /*86a0*/  LOP3.LUT R34, R34, R24, R27, 0x1e, !PT ;  /* 0x0000001822227212 */ /* 0x000fe400078e1e1b */
[----:B------:R-:W-:Y:S02]  /*86b0*/  LOP3.LUT R46, R11, R6, R0, 0x78, !PT ;  /* 0x000000060b2e7212 */ /* 0x000fe400078e7800 */
[----:B------:R-:W-:Y:S02]  /*86c0*/  LOP3.LUT R3, R43, R36, R9, 0x78, !PT ;  /* 0x000000242b037212 */ /* 0x000fe400078e7809 */
[-C--:B------:R-:W-:Y:S02]  /*86d0*/  LOP3.LUT R33, R33, R40.reuse, R7, 0x78, !PT ;  /* 0x0000002821217212 */ /* 0x080fe400078e7807 */
[----:B------:R-:W-:Y:S02]  /*86e0*/  LOP3.LUT R11, R45, R40, RZ, 0x3c, !PT ;  /* 0x000000282d0b7212 */ /* 0x000fe400078e3cff */
[----:B------:R-:W-:-:S02]  /*86f0*/  LOP3.LUT R18, R18, R16, R19, 0x1e, !PT ;  /* 0x0000001012127212 */ /* 0x000fc400078e1e13 */
[----:B------:R-:W-:Y:S02]  /*8700*/  LOP3.LUT R22, R41, R42, R37, 0x78, !PT ;  /* 0x0000002a29167212 */ /* 0x000fe400078e7825 */
[----:B------:R-:W-:Y:S02]  /*8710*/  LOP3.LUT R5, R27, R34, R25, 0x78, !PT ;  /* 0x000000221b057212 */ /* 0x000fe400078e7819 */
[-C--:B------:R-:W-:Y:S02]  /*8720*/  LOP3.LUT R49, R24, R26.reuse, R27, 0x78, !PT ;  /* 0x0000001a18317212 */ /* 0x080fe400078e781b */
[----:B------:R-:W-:Y:S02]  /*8730*/  LOP3.LUT R25, R3, R26, R25, 0x96, !PT ;  /* 0x0000001a03197212 */ /* 0x000fe400078e9619 */
[----:B------:R-:W-:Y:S02]  /*8740*/  LOP3.LUT R0, R11, R8, R33, 0x96, !PT ;  /* 0x000000080b007212 */ /* 0x000fe400078e9621 */
[----:B------:R-:W-:-:S02]  /*8750*/  LOP3.LUT R26, R19, R18, R2, 0x78, !PT ;  /* 0x00000012131a7212 */ /* 0x000fc400078e7802 */
[----:B------:R-:W-:Y:S02]  /*8760*/  LOP3.LUT R41, R22, R21, R2, 0x96, !PT ;  /* 0x0000001516297212 */ /* 0x000fe400078e9602 */
[----:B------:R-:W-:Y:S02]  /*8770*/  LOP3.LUT R39, R51, R52, RZ, 0x3c, !PT ;  /* 0x0000003433277212 */ /* 0x000fe400078e3cff */
[----:B------:R-:W-:Y:S01]  /*8780*/  LOP3.LUT R2, R13, UR11, RZ, 0x3c, !PT ;  /* 0x0000000b0d027c12 */ /* 0x000fe2000f8e3cff */
[----:B------:R-:W2:Y:S01]  /*8790*/  LDCU.64 UR10, c[0x3][UR16+0x40] ;  /* 0x00c00800100a77ac */ /* 0x000ea20008000a00 */
[-CC-:B------:R-:W-:Y:S02]  /*87a0*/  LOP3.LUT R27, R47, R38.reuse, R7.reuse, 0x96, !PT ;  /* 0x000000262f1b7212 */ /* 0x180fe400078e9607 */
[----:B------:R-:W-:Y:S02]  /*87b0*/  LOP3.LUT R0, R0, R38, R7, 0x96, !PT ;  /* 0x0000002600007212 */ /* 0x000fe400078e9607 */
[----:B------:R-:W-:-:S02]  /*87c0*/  LOP3.LUT R7, R10, R39, R2, 0x78, !PT ;  /* 0x000000270a077212 */ /* 0x000fc400078e7802 */
[----:B------:R-:W-:Y:S02]  /*87d0*/  LOP3.LUT R10, R46, R39, RZ, 0x3c, !PT ;  /* 0x000000272e0a7212 */ /* 0x000fe400078e3cff */
[----:B------:R-:W-:Y:S02]  /*87e0*/  LOP3.LUT R45, R16, R21, R19, 0x78, !PT ;  /* 0x00000015102d7212 */ /* 0x000fe400078e7813 */
[----:B------:R-:W-:Y:S02]  /*87f0*/  LOP3.LUT R35, R35, UR13, RZ, 0x3c, !PT ;  /* 0x0000000d23237c12 */ /* 0x000fe4000f8e3cff */
[----:B------:R-:W-:Y:S01]  /*8800*/  LOP3.LUT R43, R32, UR12, RZ, 0x3c, !PT ;  /* 0x0000000c202b7c12 */ /* 0x000fe2000f8e3cff */
[----:B------:R-:W3:Y:S01]  /*8810*/  LDCU.64 UR12, c[0x3][UR16+0x38] ;  /* 0x00c00700100c77ac */ /* 0x000ee20008000a00 */
[----:B------:R-:W-:Y:S02]  /*8820*/  LOP3.LUT R6, R10, R20, R7, 0x96, !PT ;  /* 0x000000140a067212 */ /* 0x000fe400078e9607 */
[----:B------:R-:W-:-:S02]  /*8830*/  LOP3.LUT R37, R37, R4, R35, 0x78, !PT ;  /* 0x0000000425257212 */ /* 0x000fc400078e7823 */
[----:B------:R-:W-:Y:S02]  /*8840*/  LOP3.LUT R21, R45, R4, RZ, 0x3c, !PT ;  /* 0x000000042d157212 */ /* 0x000fe400078e3cff */
[-CC-:B------:R-:W-:Y:S02]  /*8850*/  LOP3.LUT R13, R44, R23.reuse, R2.reuse, 0x96, !PT ;  /* 0x000000172c0d7212 */ /* 0x180fe400078e9602 */
[-C--:B------:R-:W-:Y:S02]  /*8860*/  LOP3.LUT R9, R9, R14.reuse, R43, 0x78, !PT ;  /* 0x0000000e09097212 */ /* 0x080fe400078e782b */
[----:B------:R-:W-:Y:S02]  /*8870*/  LOP3.LUT R19, R49, R14, RZ, 0x3c, !PT ;  /* 0x0000000e31137212 */ /* 0x000fe400078e3cff */
[----:B------:R-:W-:Y:S02]  /*8880*/  LOP3.LUT R2, R6, R23, R2, 0x96, !PT ;  /* 0x0000001706027212 */ /* 0x000fe400078e9602 */
[----:B------:R-:W-:-:S02]  /*8890*/  LOP3.LUT R6, R21, R18, R37, 0x96, !PT ;  /* 0x0000001215067212 */ /* 0x000fc400078e9625 */
[----:B------:R-:W-:Y:S02]  /*88a0*/  LOP3.LUT R16, R19, R34, R9, 0x96, !PT ;  /* 0x0000002213107212 */ /* 0x000fe400078e9609 */
[-CC-:B------:R-:W-:Y:S02]  /*88b0*/  LOP3.LUT R23, R26, R42.reuse, R35.reuse, 0x96, !PT ;  /* 0x0000002a1a177212 */ /* 0x180fe400078e9623 */
[----:B------:R-:W-:Y:S02]  /*88c0*/  LOP3.LUT R6, R6, R42, R35, 0x96, !PT ;  /* 0x0000002a06067212 */ /* 0x000fe400078e9623 */
[----:B0-----:R-:W-:Y:S02]  /*88d0*/  LOP3.LUT R35, R27, UR8, R0, 0xb4, !PT ;  /* 0x000000081b237c12 */ /* 0x001fe4000f8eb400 */
[-CC-:B------:R-:W-:Y:S02]  /*88e0*/  LOP3.LUT R24, R5, R36.reuse, R43.reuse, 0x96, !PT ;  /* 0x0000002405187212 */ /* 0x180fe400078e962b */
[----:B------:R-:W-:-:S02]  /*88f0*/  LOP3.LUT R5, R16, R36, R43, 0x96, !PT ;  /* 0x0000002410057212 */ /* 0x000fc400078e962b */
[-C--:B------:R-:W-:Y:S02]  /*8900*/  LOP3.LUT R36, R29, R40.reuse, RZ, 0x3c, !PT ;  /* 0x000000281d247212 */ /* 0x080fe400078e3cff */
[----:B------:R-:W-:Y:S02]  /*8910*/  LOP3.LUT R40, R35, R40, RZ, 0x3c, !PT ;  /* 0x0000002823287212 */ /* 0x000fe400078e3cff */
[----:B------:R-:W-:Y:S02]  /*8920*/  LOP3.LUT R35, R17, R8, R33, 0x96, !PT ;  /* 0x0000000811237212 */ /* 0x000fe400078e9621 */
[----:B------:R-:W-:Y:S02]  /*8930*/  LOP3.LUT R8, R8, R33, RZ, 0x3c, !PT ;  /* 0x0000002108087212 */ /* 0x000fe400078e3cff */
[----:B------:R-:W-:Y:S02]  /*8940*/  LOP3.LUT R38, R12, R39, RZ, 0x3c, !PT ;  /* 0x000000270c267212 */ /* 0x000fe400078e3cff */
[----:B------:R-:W-:-:S02]  /*8950*/  LOP3.LUT R44, R15, R20, R7, 0x96, !PT ;  /* 0x000000140f2c7212 */ /* 0x000fc400078e9607 */
[----:B------:R-:W-:Y:S02]  /*8960*/  PRMT R8, R8, 0x1032, R8 ;  /* 0x0000103208087816 */ /* 0x000fe40000000008 */
[----:B------:R-:W-:Y:S02]  /*8970*/  PRMT R12, R36, 0x1032, R36 ;  /* 0x00001032240c7816 */ /* 0x000fe40000000024 */
[----:B------:R-:W-:Y:S02]  /*8980*/  LOP3.LUT R20, R20, R7, RZ, 0x3c, !PT ;  /* 0x0000000714147212 */ /* 0x000fe400078e3cff */
[----:B------:R-:W-:Y:S02]  /*8990*/  LOP3.LUT R42, R25, R14, RZ, 0x3c, !PT ;  /* 0x0000000e192a7212 */ /* 0x000fe400078e3cff */
[----:B------:R-:W-:Y:S02]  /*89a0*/  LOP3.LUT R16, R13, UR9, R2, 0xb4, !PT ;  /* 0x000000090d107c12 */ /* 0x000fe4000f8eb402 */
[----:B---3--:R-:W-:-:S02]  /*89b0*/  LOP3.LUT R25, R23, UR13, R6, 0xb4, !PT ;  /* 0x0000000d17197c12 */ /* 0x008fc4000f8eb406 */
[----:B------:R-:W-:Y:S02]  /*89c0*/  PRMT R27, R27, 0x1032, R27 ;  /* 0x000010321b1b7816 */ /* 0x000fe4000000001b */
[----:B------:R-:W-:Y:S02]  /*89d0*/  PRMT R11, R11, 0x1032, R11 ;  /* 0x000010320b0b7816 */ /* 0x000fe4000000000b */
[----:B--2---:R-:W-:Y:S02]  /*89e0*/  LOP3.LUT R8, R8, UR10, R12, 0xb4, !PT ;  /* 0x0000000a08087c12 */ /* 0x004fe4000f8eb40c */
[----:B------:R-:W-:Y:S02]  /*89f0*/  PRMT R20, R20, 0x1032, R20 ;  /* 0x0000103214147816 */ /* 0x000fe40000000014 */
[----:B------:R-:W-:Y:S02]  /*8a00*/  PRMT R15, R38, 0x1032, R38 ;  /* 0x00001032260f7816 */ /* 0x000fe40000000026 */
[----:B------:R-:W-:-:S02]  /*8a10*/  LOP3.LUT R46, R41, R4, RZ, 0x3c, !PT ;  /* 0x00000004292e7212 */ /* 0x000fc400078e3cff */
[----:B------:R-:W-:Y:S02]  /*8a20*/  LOP3.LUT R29, R24, UR12, R5, 0xb4, !PT ;  /* 0x0000000c181d7c12 */ /* 0x000fe4000f8eb405 */
[----:B------:R-:W-:Y:S02]  /*8a30*/  LOP3.LUT R39, R16, R39, RZ, 0x3c, !PT ;  /* 0x0000002710277212 */ /* 0x000fe400078e3cff */
[----:B------:R-:W-:Y:S02]  /*8a40*/  LOP3.LUT R41, R25, R4, RZ, 0x3c, !PT ;  /* 0x0000000419297212 */ /* 0x000fe400078e3cff */
[CCC-:B------:R-:W-:Y:S02]  /*8a50*/  LOP3.LUT R16, R12.reuse, R8.reuse, R11.reuse, 0x90, !PT ;  /* 0x000000080c107212 */ /* 0x1c0fe400078e900b */
[----:B------:R-:W-:Y:S02]  /*8a60*/  LOP3.LUT R28, R12, R8, R11, 0x9c, !PT ;  /* 0x000000080c1c7212 */ /* 0x000fe400078e9c0b */
[----:B------:R-:W-:-:S02]  /*8a70*/  LOP3.LUT R4, R27, UR10, R8, 0x6c, !PT ;  /* 0x0000000a1b047c12 */ /* 0x000fc4000f8e6c08 */
[----:B------:R-:W-:Y:S02]  /*8a80*/  PRMT R8, R10, 0x1032, R10 ;  /* 0x000010320a087816 */ /* 0x000fe4000000000a */
[----:B------:R-:W-:Y:S02]  /*8a90*/  LOP3.LUT R20, R20, UR11, R15, 0xb4, !PT ;  /* 0x0000000b14147c12 */ /* 0x000fe4000f8eb40f */
[----:B------:R-:W-:Y:S02]  /*8aa0*/  LOP3.LUT R3, R3, R34, R9, 0x96, !PT ;  /* 0x0000002203037212 */ /* 0x000fe400078e9609 */
[----:B------:R-:W-:Y:S02]  /*8ab0*/  LOP3.LUT R17, R11, R12, R27, 0xb4, !PT ;  /* 0x0000000c0b117212 */ /* 0x000fe400078eb41b */
[----:B------:R-:W-:Y:S02]  /*8ac0*/  LOP3.LUT R34, R34, R9, RZ, 0x3c, !PT ;  /* 0x0000000922227212 */ /* 0x000fe400078e3cff */
[----:B------:R-:W-:-:S02]  /*8ad0*/  LOP3.LUT R32, R29, R14, RZ, 0x3c, !PT ;  /* 0x0000000e1d207212 */ /* 0x000fc400078e3cff */
[----:B------:R-:W-:Y:S02]  /*8ae0*/  PRMT R13, R13, 0x1032, R13 ;  /* 0x000010320d0d7816 */ /* 0x000fe4000000000d */
[----:B------:R-:W-:Y:S02]  /*8af0*/  LOP3.LUT R14, R11, R12, R27, 0x4b, !PT ;  /* 0x0000000c0b0e7212 */ /* 0x000fe400078e4b1b */
[----:B------:R-:W-:Y:S02]  /*8b00*/  LOP3.LUT R48, R22, R18, R37, 0x96, !PT ;  /* 0x0000001216307212 */ /* 0x000fe400078e9625 */
[----:B------:R-:W-:Y:S02]  /*8b10*/  LOP3.LUT R11, R27, R16, RZ, 0x3c, !PT ;  /* 0x000000101b0b7212 */ /* 0x000fe400078e3cff */
[----:B------:R-:W-:Y:S02]  /*8b20*/  LOP3.LUT R26, R15, R20, R8, 0x90, !PT ;  /* 0x000000140f1a7212 */ /* 0x000fe400078e9008 */
[----:B------:R-:W-:-:S02]  /*8b30*/  LOP3.LUT R18, R18, R37, RZ, 0x3c, !PT ;  /* 0x0000002512127212 */ /* 0x000fc400078e3cff */
[----:B------:R-:W-:Y:S02]  /*8b40*/  LOP3.LUT R12, R12, R28, R17, 0x78, !PT ;  /* 0x0000001c0c0c7212 */ /* 0x000fe400078e7811 */
[----:B------:R-:W-:Y:S02]  /*8b50*/  PRMT R34, R34, 0x1032, R34 ;  /* 0x0000103222227816 */ /* 0x000fe40000000022 */
[----:B------:R-:W-:Y:S02]  /*8b60*/  PRMT R27, R42, 0x1032, R42 ;  /* 0x000010322a1b7816 */ /* 0x000fe4000000002a */
[CCC-:B------:R-:W-:Y:S02]  /*8b70*/  LOP3.LUT R17, R8.reuse, R15.reuse, R13.reuse, 0xb4, !PT ;  /* 0x0000000f08117212 */ /* 0x1c0fe400078eb40d */
[----:B------:R-:W-:Y:S02]  /*8b80*/  LOP3.LUT R16, R15, R20, R8, 0x9c, !PT ;  /* 0x000000140f107212 */ /* 0x000fe400078e9c08 */
[----:B------:R-:W-:Y:S01]  /*8b90*/  LOP3.LUT R10, R13, UR11, R20, 0x6c, !PT ;  /* 0x0000000b0d0a7c12 */ /* 0x000fe2000f8e6c14 */
[----:B------:R-:W0:Y:S01]  /*8ba0*/  LDCU.64 UR10, c[0x3][UR16+0x50] ;  /* 0x00c00a00100a77ac */ /* 0x000e220008000a00 */
[----:B------:R-:W-:-:S02]  /*8bb0*/  LOP3.LUT R8, R8, R15, R13, 0x4b, !PT ;  /* 0x0000000f08087212 */ /* 0x000fc400078e4b0d */
[----:B------:R-:W-:Y:S02]  /*8bc0*/  LOP3.LUT R13, R13, R26, RZ, 0x3c, !PT ;  /* 0x0000001a0d0d7212 */ /* 0x000fe400078e3cff */
[----:B------:R-:W-:Y:S02]  /*8bd0*/  PRMT R25, R24, 0x1032, R24 ;  /* 0x0000103218197816 */ /* 0x000fe40000000018 */
[----:B------:R-:W-:Y:S02]  /*8be0*/  PRMT R18, R18, 0x1032, R18 ;  /* 0x0000103212127816 */ /* 0x000fe40000000012 */
[----:B------:R-:W-:Y:S02]  /*8bf0*/  PRMT R20, R46, 0x1032, R46 ;  /* 0x000010322e147816 */ /* 0x000fe4000000002e */
[----:B------:R-:W-:Y:S02]  /*8c00*/  PRMT R24, R19, 0x1032, R19 ;  /* 0x0000103213187816 */ /* 0x000fe40000000013 */
[----:B-1----:R-:W-:-:S02]  /*8c10*/  LOP3.LUT R26, R34, UR14, R27, 0xb4, !PT ;  /* 0x0000000e221a7c12 */ /* 0x002fc4000f8eb41b */
[----:B------:R-:W-:Y:S02]  /*8c20*/  LOP3.LUT R15, R15, R16, R17, 0x78, !PT ;  /* 0x000000100f0f7212 */ /* 0x000fe400078e7811 */
[----:B------:R-:W-:Y:S02]  /*8c30*/  PRMT R21, R21, 0x1032, R21 ;  /* 0x0000103215157816 */ /* 0x000fe40000000015 */
[----:B------:R-:W-:Y:S02]  /*8c40*/  LOP3.LUT R18, R18, UR15, R20, 0xb4, !PT ;  /* 0x0000000f12127c12 */ /* 0x000fe4000f8eb414 */
[----:B------:R-:W-:Y:S02]  /*8c50*/  LOP3.LUT R17, R24, R27, R25, 0xb4, !PT ;  /* 0x0000001b18117212 */ /* 0x000fe400078eb419 */
[----:B------:R-:W-:Y:S02]  /*8c60*/  LOP3.LUT R34, R27, R26, R24, 0x9c, !PT ;  /* 0x0000001a1b227212 */ /* 0x000fe400078e9c18 */
[----:B------:R-:W-:-:S02]  /*8c70*/  PRMT R23, R23, 0x1032, R23 ;  /* 0x0000103217177816 */ /* 0x000fc40000000017 */
[----:B------:R-:W-:Y:S02]  /*8c80*/  LOP3.LUT R22, R24, R27, R25, 0x4b, !PT ;  /* 0x0000001b18167212 */ /* 0x000fe400078e4b19 */
[----:B------:R-:W-:Y:S02]  /*8c90*/  LOP3.LUT R50, R27, R26, R24, 0x90, !PT ;  /* 0x0000001a1b327212 */ /* 0x000fe400078e9018 */
[----:B------:R-:W-:Y:S02]  /*8ca0*/  LOP3.LUT R24, R25, UR14, R26, 0x6c, !PT ;  /* 0x0000000e19187c12 */ /* 0x000fe4000f8e6c1a */
[C---:B------:R-:W-:Y:S02]  /*8cb0*/  LOP3.LUT R26, R20.reuse, R18, R21, 0x90, !PT ;  /* 0x00000012141a7212 */ /* 0x040fe400078e9015 */
[----:B------:R-:W-:Y:S02]  /*8cc0*/  LOP3.LUT R27, R27, R34, R17, 0x78, !PT ;  /* 0x000000221b1b7212 */ /* 0x000fe400078e7811 */
[----:B------:R-:W-:-:S02]  /*8cd0*/  LOP3.LUT R17, R20, R18, R21, 0x9c, !PT ;  /* 0x0000001214117212 */ /* 0x000fc400078e9c15 */
[----:B------:R-:W-:Y:S01]  /*8ce0*/  LOP3.LUT R19, R23, UR15, R18, 0x6c, !PT ;  /* 0x0000000f17137c12 */ /* 0x000fe2000f8e6c12 */
[----:B------:R-:W1:Y:S01]  /*8cf0*/  LDCU.64 UR14, c[0x3][UR16+0x68] ;  /* 0x00c00d00100e77ac */ /* 0x000e620008000a00 */
[CCC-:B------:R-:W-:Y:S02]  /*8d00*/  LOP3.LUT R29, R21.reuse, R20.reuse, R23.reuse, 0xb4, !PT ;  /* 0x00000014151d7212 */ /* 0x1c0fe400078eb417 */
[----:B------:R-:W-:Y:S02]  /*8d10*/  LOP3.LUT R18, R21, R20, R23, 0x4b, !PT ;  /* 0x0000001415127212 */ /* 0x000fe400078e4b17 */
[----:B------:R-:W-:Y:S02]  /*8d20*/  LOP3.LUT R21, R23, R26, RZ, 0x3c, !PT ;  /* 0x0000001a17157212 */ /* 0x000fe400078e3cff */
[----:B------:R-:W-:Y:S02]  /*8d30*/  LOP3.LUT R23, R0, R40, R35, 0x90, !PT ;  /* 0x0000002800177212 */ /* 0x000fe400078e9023 */
[----:B------:R-:W-:-:S02]  /*8d40*/  LOP3.LUT R25, R25, R50, RZ, 0x3c, !PT ;  /* 0x0000003219197212 */ /* 0x000fc400078e3cff */
[----:B------:R-:W-:Y:S02]  /*8d50*/  LOP3.LUT R20, R20, R17, R29, 0x78, !PT ;  /* 0x0000001114147212 */ /* 0x000fe400078e781d */
        /* <DEDUP_REMOVED lines=17> */
[----:B------:R-:W-:Y:S02]  /*8e70*/  LOP3.LUT R37, R40, R37, R46, 0x96, !PT ;  /* 0x0000002528257212 */ /* 0x000fe400078e962e */
[----:B------:R-:W-:Y:S02]  /*8e80*/  LOP3.LUT R40, R0, R49, RZ, 0x3c, !PT ;  /* 0x0000003100287212 */ /* 0x000fe400078e3cff */
[--C-:B------:R-:W-:Y:S02]  /*8e90*/  LOP3.LUT R0, R5, R32, R3.reuse, 0x9c, !PT ;  /* 0x0000002005007212 */ /* 0x100fe400078e9c03 */
[----:B------:R-:W-:Y:S02]  /*8ea0*/  LOP3.LUT R51, R47, R43, R44, 0x60, !PT ;  /* 0x0000002b2f337212 */ /* 0x000fe400078e602c */
[----:B------:R-:W-:Y:S02]  /*8eb0*/  LOP3.LUT R42, R0, R38, R3, 0x60, !PT ;  /* 0x00000026002a7212 */ /* 0x000fe400078e6003 */
[----:B------:R-:W-:-:S02]  /*8ec0*/  LOP3.LUT R32, R2, R51, RZ, 0x3c, !PT ;  /* 0x0000003302207212 */ /* 0x000fc400078e3cff */
[----:B------:R-:W-:Y:S02]  /*8ed0*/  LOP3.LUT R46, R6, R41, R48, 0x9c, !PT ;  /* 0x00000029062e7212 */ /* 0x000fe400078e9c30 */
[----:B------:R-:W-:Y:S02]  /*8ee0*/  LOP3.LUT R2, R7, R43, R44, 0xf9, !PT ;  /* 0x0000002b07027212 */ /* 0x000fe400078ef92c */
[----:B------:R-:W-:Y:S02]  /*8ef0*/  LOP3.LUT R39, R52, R35, RZ, 0xc3, !PT ;  /* 0x0000002334277212 */ /* 0x000fe400078ec3ff */
[----:B------:R-:W-:Y:S02]  /*8f00*/  LOP3.LUT R49, R33, R52, R35, 0xf9, !PT ;  /* 0x0000003421317212 */ /* 0x000fe400078ef923 */
[----:B------:R-:W-:Y:S02]  /*8f10*/  LOP3.LUT R41, R43, R44, RZ, 0xc3, !PT ;  /* 0x0000002c2b297212 */ /* 0x000fe400078ec3ff */
[----:B------:R-:W-:-:S02]  /*8f20*/  LOP3.LUT R35, R5, R42, RZ, 0x3c, !PT ;  /* 0x0000002a05237212 */ /* 0x000fc400078e3cff */
[----:B------:R-:W-:Y:S02]  /*8f30*/  LOP3.LUT R44, R38, R3, RZ, 0xc3, !PT ;  /* 0x00000003262c7212 */ /* 0x000fe400078ec3ff */
[-CC-:B------:R-:W-:Y:S02]  /*8f40*/  LOP3.LUT R43, R46, R45.reuse, R48.reuse, 0x60, !PT ;  /* 0x0000002d2e2b7212 */ /* 0x180fe400078e6030 */
[----:B------:R-:W-:Y:S02]  /*8f50*/  LOP3.LUT R3, R36, R38, R3, 0xf9, !PT ;  /* 0x0000002624037212 */ /* 0x000fe400078ef903 */
[----:B------:R-:W-:Y:S02]  /*8f60*/  LOP3.LUT R42, R45, R48, RZ, 0xc3, !PT ;  /* 0x000000302d2a7212 */ /* 0x000fe400078ec3ff */
[----:B------:R-:W-:Y:S02]  /*8f70*/  LOP3.LUT R45, R37, R45, R48, 0xf9, !PT ;  /* 0x0000002d252d7212 */ /* 0x000fe400078ef930 */
[----:B------:R-:W-:-:S02]  /*8f80*/  LOP3.LUT R2, R47, R2, RZ, 0x3c, !PT ;  /* 0x000000022f027212 */ /* 0x000fc400078e3cff */
[--C-:B------:R-:W-:Y:S02]  /*8f90*/  LOP3.LUT R28, R28, R14, R11.reuse, 0x1e, !PT ;  /* 0x0000000e1c1c7212 */ /* 0x100fe400078e1e0b */
[----:B------:R-:W-:Y:S02]  /*8fa0*/  LOP3.LUT R47, R14, R12, R11, 0x78, !PT ;  /* 0x0000000c0e2f7212 */ /* 0x000fe400078e780b */
[----:B------:R-:W-:Y:S02]  /*8fb0*/  LOP3.LUT R5, R16, R8, R13, 0x1e, !PT ;  /* 0x0000000810057212 */ /* 0x000fe400078e1e0d */
[----:B------:R-:W-:Y:S02]  /*8fc0*/  LOP3.LUT R14, R41, R32, R7, 0x78, !PT ;  /* 0x00000020290e7212 */ /* 0x000fe400078e7807 */
[----:B------:R-:W-:Y:S02]  /*8fd0*/  LOP3.LUT R3, R0, R3, RZ, 0x3c, !PT ;  /* 0x0000000300037212 */ /* 0x000fe400078e3cff */
[----:B------:R-:W-:-:S02]  /*8fe0*/  LOP3.LUT R0, R46, R45, RZ, 0x3c, !PT ;  /* 0x0000002d2e007212 */ /* 0x000fc400078e3cff */
[----:B------:R-:W-:Y:S02]  /*8ff0*/  LOP3.LUT R38, R6, R43, RZ, 0x3c, !PT ;  /* 0x0000002b06267212 */ /* 0x000fe400078e3cff */
[----:B------:R-:W-:Y:S02]  /*9000*/  LOP3.LUT R46, R11, R28, R4, 0x78, !PT ;  /* 0x0000001c0b2e7212 */ /* 0x000fe400078e7804 */
[----:B------:R-:W-:Y:S02]  /*9010*/  LOP3.LUT R45, R8, R15, R13, 0x78, !PT ;  /* 0x0000000f082d7212 */ /* 0x000fe400078e780d */
[--C-:B------:R-:W-:Y:S02]  /*9020*/  LOP3.LUT R11, R13, R5, R10.reuse, 0x78, !PT ;  /* 0x000000050d0b7212 */ /* 0x100fe400078e780a */
[----:B------:R-:W-:Y:S02]  /*9030*/  LOP3.LUT R43, R14, R15, R10, 0x96, !PT ;  /* 0x0000000f0e2b7212 */ /* 0x000fe400078e960a */
[----:B------:R-:W-:-:S02]  /*9040*/  LOP3.LUT R13, R34, R22, R25, 0x1e, !PT ;  /* 0x00000016220d7212 */ /* 0x000fc400078e1e19 */
[----:B------:R-:W-:Y:S02]  /*9050*/  LOP3.LUT R15, R44, R35, R36, 0x78, !PT ;  /* 0x000000232c0f7212 */ /* 0x000fe400078e7824 */
[----:B------:R-:W-:Y:S02]  /*9060*/  LOP3.LUT R6, R50, R49, RZ, 0x3c, !PT ;  /* 0x0000003132067212 */ /* 0x000fe400078e3cff */
[----:B------:R-:W-:Y:S02]  /*9070*/  LOP3.LUT R49, R26, UR8, RZ, 0x3c, !PT ;  /* 0x000000081a317c12 */ /* 0x000fe4000f8e3cff */
[----:B------:R-:W-:Y:S02]  /*9080*/  LOP3.LUT R39, R39, R40, R33, 0x78, !PT ;  /* 0x0000002827277212 */ /* 0x000fe400078e7821 */
[--C-:B------:R-:W-:Y:S02]  /*9090*/  LOP3.LUT R26, R25, R13, R24.reuse, 0x78, !PT ;  /* 0x0000000d191a7212 */ /* 0x100fe400078e7818 */
[----:B------:R-:W-:-:S02]  /*90a0*/  LOP3.LUT R16, R15, R27, R24, 0x96, !PT ;  /* 0x0000001b0f107212 */ /* 0x000fc400078e9618 */
        /* <DEDUP_REMOVED lines=8> */
[-C--:B------:R-:W-:Y:S02]  /*9130*/  LOP3.LUT R33, R33, R6.reuse, R49, 0x78, !PT ;  /* 0x0000000621217212 */ /* 0x080fe400078e7831 */
[----:B------:R-:W-:Y:S02]  /*9140*/  LOP3.LUT R27, R47, R6, RZ, 0x3c, !PT ;  /* 0x000000062f1b7212 */ /* 0x000fe400078e3cff */
        /* <DEDUP_REMOVED lines=10> */
[----:B------:R-:W-:-:S02]  /*91f0*/  LOP3.LUT R22, R7, R2, R21, 0x78, !PT ;  /* 0x0000000207167212 */ /* 0x000fc400078e7815 */
[----:B------:R-:W-:Y:S02]  /*9200*/  LOP3.LUT R18, R45, R2, RZ, 0x3c, !PT ;  /* 0x000000022d127212 */ /* 0x000fe400078e3cff */
[----:B------:R-:W-:Y:S02]  /*9210*/  LOP3.LUT R34, R11, R32, R21, 0x96, !PT ;  /* 0x000000200b227212 */ /* 0x000fe400078e9615 */
[-CC-:B------:R-:W-:Y:S02]  /*9220*/  LOP3.LUT R47, R46, R40.reuse, R49.reuse, 0x96, !PT ;  /* 0x000000282e2f7212 */ /* 0x180fe400078e9631 */
[----:B------:R-:W-:Y:S02]  /*9230*/  LOP3.LUT R4, R4, R40, R49, 0x96, !PT ;  /* 0x0000002804047212 */ /* 0x000fe400078e9631 */
[----:B------:R-:W-:Y:S02]  /*9240*/  LOP3.LUT R11, R20, R13, R36, 0x96, !PT ;  /* 0x0000000d140b7212 */ /* 0x000fe400078e9624 */
[----:B------:R-:W-:-:S02]  /*9250*/  LOP3.LUT R7, R23, R24, R37, 0x96, !PT ;  /* 0x0000001817077212 */ /* 0x000fc400078e9625 */
[----:B------:R-:W-:Y:S02]  /*9260*/  LOP3.LUT R9, R18, R5, R22, 0x96, !PT ;  /* 0x0000000512097212 */ /* 0x000fe400078e9616 */
[-CC-:B------:R-:W-:Y:S02]  /*9270*/  LOP3.LUT R45, R12, R38.reuse, R25.reuse, 0x96, !PT ;  /* 0x000000260c2d7212 */ /* 0x180fe400078e9619 */
[-CC-:B------:R-:W-:Y:S02]  /*9280*/  LOP3.LUT R26, R26, R35.reuse, R8.reuse, 0x96, !PT ;  /* 0x000000231a1a7212 */ /* 0x180fe400078e9608 */
[----:B------:R-:W-:Y:S02]  /*9290*/  LOP3.LUT R11, R11, R35, R8, 0x96, !PT ;  /* 0x000000230b0b7212 */ /* 0x000fe400078e9608 */
[----:B------:R-:W-:Y:S02]  /*92a0*/  LOP3.LUT R12, R7, R38, R25, 0x96, !PT ;  /* 0x00000026070c7212 */ /* 0x000fe400078e9619 */
[----:B0-----:R-:W-:-:S02]  /*92b0*/  LOP3.LUT R29, R47, UR10, R4, 0xb4, !PT ;  /* 0x0000000a2f1d7c12 */ /* 0x001fc4000f8eb404 */
[----:B------:R-:W-:Y:S02]  /*92c0*/  LOP3.LUT R25, R43, R2, RZ, 0x3c, !PT ;  /* 0x000000022b197212 */ /* 0x000fe400078e3cff */
[----:B------:R-:W-:Y:S02]  /*92d0*/  LOP3.LUT R8, R5, R22, RZ, 0x3c, !PT ;  /* 0x0000001605087212 */ /* 0x000fe400078e3cff */
[----:B------:R-:W-:Y:S02]  /*92e0*/  LOP3.LUT R9, R9, R32, R21, 0x96, !PT ;  /* 0x0000002009097212 */ /* 0x000fe400078e9615 */
[-C--:B------:R-:W-:Y:S02]  /*92f0*/  LOP3.LUT R32, R41, R6.reuse, RZ, 0x3c, !PT ;  /* 0x0000000629207212 */ /* 0x080fe400078e3cff */
[----:B------:R-:W-:Y:S02]  /*9300*/  LOP3.LUT R7, R28, R33, RZ, 0x3c, !PT ;  /* 0x000000211c077212 */ /* 0x000fe400078e3cff */
[----:B------:R-:W-:-:S02]  /*9310*/  LOP3.LUT R40, R29, R6, RZ, 0x3c, !PT ;  /* 0x000000061d287212 */ /* 0x000fc400078e3cff */
[----:B--2---:R-:W-:Y:S02]  /*9320*/  LOP3.LUT R29, R8, UR8, R25, 0xb4, !PT ;  /* 0x00000008081d7c12 */ /* 0x004fe4000f8eb419 */
[----:B------:R-:W-:Y:S02]  /*9330*/  LOP3.LUT R21, R39, R28, R33, 0x96, !PT ;  /* 0x0000001c27157212 */ /* 0x000fe400078e9621 */
[----:B------:R-:W-:Y:S02]  /*9340*/  LOP3.LUT R28, R14, R5, R22, 0x96, !PT ;  /* 0x000000050e1c7212 */ /* 0x000fe400078e9616 */
[----:B------:R-:W-:Y:S02]  /*9350*/  LOP3.LUT R6, R7, UR9, R32, 0xb4, !PT ;  /* 0x0000000907067c12 */ /* 0x000fe4000f8eb420 */
[----:B------:R-:W-:Y:S02]  /*9360*/  LOP3.LUT R38, R15, R13, R36, 0x96, !PT ;  /* 0x0000000d0f267212 */ /* 0x000fe400078e9624 */
[----:B------:R-:W-:-:S02]  /*9370*/  LOP3.LUT R14, R13, R36, RZ, 0x3c, !PT ;  /* 0x000000240d0e7212 */ /* 0x000fc400078e3cff */
[----:B------:R-:W-:Y:S02]  /*9380*/  LOP3.LUT R13, R25, R29, R18, 0x90, !PT ;  /* 0x0000001d190d7212 */ /* 0x000fe400078e9012 */
[-CC-:B------:R-:W-:Y:S02]  /*9390*/  LOP3.LUT R10, R32, R6.reuse, R27.reuse, 0x90, !PT ;  /* 0x00000006200a7212 */ /* 0x180fe400078e901b */
[----:B------:R-:W-:Y:S02]  /*93a0*/  LOP3.LUT R35, R16, R3, RZ, 0x3c, !PT ;  /* 0x0000000310237212 */ /* 0x000fe400078e3cff */
[----:B------:R-:W-:Y:S02]  /*93b0*/  LOP3.LUT R16, R34, R13, RZ, 0x3c, !PT ;  /* 0x0000000d22107212 */ /* 0x000fe400078e3cff */
[----:B------:R-:W-:Y:S02]  /*93c0*/  LOP3.LUT R8, R32, R6, R27, 0x9c, !PT ;  /* 0x0000000620087212 */ /* 0x000fe400078e9c1b */
[----:B------:R-:W-:-:S02]  /*93d0*/  LOP3.LUT R5, R47, UR9, R6, 0x6c, !PT ;  /* 0x000000092f057c12 */ /* 0x000fc4000f8e6c06 */
[----:B------:R-:W-:Y:S02]  /*93e0*/  LOP3.LUT R42, R19, R0, RZ, 0x3c, !PT ;  /* 0x00000000132a7212 */ /* 0x000fe400078e3cff */
[----:B------:R-:W-:Y:S02]  /*93f0*/  LOP3.LUT R13, R24, R37, RZ, 0x3c, !PT ;  /* 0x00000025180d7212 */ /* 0x000fe400078e3cff */
[CCC-:B------:R-:W-:Y:S02]  /*9400*/  LOP3.LUT R7, R27.reuse, R32.reuse, R47.reuse, 0x4b, !PT ;  /* 0x000000201b077212 */ /* 0x1c0fe400078e4b2f */
[----:B------:R-:W-:Y:S02]  /*9410*/  LOP3.LUT R39, R27, R32, R47, 0xb4, !PT ;  /* 0x000000201b277212 */ /* 0x000fe400078eb42f */
[----:B------:R-:W-:Y:S02]  /*9420*/  LOP3.LUT R6, R47, R10, RZ, 0x3c, !PT ;  /* 0x0000000a2f067212 */ /* 0x000fe400078e3cff */
[----:B------:R-:W-:-:S02]  /*9430*/  LOP3.LUT R10, R34, UR8, R29, 0x6c, !PT ;  /* 0x00000008220a7c12 */ /* 0x000fc4000f8e6c1d */
[----:B------:R-:W-:Y:S02]  /*9440*/  LOP3.LUT R27, R25, R29, R18, 0x9c, !PT ;  /* 0x0000001d191b7212 */ /* 0x000fe400078e9c12 */
[----:B------:R-:W-:Y:S02]  /*9450*/  LOP3.LUT R29, R17, R24, R37, 0x96, !PT ;  /* 0x00000018111d7212 */ /* 0x000fe400078e9625 */
[CCC-:B------:R-:W-:Y:S02]  /*9460*/  LOP3.LUT R15, R18.reuse, R25.reuse, R34.reuse, 0x4b, !PT ;  /* 0x00000019120f7212 */ /* 0x1c0fe400078e4b22 */
[----:B------:R-:W-:Y:S02]  /*9470*/  LOP3.LUT R46, R18, R25, R34, 0xb4, !PT ;  /* 0x00000019122e7212 */ /* 0x000fe400078eb422 */
[----:B------:R-:W-:Y:S02]  /*9480*/  LOP3.LUT R41, R34, UR11, R9, 0xb4, !PT ;  /* 0x0000000b22297c12 */ /* 0x000fe4000f8eb409 */
[----:B-1----:R-:W-:-:S02]  /*9490*/  LOP3.LUT R24, R13, UR14, R42, 0xb4, !PT ;  /* 0x0000000e0d187c12 */ /* 0x002fc4000f8eb42a */
[----:B---3--:R-:W-:Y:S02]  /*94a0*/  LOP3.LUT R18, R26, UR12, R11, 0xb4, !PT ;  /* 0x0000000c1a127c12 */ /* 0x008fe4000f8eb40b */
[----:B------:R-:W-:Y:S02]  /*94b0*/  LOP3.LUT R19, R14, UR15, R35, 0xb4, !PT ;  /* 0x0000000f0e137c12 */ /* 0x000fe4000f8eb423 */
[----:B------:R-:W-:Y:S02]  /*94c0*/  LOP3.LUT R41, R41, R2, RZ, 0x3c, !PT ;  /* 0x0000000229297212 */ /* 0x000fe400078e3cff */
[----:B------:R-:W-:Y:S02]  /*94d0*/  LOP3.LUT R14, R42, R24, R23, 0x90, !PT ;  /* 0x000000182a0e7212 */ /* 0x000fe400078e9017 */
[----:B------:R-:W-:Y:S02]  /*94e0*/  LOP3.LUT R3, R18, R3, RZ, 0x3c, !PT ;  /* 0x0000000312037212 */ /* 0x000fe400078e3cff */
[----:B------:R-:W-:-:S02]  /*94f0*/  LOP3.LUT R13, R35, R19, R20, 0x90, !PT ;  /* 0x00000013230d7212 */ /* 0x000fc400078e9014 */
[----:B------:R-:W-:Y:S02]  /*9500*/  LOP3.LUT R17, R35, R19, R20, 0x9c, !PT ;  /* 0x0000001323117212 */ /* 0x000fe400078e9c14 */
[----:B------:R-:W-:Y:S02]  /*9510*/  LOP3.LUT R2, R26, UR15, R19, 0x6c, !PT ;  /* 0x0000000f1a027c12 */ /* 0x000fe4000f8e6c13 */
[CCC-:B------:R-:W-:Y:S02]  /*9520*/  LOP3.LUT R18, R20.reuse, R35.reuse, R26.reuse, 0x4b, !PT ;  /* 0x0000002314127212 */ /* 0x1c0fe400078e4b1a */
[----:B------:R-:W-:Y:S02]  /*9530*/  LOP3.LUT R48, R20, R35, R26, 0xb4, !PT ;  /* 0x0000002314307212 */ /* 0x000fe400078eb41a */
[----:B------:R-:W-:Y:S02]  /*9540*/  LOP3.LUT R19, R45, UR14, R24, 0x6c, !PT ;  /* 0x0000000e2d137c12 */ /* 0x000fe4000f8e6c18 */
[----:B------:R-:W-:-:S02]  /*9550*/  LOP3.LUT R20, R23, R42, R45, 0x4b, !PT ;  /* 0x0000002a17147212 */ /* 0x000fc400078e4b2d */
[----:B------:R-:W-:Y:S02]  /*9560*/  LOP3.LUT R24, R42, R24, R23, 0x9c, !PT ;  /* 0x000000182a187212 */ /* 0x000fe400078e9c17 */
[----:B------:R-:W-:Y:S02]  /*9570*/  LOP3.LUT R49, R23, R42, R45, 0xb4, !PT ;  /* 0x0000002a17317212 */ /* 0x000fe400078eb42d */
[C---:B------:R-:W-:Y:S02]  /*9580*/  LOP3.LUT R43, R45.reuse, UR13, R12, 0xb4, !PT ;  /* 0x0000000d2d2b7c12 */ /* 0x040fe4000f8eb40c */
[----:B------:R-:W-:Y:S02]  /*9590*/  LOP3.LUT R23, R45, R14, RZ, 0x3c, !PT ;  /* 0x0000000e2d177212 */ /* 0x000fe400078e3cff */
[----:B------:R-:W-:Y:S02]  /*95a0*/  LOP3.LUT R14, R4, R40, R21, 0x90, !PT ;  /* 0x00000028040e7212 */ /* 0x000fe400078e9015 */
[----:B------:R-:W-:-:S02]  /*95b0*/  LOP3.LUT R34, R9, R41, R28, 0x90, !PT ;  /* 0x0000002909227212 */ /* 0x000fc400078e901c */
[----:B------:R-:W-:Y:S02]  /*95c0*/  LOP3.LUT R13, R26, R13, RZ, 0x3c, !PT ;  /* 0x0000000d1a0d7212 */ /* 0x000fe400078e3cff */
[----:B------:R-:W-:Y:S02]  /*95d0*/  LOP3.LUT R43, R43, R0, RZ, 0x3c, !PT ;  /* 0x000000002b2b7212 */ /* 0x000fe400078e3cff */
[-CC-:B------:R-:W-:Y:S02]  /*95e0*/  LOP3.LUT R44, R4, R33.reuse, R32.reuse, 0x90, !PT ;  /* 0x00000021042c7212 */ /* 0x180fe400078e9020 */
[----:B------:R-:W-:Y:S02]  /*95f0*/  LOP3.LUT R26, R32, R8, R39, 0x78, !PT ;  /* 0x00000008201a7212 */ /* 0x000fe400078e7827 */
[-CC-:B------:R-:W-:Y:S02]  /*9600*/  LOP3.LUT R0, R40, R33.reuse, R32.reuse, 0x60, !PT ;  /* 0x0000002128007212 */ /* 0x180fe400078e6020 */
[----:B------:R-:W-:-:S02]  /*9610*/  LOP3.LUT R14, R14, R33, R32, 0x96, !PT ;  /* 0x000000210e0e7212 */ /* 0x000fc400078e9620 */
[-CC-:B------:R-:W-:Y:S02]  /*9620*/  LOP3.LUT R45, R9, R22.reuse, R25.reuse, 0x90, !PT ;  /* 0x00000016092d7212 */ /* 0x180fe400078e9019 */
[----:B------:R-:W-:Y:S02]  /*9630*/  LOP3.LUT R39, R25, R27, R46, 0x78, !PT ;  /* 0x0000001b19277212 */ /* 0x000fe400078e782e */
[-CC-:B------:R-:W-:Y:S02]  /*9640*/  LOP3.LUT R32, R41, R22.reuse, R25.reuse, 0x60, !PT ;  /* 0x0000001629207212 */ /* 0x180fe400078e6019 */
        /* <DEDUP_REMOVED lines=9> */
[----:B------:R-:W-:Y:S02]  /*96e0*/  LOP3.LUT R36, R25, R36, R35, 0x96, !PT ;  /* 0x0000002419247212 */ /* 0x000fe400078e9623 */
[-CC-:B------:R-:W-:Y:S02]  /*96f0*/  LOP3.LUT R46, R12, R37.reuse, R42.reuse, 0x90, !PT ;  /* 0x000000250c2e7212 */ /* 0x180fe400078e902a */
[----:B------:R-:W-:Y:S02]  /*9700*/  LOP3.LUT R25, R48, R44, R21, 0x60, !PT ;  /* 0x0000002c30197212 */ /* 0x000fe400078e6015 */
[-CC-:B------:R-:W-:Y:S02]  /*9710*/  LOP3.LUT R35, R43, R37.reuse, R42.reuse, 0x60, !PT ;  /* 0x000000252b237212 */ /* 0x180fe400078e602a */
[----:B------:R-:W-:Y:S02]  /*9720*/  LOP3.LUT R37, R49, R37, R42, 0x96, !PT ;  /* 0x0000002531257212 */ /* 0x000fe400078e962a */
[----:B------:R-:W-:-:S02]  /*9730*/  LOP3.LUT R42, R41, R45, R28, 0x60, !PT ;  /* 0x0000002d292a7212 */ /* 0x000fc400078e601c */
[----:B------:R-:W-:Y:S02]  /*9740*/  LOP3.LUT R3, R11, R3, R38, 0x9c, !PT ;  /* 0x000000030b037212 */ /* 0x000fe400078e9c26 */
[----:B------:R-:W-:Y:S02]  /*9750*/  LOP3.LUT R25, R4, R25, RZ, 0x3c, !PT ;  /* 0x0000001904197212 */ /* 0x000fe400078e3cff */
[----:B------:R-:W-:Y:S02]  /*9760*/  LOP3.LUT R4, R44, R21, RZ, 0xc3, !PT ;  /* 0x000000152c047212 */ /* 0x000fe400078ec3ff */
[----:B------:R-:W-:Y:S02]  /*9770*/  LOP3.LUT R51, R14, R44, R21, 0xf9, !PT ;  /* 0x0000002c0e337212 */ /* 0x000fe400078ef915 */
[----:B------:R-:W-:Y:S02]  /*9780*/  LOP3.LUT R43, R12, R43, R29, 0x9c, !PT ;  /* 0x0000002b0c2b7212 */ /* 0x000fe400078e9c1d */
[----:B------:R-:W-:-:S02]  /*9790*/  LOP3.LUT R21, R9, R42, RZ, 0x3c, !PT ;  /* 0x0000002a09157212 */ /* 0x000fc400078e3cff */
[-CC-:B------:R-:W-:Y:S02]  /*97a0*/  LOP3.LUT R42, R3, R47.reuse, R38.reuse, 0x60, !PT ;  /* 0x0000002f032a7212 */ /* 0x180fe400078e6026 */
[----:B------:R-:W-:Y:S02]  /*97b0*/  LOP3.LUT R50, R36, R47, R38, 0xf9, !PT ;  /* 0x0000002f24327212 */ /* 0x000fe400078ef926 */
[-CC-:B------:R-:W-:Y:S02]  /*97c0*/  LOP3.LUT R9, R43, R46.reuse, R29.reuse, 0x60, !PT ;  /* 0x0000002e2b097212 */ /* 0x180fe400078e601d */
[----:B------:R-:W-:Y:S02]  /*97d0*/  LOP3.LUT R52, R37, R46, R29, 0xf9, !PT ;  /* 0x0000002e25347212 */ /* 0x000fe400078ef91d */
[----:B------:R-:W-:Y:S02]  /*97e0*/  LOP3.LUT R49, R45, R28, RZ, 0xc3, !PT ;  /* 0x0000001c2d317212 */ /* 0x000fe400078ec3ff */
[----:B------:R-:W-:-:S02]  /*97f0*/  LOP3.LUT R44, R34, R45, R28, 0xf9, !PT ;  /* 0x0000002d222c7212 */ /* 0x000fc400078ef91c */
[----:B------:R-:W-:Y:S02]  /*9800*/  LOP3.LUT R11, R11, R42, RZ, 0x3c, !PT ;  /* 0x0000002a0b0b7212 */ /* 0x000fe400078e3cff */
[----:B------:R-:W-:Y:S02]  /*9810*/  LOP3.LUT R45, R47, R38, RZ, 0xc3, !PT ;  /* 0x000000262f2d7212 */ /* 0x000fe400078ec3ff */
[----:B------:R-:W-:Y:S02]  /*9820*/  LOP3.LUT R28, R46, R29, RZ, 0xc3, !PT ;  /* 0x0000001d2e1c7212 */ /* 0x000fe400078ec3ff */
[----:B------:R-:W-:Y:S02]  /*9830*/  LOP3.LUT R29, R3, R50, RZ, 0x3c, !PT ;  /* 0x00000032031d7212 */ /* 0x000fe400078e3cff */
[----:B------:R-:W-:Y:S02]  /*9840*/  LOP3.LUT R42, R12, R9, RZ, 0x3c, !PT ;  /* 0x000000090c2a7212 */ /* 0x000fe400078e3cff */
[----:B------:R-:W-:-:S02]  /*9850*/  LOP3.LUT R3, R27, R15, R16, 0x1e, !PT ;  /* 0x0000000f1b037212 */ /* 0x000fc400078e1e10 */
[----:B------:R-:W-:Y:S02]  /*9860*/  LOP3.LUT R52, R43, R52, RZ, 0x3c, !PT ;  /* 0x000000342b347212 */ /* 0x000fe400078e3cff */
[----:B------:R-:W-:Y:S02]  /*9870*/  LOP3.LUT R43, R15, R39, R16, 0x78, !PT ;  /* 0x000000270f2b7212 */ /* 0x000fe400078e7810 */
[----:B------:R-:W-:Y:S02]  /*9880*/  LOP3.LUT R12, R8, R7, R6, 0x1e, !PT ;  /* 0x00000007080c7212 */ /* 0x000fe400078e1e06 */
[----:B------:R-:W-:Y:S02]  /*9890*/  LOP3.LUT R15, R45, R11, R36, 0x78, !PT ;  /* 0x0000000b2d0f7212 */ /* 0x000fe400078e7824 */
[----:B------:R-:W-:Y:S02]  /*98a0*/  LOP3.LUT R9, R41, R44, RZ, 0x3c, !PT ;  /* 0x0000002c29097212 */ /* 0x000fe400078e3cff */
[----:B------:R-:W-:-:S02]  /*98b0*/  LOP3.LUT R27, R49, R21, R34, 0x78, !PT ;  /* 0x00000015311b7212 */ /* 0x000fc400078e7822 */
[----:B------:R-:W-:Y:S02]  /*98c0*/  LOP3.LUT R44, R16, R3, R10, 0x78, !PT ;  /* 0x00000003102c7212 */ /* 0x000fe400078e780a */
[----:B------:R-:W-:Y:S02]  /*98d0*/  LOP3.LUT R46, R7, R26, R6, 0x78, !PT ;  /* 0x0000001a072e7212 */ /* 0x000fe400078e7806 */
[----:B------:R-:W-:Y:S02]  /*98e0*/  LOP3.LUT R16, R24, R20, R23, 0x1e, !PT ;  /* 0x0000001418107212 */ /* 0x000fe400078e1e17 */
[----:B------:R-:W-:Y:S02]  /*98f0*/  LOP3.LUT R7, R6, R12, R5, 0x78, !PT ;  /* 0x0000000c06077212 */ /* 0x000fe400078e7805 */
[-C--:B------:R-:W-:Y:S02]  /*9900*/  LOP3.LUT R20, R20, R40.reuse, R23, 0x78, !PT ;  /* 0x0000002814147212 */ /* 0x080fe400078e7817 */
[----:B------:R-:W-:-:S02]  /*9910*/  LOP3.LUT R6, R15, R40, R19, 0x96, !PT ;  /* 0x000000280f067212 */ /* 0x000fc400078e9613 */
[----:B------:R-:W-:Y:S02]  /*9920*/  LOP3.LUT R8, R27, R26, R5, 0x96, !PT ;  /* 0x0000001a1b087212 */ /* 0x000fe400078e9605 */
[--C-:B------:R-:W-:Y:S02]  /*9930*/  LOP3.LUT R40, R17, R18, R13.reuse, 0x1e, !PT ;  /* 0x0000001211287212 */ /* 0x100fe400078e1e0d */
[----:B------:R-:W-:Y:S02]  /*9940*/  LOP3.LUT R5, R18, R33, R13, 0x78, !PT ;  /* 0x0000002112057212 */ /* 0x000fe400078e780d */
[----:B------:R-:W-:Y:S02]  /*9950*/  LOP3.LUT R35, R35, UR13, RZ, 0x3c, !PT ;  /* 0x0000000d23237c12 */ /* 0x000fe4000f8e3cff */
[----:B------:R-:W-:Y:S02]  /*9960*/  LOP3.LUT R32, R32, UR11, RZ, 0x3c, !PT ;  /* 0x0000000b20207c12 */ /* 0x000fe4000f8e3cff */
[----:B------:R-:W-:-:S02]  /*9970*/  LOP3.LUT R4, R4, R25, R14, 0x78, !PT ;  /* 0x0000001904047212 */ /* 0x000fc400078e780e */
[----:B------:R-:W-:Y:S02]  /*9980*/  LOP3.LUT R45, R13, R40, R2, 0x78, !PT ;  /* 0x000000280d2d7212 */ /* 0x000fe400078e7802 */
[----:B------:R-:W-:Y:S02]  /*9990*/  LOP3.LUT R17, R28, R42, R37, 0x78, !PT ;  /* 0x0000002a1c117212 */ /* 0x000fe400078e7825 */
[-C--:B------:R-:W-:Y:S02]  /*99a0*/  LOP3.LUT R13, R37, R52.reuse, R35, 0x78, !PT ;  /* 0x00000034250d7212 */ /* 0x080fe400078e7823 */
[----:B------:R-:W-:Y:S02]  /*99b0*/  LOP3.LUT R5, R5, R52, RZ, 0x3c, !PT ;  /* 0x0000003405057212 */ /* 0x000fe400078e3cff */
[----:B------:R-:W-:Y:S02]  /*99c0*/  LOP3.LUT R28, R7, R21, R32, 0x96, !PT ;  /* 0x00000015071c7212 */ /* 0x000fe400078e9620 */
[----:B------:R-:W-:-:S02]  /*99d0*/  LOP3.LUT R38, R48, R51, RZ, 0x3c, !PT ;  /* 0x0000003330267212 */ /* 0x000fc400078e3cff */
[----:B------:R-:W-:Y:S02]  /*99e0*/  LOP3.LUT R41, R4, R39, R10, 0x96, !PT ;  /* 0x0000002704297212 */ /* 0x000fe400078e960a */
[----:B------:R-:W-:Y:S02]  /*99f0*/  LOP3.LUT R7, R0, UR10, RZ, 0x3c, !PT ;  /* 0x0000000a00077c12 */ /* 0x000fe4000f8e3cff */
[----:B------:R-:W-:Y:S02]  /*9a00*/  LOP3.LUT R10, R23, R16, R19, 0x78, !PT ;  /* 0x00000010170a7212 */ /* 0x000fe400078e7813 */
[-C--:B------:R-:W-:Y:S02]  /*9a10*/  LOP3.LUT R39, R34, R9.reuse, R32, 0x78, !PT ;  /* 0x0000000922277212 */ /* 0x080fe400078e7820 */
[----:B------:R-:W-:Y:S02]  /*9a20*/  LOP3.LUT R23, R46, R9, RZ, 0x3c, !PT ;  /* 0x000000092e177212 */ /* 0x000fe400078e3cff */
[----:B------:R-:W-:-:S02]  /*9a30*/  LOP3.LUT R49, R5, R40, R13, 0x96, !PT ;  /* 0x0000002805317212 */ /* 0x000fc400078e960d */
[----:B------:R-:W-:Y:S02]  /*9a40*/  LOP3.LUT R22, R22, UR12, RZ, 0x3c, !PT ;  /* 0x0000000c16167c12 */ /* 0x000fe4000f8e3cff */
[-C--:B------:R-:W-:Y:S02]  /*9a50*/  LOP3.LUT R14, R14, R38.reuse, R7, 0x78, !PT ;  /* 0x000000260e0e7212 */ /* 0x080fe400078e7807 */
[----:B------:R-:W-:Y:S02]  /*9a60*/  LOP3.LUT R60, R43, R38, RZ, 0x3c, !PT ;  /* 0x000000262b3c7212 */ /* 0x000fe400078e3cff */
        /* <DEDUP_REMOVED lines=14> */
[----:B------:R-:W-:-:S02]  /*9b50*/  LOP3.LUT R8, R8, R9, RZ, 0x3c, !PT ;  /* 0x0000000908087212 */ /* 0x000fc400078e3cff */
[----:B------:R-:W-:Y:S02]  /*9b60*/  LOP3.LUT R6, R47, R52, RZ, 0x3c, !PT ;  /* 0x000000342f067212 */ /* 0x000fe400078e3cff */
[----:B------:R-:W-:Y:S02]  /*9b70*/  LOP3.LUT R10, R27, R12, R39, 0x96, !PT ;  /* 0x0000000c1b0a7212 */ /* 0x000fe400078e9627 */
[----:B------:R-:W-:Y:S02]  /*9b80*/  LOP3.LUT R37, R12, R39, RZ, 0x3c, !PT ;  /* 0x000000270c257212 */ /* 0x000fe400078e3cff */
        /* <DEDUP_REMOVED lines=10> */
[----:B------:R-:W-:Y:S02]  /*9c30*/  LOP3.LUT R56, R3, R14, RZ, 0x3c, !PT ;  /* 0x0000000e03387212 */ /* 0x000fe400078e3cff */
[----:B------:R-:W-:Y:S02]  /*9c40*/  LOP3.LUT R36, R39, R8, RZ, 0x3c, !PT ;  /* 0x0000000827247212 */ /* 0x000fe400078e3cff */
[----:B------:R-:W-:Y:S02]  /*9c50*/  LOP3.LUT R54, R13, R6, RZ, 0x3c, !PT ;  /* 0x000000060d367212 */ /* 0x000fe400078e3cff */
[----:B------:R-:W-:Y:S02]  /*9c60*/  LOP3.LUT R47, R14, R7, RZ, 0x3c, !PT ;  /* 0x000000070e2f7212 */ /* 0x000fe400078e3cff */
[----:B------:R-:W-:Y:S01]  /*9c70*/  LOP3.LUT R35, R35, R44, RZ, 0x3c, !PT ;  /* 0x0000002c23237212 */ /* 0x000fe200078e3cff */
[----:B------:R-:W-:Y:S06]  /*9c80*/  BRA.U !UP0, `(.L_x_7) ;  /* 0xffffffb5083c7547 */ /* 0x000fec000b83ffff */
[----:B------:R-:W-:Y:S01]  /*9c90*/  LOP3.LUT R3, R0, 0x80, RZ, 0x3c, !PT ;  /* 0x0000008000037812 */ /* 0x000fe200078e3cff */
[----:B------:R-:W-:Y:S01]  /*9ca0*/  STG.E desc[UR6][R30.64+0x4], R33 ;  /* 0x000004211e007986 */ /* 0x000fe2000c101906 */
        /* <DEDUP_REMOVED lines=17> */
.L_x_8:
        /* <DEDUP_REMOVED lines=12> */
.L_x_11:


//--------------------- .nv.shared.reserved.0     --------------------------
	.section	.nv.shared.reserved.0,"aw",@nobits
	.weak		__nv_reservedSMEM_offset_0_alias
	.size		__nv_reservedSMEM_offset_0_alias, 0, 64
	.other		__nv_reservedSMEM_offset_0_alias,@"STO_CUDA_RESERVED_SHARED STV_DEFAULT"
__nv_reservedSMEM_offset_0_alias:
	.zero		0
	.zero		64


//--------------------- .nv.constant0._Z29quark_jh512_gpu_hash_final_64ijPmPjS0_ --------------------------
	.section	.nv.constant0._Z29quark_jh512_gpu_hash_final_64ijPmPjS0_,"a",@progbits
	.sectionflags	@""
	.align	4
.nv.constant0._Z29quark_jh512_gpu_hash_final_64ijPmPjS0_:
	.zero		928


//--------------------- .nv.constant0._Z24quark_jh512c_gpu_hash_64ijPmPj --------------------------
	.section	.nv.constant0._Z24quark_jh512c_gpu_hash_64ijPmPj,"a",@progbits
	.sectionflags	@""
	.align	4
.nv.constant0._Z24quark_jh512c_gpu_hash_64ijPmPj:
	.zero		920


//--------------------- .nv.constant0._Z23quark_jh512_gpu_hash_64ijPmPj --------------------------
	.section	.nv.constant0._Z23quark_jh512_gpu_hash_64ijPmPj,"a",@progbits
	.sectionflags	@""
	.align	4
.nv.constant0._Z23quark_jh512_gpu_hash_64ijPmPj:
	.zero		920


//--------------------- SYMBOLS --------------------------

	.type		.nv.reservedSmem.offset0,@object
	.size		.nv.reservedSmem.offset0,0x4
